//
// Generated by NVIDIA NVVM Compiler
//
// Compiler Build ID: CL-36424714
// Cuda compilation tools, release 13.0, V13.0.88
// Based on NVVM 20.0.0
//

.version 9.0
.target sm_100
.address_size 64

	// .globl	_Z13ConcatenateWVPjS_S_j
.extern .func  (.param .b32 func_retval0) vprintf
(
	.param .b64 vprintf_param_0,
	.param .b64 vprintf_param_1
)
;
.extern .func  (.param .b64 func_retval0) malloc
(
	.param .b64 malloc_param_0
)
;
.extern .func free
(
	.param .b64 free_param_0
)
;
.func  (.param .b64 func_retval0) __internal_accurate_pow
(
	.param .b64 __internal_accurate_pow_param_0
)
;
// _ZZN3cub18CUB_300001_SM_10006detail4scan16DeviceScanKernelINS2_10policy_hubIjjjjN4cuda3std3__44plusIvEEE10Policy1000EPjSC_NS0_13ScanTileStateIjLb1EEES9_NS0_8NullTypeEjjLb0ESF_EEvT0_T1_T2_iT3_T4_T5_E12temp_storage has been demoted
// _ZZN3cub18CUB_300001_SM_10006detail4scan16DeviceScanKernelINS2_10policy_hubIjjjmN4cuda3std3__44plusIvEEE10Policy1000EPjSC_NS0_13ScanTileStateIjLb1EEES9_NS0_8NullTypeEmjLb0ESF_EEvT0_T1_T2_iT3_T4_T5_E12temp_storage has been demoted
// _ZZN3cub18CUB_300001_SM_10006detail10radix_sort31DeviceRadixSortSingleTileKernelINS1_5radix10policy_hubImNS0_8NullTypeEyE10Policy1000ELNS0_9SortOrderE0EmS6_yNS1_21identity_decomposer_tEEEvPKT1_PSB_PKT2_PSF_T3_iiT4_E12temp_storage has been demoted
// _ZZN3cub18CUB_300001_SM_10006detail10radix_sort30DeviceRadixSortHistogramKernelINS1_5radix10policy_hubImNS0_8NullTypeEyE10Policy1000ELNS0_9SortOrderE0EmyNS1_21identity_decomposer_tEEEvPT2_PKT1_SB_iiT3_E12temp_storage has been demoted
// _ZZN3cub18CUB_300001_SM_10006detail10radix_sort33DeviceRadixSortExclusiveSumKernelINS1_5radix10policy_hubImNS0_8NullTypeEyE10Policy1000EyEEvPT0_E12temp_storage has been demoted
// _ZZN3cub18CUB_300001_SM_10006detail10radix_sort29DeviceRadixSortOnesweepKernelINS1_5radix10policy_hubImNS0_8NullTypeEyE10Policy1000ELNS0_9SortOrderE0EmS6_yiiNS1_21identity_decomposer_tEEEvPT5_SC_PT3_PKSD_PT1_PKSH_PT2_PKSL_T4_iiT6_E1s has been demoted
.global .align 1 .b8 _ZN34_INTERNAL_2a811d5c_4_k_cu_3d5ecfc54cuda3std3__45__cpo5beginE[1];
.global .align 1 .b8 _ZN34_INTERNAL_2a811d5c_4_k_cu_3d5ecfc54cuda3std3__45__cpo3endE[1];
.global .align 1 .b8 _ZN34_INTERNAL_2a811d5c_4_k_cu_3d5ecfc54cuda3std3__45__cpo6cbeginE[1];
.global .align 1 .b8 _ZN34_INTERNAL_2a811d5c_4_k_cu_3d5ecfc54cuda3std3__45__cpo4cendE[1];
.global .align 1 .b8 _ZN34_INTERNAL_2a811d5c_4_k_cu_3d5ecfc54cuda3std3__45__cpo6rbeginE[1];
.global .align 1 .b8 _ZN34_INTERNAL_2a811d5c_4_k_cu_3d5ecfc54cuda3std3__45__cpo4rendE[1];
.global .align 1 .b8 _ZN34_INTERNAL_2a811d5c_4_k_cu_3d5ecfc54cuda3std3__45__cpo7crbeginE[1];
.global .align 1 .b8 _ZN34_INTERNAL_2a811d5c_4_k_cu_3d5ecfc54cuda3std3__45__cpo5crendE[1];
.global .align 1 .b8 _ZN34_INTERNAL_2a811d5c_4_k_cu_3d5ecfc54cuda3std3__436_GLOBAL__N__2a811d5c_4_k_cu_3d5ecfc56ignoreE[1];
.global .align 1 .b8 _ZN34_INTERNAL_2a811d5c_4_k_cu_3d5ecfc54cuda3std3__419piecewise_constructE[1];
.global .align 1 .b8 _ZN34_INTERNAL_2a811d5c_4_k_cu_3d5ecfc54cuda3std3__48in_placeE[1];
.global .align 1 .b8 _ZN34_INTERNAL_2a811d5c_4_k_cu_3d5ecfc54cuda3std3__420unreachable_sentinelE[1];
.global .align 1 .b8 _ZN34_INTERNAL_2a811d5c_4_k_cu_3d5ecfc54cuda3std3__47nulloptE[1];
.global .align 1 .b8 _ZN34_INTERNAL_2a811d5c_4_k_cu_3d5ecfc54cuda3std3__48unexpectE[1];
.global .align 1 .b8 _ZN34_INTERNAL_2a811d5c_4_k_cu_3d5ecfc54cuda3std6ranges3__45__cpo4swapE[1];
.global .align 1 .b8 _ZN34_INTERNAL_2a811d5c_4_k_cu_3d5ecfc54cuda3std6ranges3__45__cpo9iter_moveE[1];
.global .align 1 .b8 _ZN34_INTERNAL_2a811d5c_4_k_cu_3d5ecfc54cuda3std6ranges3__45__cpo5beginE[1];
.global .align 1 .b8 _ZN34_INTERNAL_2a811d5c_4_k_cu_3d5ecfc54cuda3std6ranges3__45__cpo3endE[1];
.global .align 1 .b8 _ZN34_INTERNAL_2a811d5c_4_k_cu_3d5ecfc54cuda3std6ranges3__45__cpo6cbeginE[1];
.global .align 1 .b8 _ZN34_INTERNAL_2a811d5c_4_k_cu_3d5ecfc54cuda3std6ranges3__45__cpo4cendE[1];
.global .align 1 .b8 _ZN34_INTERNAL_2a811d5c_4_k_cu_3d5ecfc54cuda3std6ranges3__45__cpo7advanceE[1];
.global .align 1 .b8 _ZN34_INTERNAL_2a811d5c_4_k_cu_3d5ecfc54cuda3std6ranges3__45__cpo9iter_swapE[1];
.global .align 1 .b8 _ZN34_INTERNAL_2a811d5c_4_k_cu_3d5ecfc54cuda3std6ranges3__45__cpo4nextE[1];
.global .align 1 .b8 _ZN34_INTERNAL_2a811d5c_4_k_cu_3d5ecfc54cuda3std6ranges3__45__cpo4prevE[1];
.global .align 1 .b8 _ZN34_INTERNAL_2a811d5c_4_k_cu_3d5ecfc54cuda3std6ranges3__45__cpo4dataE[1];
.global .align 1 .b8 _ZN34_INTERNAL_2a811d5c_4_k_cu_3d5ecfc54cuda3std6ranges3__45__cpo5cdataE[1];
.global .align 1 .b8 _ZN34_INTERNAL_2a811d5c_4_k_cu_3d5ecfc54cuda3std6ranges3__45__cpo4sizeE[1];
.global .align 1 .b8 _ZN34_INTERNAL_2a811d5c_4_k_cu_3d5ecfc54cuda3std6ranges3__45__cpo5ssizeE[1];
.global .align 1 .b8 _ZN34_INTERNAL_2a811d5c_4_k_cu_3d5ecfc54cuda3std6ranges3__45__cpo8distanceE[1];
.global .align 1 .b8 _ZN34_INTERNAL_2a811d5c_4_k_cu_3d5ecfc56thrust24THRUST_300001_SM_1000_NS8cuda_cub3parE[1];
.global .align 1 .b8 _ZN34_INTERNAL_2a811d5c_4_k_cu_3d5ecfc56thrust24THRUST_300001_SM_1000_NS8cuda_cub10par_nosyncE[1];
.global .align 1 .b8 _ZN34_INTERNAL_2a811d5c_4_k_cu_3d5ecfc56thrust24THRUST_300001_SM_1000_NS6system6detail10sequential3seqE[1];
.global .align 1 .b8 _ZN34_INTERNAL_2a811d5c_4_k_cu_3d5ecfc56thrust24THRUST_300001_SM_1000_NS6system3cpp3parE[1];
.global .align 1 .b8 _ZN34_INTERNAL_2a811d5c_4_k_cu_3d5ecfc56thrust24THRUST_300001_SM_1000_NS12placeholders2_1E[1];
.global .align 1 .b8 _ZN34_INTERNAL_2a811d5c_4_k_cu_3d5ecfc56thrust24THRUST_300001_SM_1000_NS12placeholders2_2E[1];
.global .align 1 .b8 _ZN34_INTERNAL_2a811d5c_4_k_cu_3d5ecfc56thrust24THRUST_300001_SM_1000_NS12placeholders2_3E[1];
.global .align 1 .b8 _ZN34_INTERNAL_2a811d5c_4_k_cu_3d5ecfc56thrust24THRUST_300001_SM_1000_NS12placeholders2_4E[1];
.global .align 1 .b8 _ZN34_INTERNAL_2a811d5c_4_k_cu_3d5ecfc56thrust24THRUST_300001_SM_1000_NS12placeholders2_5E[1];
.global .align 1 .b8 _ZN34_INTERNAL_2a811d5c_4_k_cu_3d5ecfc56thrust24THRUST_300001_SM_1000_NS12placeholders2_6E[1];
.global .align 1 .b8 _ZN34_INTERNAL_2a811d5c_4_k_cu_3d5ecfc56thrust24THRUST_300001_SM_1000_NS12placeholders2_7E[1];
.global .align 1 .b8 _ZN34_INTERNAL_2a811d5c_4_k_cu_3d5ecfc56thrust24THRUST_300001_SM_1000_NS12placeholders2_8E[1];
.global .align 1 .b8 _ZN34_INTERNAL_2a811d5c_4_k_cu_3d5ecfc56thrust24THRUST_300001_SM_1000_NS12placeholders2_9E[1];
.global .align 1 .b8 _ZN34_INTERNAL_2a811d5c_4_k_cu_3d5ecfc56thrust24THRUST_300001_SM_1000_NS12placeholders3_10E[1];
.global .align 1 .b8 _ZN34_INTERNAL_2a811d5c_4_k_cu_3d5ecfc56thrust24THRUST_300001_SM_1000_NS3seqE[1];
.global .align 1 .b8 _ZN34_INTERNAL_2a811d5c_4_k_cu_3d5ecfc56thrust24THRUST_300001_SM_1000_NS6deviceE[1];
.global .align 1 .b8 $str[56] = {116, 101, 109, 112, 111, 114, 97, 114, 121, 95, 98, 117, 102, 102, 101, 114, 58, 58, 97, 108, 108, 111, 99, 97, 116, 101, 58, 32, 103, 101, 116, 95, 116, 101, 109, 112, 111, 114, 97, 114, 121, 95, 98, 117, 102, 102, 101, 114, 32, 102, 97, 105, 108, 101, 100};
.global .align 1 .b8 $str$6[4] = {37, 115, 10};

.visible .entry _Z13ConcatenateWVPjS_S_j(
	.param .u64 .ptr .align 1 _Z13ConcatenateWVPjS_S_j_param_0,
	.param .u64 .ptr .align 1 _Z13ConcatenateWVPjS_S_j_param_1,
	.param .u64 .ptr .align 1 _Z13ConcatenateWVPjS_S_j_param_2,
	.param .u32 _Z13ConcatenateWVPjS_S_j_param_3
)
{
	.reg .pred 	%p<2>;
	.reg .b32 	%r<10>;
	.reg .b64 	%rd<11>;

	ld.param.u64 	%rd1, [_Z13ConcatenateWVPjS_S_j_param_0];
	ld.param.u64 	%rd2, [_Z13ConcatenateWVPjS_S_j_param_1];
	ld.param.u64 	%rd3, [_Z13ConcatenateWVPjS_S_j_param_2];
	ld.param.u32 	%r2, [_Z13ConcatenateWVPjS_S_j_param_3];
	mov.u32 	%r3, %ctaid.x;
	mov.u32 	%r4, %ntid.x;
	mov.u32 	%r5, %tid.x;
	mad.lo.s32 	%r1, %r3, %r4, %r5;
	setp.ge.u32 	%p1, %r1, %r2;
	@%p1 bra 	$L__BB0_2;
	cvta.to.global.u64 	%rd4, %rd2;
	cvta.to.global.u64 	%rd5, %rd3;
	cvta.to.global.u64 	%rd6, %rd1;
	mul.wide.u32 	%rd7, %r1, 4;
	add.s64 	%rd8, %rd4, %rd7;
	ld.global.u32 	%r6, [%rd8];
	shl.b32 	%r7, %r6, 22;
	add.s64 	%rd9, %rd5, %rd7;
	ld.global.u32 	%r8, [%rd9];
	or.b32  	%r9, %r7, %r8;
	add.s64 	%rd10, %rd6, %rd7;
	st.global.u32 	[%rd10], %r9;
$L__BB0_2:
	ret;

}
	// .globl	_Z7FindMinPjS_S_S_S_S_jj
.visible .entry _Z7FindMinPjS_S_S_S_S_jj(
	.param .u64 .ptr .align 1 _Z7FindMinPjS_S_S_S_S_jj_param_0,
	.param .u64 .ptr .align 1 _Z7FindMinPjS_S_S_S_S_jj_param_1,
	.param .u64 .ptr .align 1 _Z7FindMinPjS_S_S_S_S_jj_param_2,
	.param .u64 .ptr .align 1 _Z7FindMinPjS_S_S_S_S_jj_param_3,
	.param .u64 .ptr .align 1 _Z7FindMinPjS_S_S_S_S_jj_param_4,
	.param .u64 .ptr .align 1 _Z7FindMinPjS_S_S_S_S_jj_param_5,
	.param .u32 _Z7FindMinPjS_S_S_S_S_jj_param_6,
	.param .u32 _Z7FindMinPjS_S_S_S_S_jj_param_7
)
{
	.reg .pred 	%p<43>;
	.reg .b32 	%r<211>;
	.reg .b64 	%rd<84>;
	.reg .b64 	%fd<9>;

	ld.param.u64 	%rd5, [_Z7FindMinPjS_S_S_S_S_jj_param_0];
	ld.param.u64 	%rd10, [_Z7FindMinPjS_S_S_S_S_jj_param_1];
	ld.param.u64 	%rd6, [_Z7FindMinPjS_S_S_S_S_jj_param_2];
	ld.param.u64 	%rd7, [_Z7FindMinPjS_S_S_S_S_jj_param_3];
	ld.param.u64 	%rd8, [_Z7FindMinPjS_S_S_S_S_jj_param_4];
	ld.param.u64 	%rd9, [_Z7FindMinPjS_S_S_S_S_jj_param_5];
	ld.param.u32 	%r53, [_Z7FindMinPjS_S_S_S_S_jj_param_6];
	ld.param.u32 	%r184, [_Z7FindMinPjS_S_S_S_S_jj_param_7];
	cvta.to.global.u64 	%rd1, %rd10;
	mov.u32 	%r55, %ctaid.x;
	mov.u32 	%r56, %ntid.x;
	mov.u32 	%r57, %tid.x;
	mad.lo.s32 	%r1, %r55, %r56, %r57;
	setp.ge.u32 	%p1, %r1, %r53;
	@%p1 bra 	$L__BB1_19;
	cvta.to.global.u64 	%rd11, %rd6;
	mul.wide.u32 	%rd12, %r1, 4;
	add.s64 	%rd2, %rd11, %rd12;
	ld.global.u32 	%r196, [%rd2];
	add.s32 	%r58, %r53, -1;
	setp.ge.u32 	%p2, %r1, %r58;
	@%p2 bra 	$L__BB1_3;
	ld.global.u32 	%r184, [%rd2+4];
$L__BB1_3:
	add.s32 	%r60, %r184, -1;
	setp.gt.u32 	%p3, %r196, %r60;
	mov.b64 	%rd83, 0;
	mov.b32 	%r208, -1;
	@%p3 bra 	$L__BB1_18;
	add.s32 	%r64, %r196, 1;
	max.u32 	%r65, %r184, %r64;
	sub.s32 	%r5, %r65, %r196;
	and.b32  	%r6, %r5, 15;
	sub.s32 	%r66, %r196, %r65;
	setp.gt.u32 	%p4, %r66, -16;
	mov.b32 	%r208, -1;
	mov.b32 	%r209, 0;
	@%p4 bra 	$L__BB1_8;
	add.s32 	%r186, %r196, 7;
	and.b32  	%r69, %r5, -16;
	neg.s32 	%r185, %r69;
	mov.b32 	%r208, -1;
	mov.b32 	%r209, 0;
$L__BB1_6:
	.pragma "nounroll";
	add.s32 	%r70, %r186, -7;
	mul.wide.u32 	%rd14, %r70, 4;
	add.s64 	%rd15, %rd1, %rd14;
	ld.global.u32 	%r71, [%rd15];
	setp.lt.u32 	%p5, %r71, %r208;
	min.u32 	%r72, %r71, %r208;
	selp.b32 	%r73, %r70, %r209, %p5;
	add.s32 	%r74, %r186, -6;
	mul.wide.u32 	%rd16, %r74, 4;
	add.s64 	%rd17, %rd1, %rd16;
	ld.global.u32 	%r75, [%rd17];
	setp.lt.u32 	%p6, %r75, %r72;
	min.u32 	%r76, %r75, %r72;
	selp.b32 	%r77, %r74, %r73, %p6;
	add.s32 	%r78, %r186, -5;
	mul.wide.u32 	%rd18, %r78, 4;
	add.s64 	%rd19, %rd1, %rd18;
	ld.global.u32 	%r79, [%rd19];
	setp.lt.u32 	%p7, %r79, %r76;
	min.u32 	%r80, %r79, %r76;
	selp.b32 	%r81, %r78, %r77, %p7;
	add.s32 	%r82, %r186, -4;
	mul.wide.u32 	%rd20, %r82, 4;
	add.s64 	%rd21, %rd1, %rd20;
	ld.global.u32 	%r83, [%rd21];
	setp.lt.u32 	%p8, %r83, %r80;
	min.u32 	%r84, %r83, %r80;
	selp.b32 	%r85, %r82, %r81, %p8;
	add.s32 	%r86, %r186, -3;
	mul.wide.u32 	%rd22, %r86, 4;
	add.s64 	%rd23, %rd1, %rd22;
	ld.global.u32 	%r87, [%rd23];
	setp.lt.u32 	%p9, %r87, %r84;
	min.u32 	%r88, %r87, %r84;
	selp.b32 	%r89, %r86, %r85, %p9;
	add.s32 	%r90, %r186, -2;
	mul.wide.u32 	%rd24, %r90, 4;
	add.s64 	%rd25, %rd1, %rd24;
	ld.global.u32 	%r91, [%rd25];
	setp.lt.u32 	%p10, %r91, %r88;
	min.u32 	%r92, %r91, %r88;
	selp.b32 	%r93, %r90, %r89, %p10;
	add.s32 	%r94, %r186, -1;
	mul.wide.u32 	%rd26, %r94, 4;
	add.s64 	%rd27, %rd1, %rd26;
	ld.global.u32 	%r95, [%rd27];
	setp.lt.u32 	%p11, %r95, %r92;
	min.u32 	%r96, %r95, %r92;
	selp.b32 	%r97, %r94, %r93, %p11;
	add.s32 	%r98, %r186, 8;
	mul.wide.u32 	%rd28, %r186, 4;
	add.s64 	%rd29, %rd1, %rd28;
	ld.global.u32 	%r99, [%rd29];
	setp.lt.u32 	%p12, %r99, %r96;
	min.u32 	%r100, %r99, %r96;
	selp.b32 	%r101, %r186, %r97, %p12;
	add.s32 	%r102, %r186, 1;
	mul.wide.u32 	%rd30, %r102, 4;
	add.s64 	%rd31, %rd1, %rd30;
	ld.global.u32 	%r103, [%rd31];
	setp.lt.u32 	%p13, %r103, %r100;
	min.u32 	%r104, %r103, %r100;
	selp.b32 	%r105, %r102, %r101, %p13;
	add.s32 	%r106, %r186, 2;
	mul.wide.u32 	%rd32, %r106, 4;
	add.s64 	%rd33, %rd1, %rd32;
	ld.global.u32 	%r107, [%rd33];
	setp.lt.u32 	%p14, %r107, %r104;
	min.u32 	%r108, %r107, %r104;
	selp.b32 	%r109, %r106, %r105, %p14;
	add.s32 	%r110, %r186, 3;
	mul.wide.u32 	%rd34, %r110, 4;
	add.s64 	%rd35, %rd1, %rd34;
	ld.global.u32 	%r111, [%rd35];
	setp.lt.u32 	%p15, %r111, %r108;
	min.u32 	%r112, %r111, %r108;
	selp.b32 	%r113, %r110, %r109, %p15;
	add.s32 	%r114, %r186, 4;
	mul.wide.u32 	%rd36, %r114, 4;
	add.s64 	%rd37, %rd1, %rd36;
	ld.global.u32 	%r115, [%rd37];
	setp.lt.u32 	%p16, %r115, %r112;
	min.u32 	%r116, %r115, %r112;
	selp.b32 	%r117, %r114, %r113, %p16;
	add.s32 	%r118, %r186, 5;
	mul.wide.u32 	%rd38, %r118, 4;
	add.s64 	%rd39, %rd1, %rd38;
	ld.global.u32 	%r119, [%rd39];
	setp.lt.u32 	%p17, %r119, %r116;
	min.u32 	%r120, %r119, %r116;
	selp.b32 	%r121, %r118, %r117, %p17;
	add.s32 	%r122, %r186, 6;
	mul.wide.u32 	%rd40, %r122, 4;
	add.s64 	%rd41, %rd1, %rd40;
	ld.global.u32 	%r123, [%rd41];
	setp.lt.u32 	%p18, %r123, %r120;
	min.u32 	%r124, %r123, %r120;
	selp.b32 	%r125, %r122, %r121, %p18;
	add.s32 	%r126, %r186, 7;
	mul.wide.u32 	%rd42, %r126, 4;
	add.s64 	%rd43, %rd1, %rd42;
	ld.global.u32 	%r127, [%rd43];
	setp.lt.u32 	%p19, %r127, %r124;
	min.u32 	%r128, %r127, %r124;
	selp.b32 	%r129, %r126, %r125, %p19;
	mul.wide.u32 	%rd44, %r98, 4;
	add.s64 	%rd45, %rd1, %rd44;
	ld.global.u32 	%r130, [%rd45];
	setp.lt.u32 	%p20, %r130, %r128;
	min.u32 	%r208, %r130, %r128;
	selp.b32 	%r209, %r98, %r129, %p20;
	add.s32 	%r186, %r186, 16;
	add.s32 	%r185, %r185, 16;
	setp.ne.s32 	%p21, %r185, 0;
	@%p21 bra 	$L__BB1_6;
	add.s32 	%r196, %r186, -7;
$L__BB1_8:
	setp.eq.s32 	%p22, %r6, 0;
	@%p22 bra 	$L__BB1_17;
	and.b32  	%r23, %r5, 7;
	setp.lt.u32 	%p23, %r6, 8;
	@%p23 bra 	$L__BB1_11;
	mul.wide.u32 	%rd46, %r196, 4;
	add.s64 	%rd47, %rd1, %rd46;
	ld.global.u32 	%r132, [%rd47];
	setp.lt.u32 	%p24, %r132, %r208;
	min.u32 	%r133, %r132, %r208;
	selp.b32 	%r134, %r196, %r209, %p24;
	add.s32 	%r135, %r196, 1;
	mul.wide.u32 	%rd48, %r135, 4;
	add.s64 	%rd49, %rd1, %rd48;
	ld.global.u32 	%r136, [%rd49];
	setp.lt.u32 	%p25, %r136, %r133;
	min.u32 	%r137, %r136, %r133;
	selp.b32 	%r138, %r135, %r134, %p25;
	add.s32 	%r139, %r196, 2;
	mul.wide.u32 	%rd50, %r139, 4;
	add.s64 	%rd51, %rd1, %rd50;
	ld.global.u32 	%r140, [%rd51];
	setp.lt.u32 	%p26, %r140, %r137;
	min.u32 	%r141, %r140, %r137;
	selp.b32 	%r142, %r139, %r138, %p26;
	add.s32 	%r143, %r196, 3;
	mul.wide.u32 	%rd52, %r143, 4;
	add.s64 	%rd53, %rd1, %rd52;
	ld.global.u32 	%r144, [%rd53];
	setp.lt.u32 	%p27, %r144, %r141;
	min.u32 	%r145, %r144, %r141;
	selp.b32 	%r146, %r143, %r142, %p27;
	add.s32 	%r147, %r196, 4;
	mul.wide.u32 	%rd54, %r147, 4;
	add.s64 	%rd55, %rd1, %rd54;
	ld.global.u32 	%r148, [%rd55];
	setp.lt.u32 	%p28, %r148, %r145;
	min.u32 	%r149, %r148, %r145;
	selp.b32 	%r150, %r147, %r146, %p28;
	add.s32 	%r151, %r196, 5;
	mul.wide.u32 	%rd56, %r151, 4;
	add.s64 	%rd57, %rd1, %rd56;
	ld.global.u32 	%r152, [%rd57];
	setp.lt.u32 	%p29, %r152, %r149;
	min.u32 	%r153, %r152, %r149;
	selp.b32 	%r154, %r151, %r150, %p29;
	add.s32 	%r155, %r196, 6;
	mul.wide.u32 	%rd58, %r155, 4;
	add.s64 	%rd59, %rd1, %rd58;
	ld.global.u32 	%r156, [%rd59];
	setp.lt.u32 	%p30, %r156, %r153;
	min.u32 	%r157, %r156, %r153;
	selp.b32 	%r158, %r155, %r154, %p30;
	add.s32 	%r159, %r196, 7;
	mul.wide.u32 	%rd60, %r159, 4;
	add.s64 	%rd61, %rd1, %rd60;
	ld.global.u32 	%r160, [%rd61];
	setp.lt.u32 	%p31, %r160, %r157;
	min.u32 	%r208, %r160, %r157;
	selp.b32 	%r209, %r159, %r158, %p31;
	add.s32 	%r196, %r196, 8;
$L__BB1_11:
	setp.eq.s32 	%p32, %r23, 0;
	@%p32 bra 	$L__BB1_17;
	and.b32  	%r32, %r5, 3;
	setp.lt.u32 	%p33, %r23, 4;
	@%p33 bra 	$L__BB1_14;
	mul.wide.u32 	%rd62, %r196, 4;
	add.s64 	%rd63, %rd1, %rd62;
	ld.global.u32 	%r162, [%rd63];
	setp.lt.u32 	%p34, %r162, %r208;
	min.u32 	%r163, %r162, %r208;
	selp.b32 	%r164, %r196, %r209, %p34;
	add.s32 	%r165, %r196, 1;
	mul.wide.u32 	%rd64, %r165, 4;
	add.s64 	%rd65, %rd1, %rd64;
	ld.global.u32 	%r166, [%rd65];
	setp.lt.u32 	%p35, %r166, %r163;
	min.u32 	%r167, %r166, %r163;
	selp.b32 	%r168, %r165, %r164, %p35;
	add.s32 	%r169, %r196, 2;
	mul.wide.u32 	%rd66, %r169, 4;
	add.s64 	%rd67, %rd1, %rd66;
	ld.global.u32 	%r170, [%rd67];
	setp.lt.u32 	%p36, %r170, %r167;
	min.u32 	%r171, %r170, %r167;
	selp.b32 	%r172, %r169, %r168, %p36;
	add.s32 	%r173, %r196, 3;
	mul.wide.u32 	%rd68, %r173, 4;
	add.s64 	%rd69, %rd1, %rd68;
	ld.global.u32 	%r174, [%rd69];
	setp.lt.u32 	%p37, %r174, %r171;
	min.u32 	%r208, %r174, %r171;
	selp.b32 	%r209, %r173, %r172, %p37;
	add.s32 	%r196, %r196, 4;
$L__BB1_14:
	setp.eq.s32 	%p38, %r32, 0;
	@%p38 bra 	$L__BB1_17;
	neg.s32 	%r204, %r32;
$L__BB1_16:
	.pragma "nounroll";
	mul.wide.u32 	%rd70, %r196, 4;
	add.s64 	%rd71, %rd1, %rd70;
	ld.global.u32 	%r175, [%rd71];
	setp.lt.u32 	%p39, %r175, %r208;
	min.u32 	%r208, %r175, %r208;
	selp.b32 	%r209, %r196, %r209, %p39;
	add.s32 	%r196, %r196, 1;
	add.s32 	%r204, %r204, 1;
	setp.ne.s32 	%p40, %r204, 0;
	@%p40 bra 	$L__BB1_16;
$L__BB1_17:
	cvt.u64.u32 	%rd83, %r209;
$L__BB1_18:
	cvta.to.global.u64 	%rd72, %rd5;
	add.s64 	%rd74, %rd72, %rd12;
	st.global.u32 	[%rd74], %r208;
	cvta.to.global.u64 	%rd75, %rd8;
	shl.b64 	%rd76, %rd83, 2;
	add.s64 	%rd77, %rd75, %rd76;
	ld.global.u32 	%r176, [%rd77];
	cvta.to.global.u64 	%rd78, %rd7;
	add.s64 	%rd79, %rd78, %rd12;
	st.global.u32 	[%rd79], %r176;
	mov.f64 	%fd1, 0d4000000000000000;
	{
	.reg .b32 %temp; 
	mov.b64 	{%temp, %r177}, %fd1;
	}
	mov.f64 	%fd2, 0d4036000000000000;
	{
	.reg .b32 %temp; 
	mov.b64 	{%temp, %r178}, %fd2;
	}
	and.b32  	%r180, %r178, 2146435072;
	setp.eq.s32 	%p41, %r180, 1075838976;
	{ // callseq 0, 0
	.param .b64 param0;
	st.param.f64 	[param0], 0d4036000000000000;
	.param .b64 retval0;
	call.uni (retval0), 
	__internal_accurate_pow, 
	(
	param0
	);
	ld.param.f64 	%fd3, [retval0];
	} // callseq 0
	setp.lt.s32 	%p42, %r177, 0;
	neg.f64 	%fd5, %fd3;
	selp.f64 	%fd6, %fd5, %fd3, %p41;
	selp.f64 	%fd7, %fd6, %fd3, %p42;
	add.f64 	%fd8, %fd7, 0dBFF0000000000000;
	cvt.rzi.u64.f64 	%rd80, %fd8;
	ld.global.u32 	%r181, [%rd74];
	cvt.u32.u64 	%r182, %rd80;
	and.b32  	%r183, %r181, %r182;
	cvta.to.global.u64 	%rd81, %rd9;
	add.s64 	%rd82, %rd81, %rd12;
	st.global.u32 	[%rd82], %r183;
$L__BB1_19:
	ret;

}
	// .globl	_Z12RemoveCyclesPjj
.visible .entry _Z12RemoveCyclesPjj(
	.param .u64 .ptr .align 1 _Z12RemoveCyclesPjj_param_0,
	.param .u32 _Z12RemoveCyclesPjj_param_1
)
{
	.reg .pred 	%p<4>;
	.reg .b32 	%r<8>;
	.reg .b64 	%rd<7>;

	ld.param.u64 	%rd3, [_Z12RemoveCyclesPjj_param_0];
	ld.param.u32 	%r3, [_Z12RemoveCyclesPjj_param_1];
	mov.u32 	%r4, %ctaid.x;
	mov.u32 	%r5, %ntid.x;
	mov.u32 	%r6, %tid.x;
	mad.lo.s32 	%r1, %r4, %r5, %r6;
	setp.ge.u32 	%p1, %r1, %r3;
	@%p1 bra 	$L__BB2_5;
	cvta.to.global.u64 	%rd4, %rd3;
	mul.wide.u32 	%rd5, %r1, 4;
	add.s64 	%rd1, %rd4, %rd5;
	ld.global.u32 	%r2, [%rd1];
	mul.wide.u32 	%rd6, %r2, 4;
	add.s64 	%rd2, %rd4, %rd6;
	ld.global.u32 	%r7, [%rd2];
	setp.ne.s32 	%p2, %r1, %r7;
	@%p2 bra 	$L__BB2_5;
	setp.ge.u32 	%p3, %r1, %r2;
	@%p3 bra 	$L__BB2_4;
	st.global.u32 	[%rd1], %r1;
	bra.uni 	$L__BB2_5;
$L__BB2_4:
	st.global.u32 	[%rd2], %r2;
$L__BB2_5:
	ret;

}
	// .globl	_Z13InitiaizeZeroPjj
.visible .entry _Z13InitiaizeZeroPjj(
	.param .u64 .ptr .align 1 _Z13InitiaizeZeroPjj_param_0,
	.param .u32 _Z13InitiaizeZeroPjj_param_1
)
{
	.reg .pred 	%p<2>;
	.reg .b32 	%r<7>;
	.reg .b64 	%rd<5>;

	ld.param.u64 	%rd1, [_Z13InitiaizeZeroPjj_param_0];
	ld.param.u32 	%r2, [_Z13InitiaizeZeroPjj_param_1];
	mov.u32 	%r3, %ctaid.x;
	mov.u32 	%r4, %ntid.x;
	mov.u32 	%r5, %tid.x;
	mad.lo.s32 	%r1, %r3, %r4, %r5;
	setp.ge.u32 	%p1, %r1, %r2;
	@%p1 bra 	$L__BB3_2;
	cvta.to.global.u64 	%rd2, %rd1;
	mul.wide.u32 	%rd3, %r1, 4;
	add.s64 	%rd4, %rd2, %rd3;
	mov.b32 	%r6, 0;
	st.global.u32 	[%rd4], %r6;
$L__BB3_2:
	ret;

}
	// .globl	_Z11MarkSegmentPjS_j
.visible .entry _Z11MarkSegmentPjS_j(
	.param .u64 .ptr .align 1 _Z11MarkSegmentPjS_j_param_0,
	.param .u64 .ptr .align 1 _Z11MarkSegmentPjS_j_param_1,
	.param .u32 _Z11MarkSegmentPjS_j_param_2
)
{
	.reg .pred 	%p<4>;
	.reg .b32 	%r<8>;
	.reg .b64 	%rd<9>;

	ld.param.u64 	%rd1, [_Z11MarkSegmentPjS_j_param_0];
	ld.param.u64 	%rd2, [_Z11MarkSegmentPjS_j_param_1];
	ld.param.u32 	%r2, [_Z11MarkSegmentPjS_j_param_2];
	mov.u32 	%r3, %ctaid.x;
	mov.u32 	%r4, %ntid.x;
	mov.u32 	%r5, %tid.x;
	mad.lo.s32 	%r1, %r3, %r4, %r5;
	setp.ge.u32 	%p1, %r1, %r2;
	setp.eq.s32 	%p2, %r1, 0;
	or.pred  	%p3, %p2, %p1;
	@%p3 bra 	$L__BB4_2;
	cvta.to.global.u64 	%rd3, %rd2;
	cvta.to.global.u64 	%rd4, %rd1;
	mul.wide.u32 	%rd5, %r1, 4;
	add.s64 	%rd6, %rd3, %rd5;
	ld.global.u32 	%r6, [%rd6];
	mul.wide.u32 	%rd7, %r6, 4;
	add.s64 	%rd8, %rd4, %rd7;
	mov.b32 	%r7, 1;
	st.global.u32 	[%rd8], %r7;
$L__BB4_2:
	ret;

}
	// .globl	_Z13InclusiveScanPjj
.visible .entry _Z13InclusiveScanPjj(
	.param .u64 .ptr .align 1 _Z13InclusiveScanPjj_param_0,
	.param .u32 _Z13InclusiveScanPjj_param_1
)
{
	.reg .pred 	%p<8>;
	.reg .b32 	%r<19>;
	.reg .b64 	%rd<26>;

	ld.param.u64 	%rd17, [_Z13InclusiveScanPjj_param_0];
	ld.param.u32 	%r7, [_Z13InclusiveScanPjj_param_1];
	cvta.to.global.u64 	%rd23, %rd17;
	mul.wide.u32 	%rd2, %r7, 4;
	add.s64 	%rd3, %rd23, %rd2;
	setp.eq.s64 	%p1, %rd2, 0;
	setp.eq.s32 	%p2, %r7, 1;
	or.pred  	%p3, %p1, %p2;
	@%p3 bra 	$L__BB5_7;
	ld.global.u32 	%r17, [%rd23];
	add.s64 	%rd4, %rd2, -8;
	and.b64  	%rd18, %rd4, 12;
	setp.eq.s64 	%p4, %rd18, 12;
	@%p4 bra 	$L__BB5_4;
	shr.u64 	%rd19, %rd4, 2;
	add.s64 	%rd20, %rd19, 1;
	and.b64  	%rd21, %rd20, 3;
	mov.u64 	%rd22, %rd23;
$L__BB5_3:
	.pragma "nounroll";
	add.s64 	%rd23, %rd22, 4;
	ld.global.u32 	%r8, [%rd22+4];
	add.s32 	%r17, %r8, %r17;
	st.global.u32 	[%rd22+4], %r17;
	add.s64 	%rd21, %rd21, -1;
	setp.ne.s64 	%p5, %rd21, 0;
	mov.u64 	%rd22, %rd23;
	@%p5 bra 	$L__BB5_3;
$L__BB5_4:
	setp.lt.u64 	%p6, %rd4, 12;
	@%p6 bra 	$L__BB5_7;
	add.s64 	%rd25, %rd23, 4;
	add.s64 	%rd24, %rd23, 16;
$L__BB5_6:
	ld.global.u32 	%r9, [%rd24+-12];
	add.s32 	%r10, %r9, %r17;
	st.global.u32 	[%rd24+-12], %r10;
	ld.global.u32 	%r11, [%rd24+-8];
	add.s32 	%r12, %r11, %r10;
	st.global.u32 	[%rd24+-8], %r12;
	ld.global.u32 	%r13, [%rd24+-4];
	add.s32 	%r14, %r13, %r12;
	st.global.u32 	[%rd24+-4], %r14;
	ld.global.u32 	%r15, [%rd24];
	add.s32 	%r17, %r15, %r14;
	st.global.u32 	[%rd24], %r17;
	add.s64 	%rd25, %rd25, 16;
	add.s64 	%rd24, %rd24, 16;
	setp.ne.s64 	%p7, %rd25, %rd3;
	@%p7 bra 	$L__BB5_6;
$L__BB5_7:
	ret;

}
	// .globl	_Z9OutputMSTPjS_S_j
.visible .entry _Z9OutputMSTPjS_S_j(
	.param .u64 .ptr .align 1 _Z9OutputMSTPjS_S_j_param_0,
	.param .u64 .ptr .align 1 _Z9OutputMSTPjS_S_j_param_1,
	.param .u64 .ptr .align 1 _Z9OutputMSTPjS_S_j_param_2,
	.param .u32 _Z9OutputMSTPjS_S_j_param_3
)
{
	.reg .pred 	%p<3>;
	.reg .b32 	%r<9>;
	.reg .b64 	%rd<13>;

	ld.param.u64 	%rd1, [_Z9OutputMSTPjS_S_j_param_0];
	ld.param.u64 	%rd2, [_Z9OutputMSTPjS_S_j_param_1];
	ld.param.u64 	%rd3, [_Z9OutputMSTPjS_S_j_param_2];
	ld.param.u32 	%r2, [_Z9OutputMSTPjS_S_j_param_3];
	mov.u32 	%r3, %ctaid.x;
	mov.u32 	%r4, %ntid.x;
	mov.u32 	%r5, %tid.x;
	mad.lo.s32 	%r1, %r3, %r4, %r5;
	setp.ge.u32 	%p1, %r1, %r2;
	@%p1 bra 	$L__BB6_3;
	cvta.to.global.u64 	%rd4, %rd2;
	mul.wide.u32 	%rd5, %r1, 4;
	add.s64 	%rd6, %rd4, %rd5;
	ld.global.u32 	%r6, [%rd6];
	setp.eq.s32 	%p2, %r1, %r6;
	@%p2 bra 	$L__BB6_3;
	cvta.to.global.u64 	%rd7, %rd3;
	add.s64 	%rd9, %rd7, %rd5;
	ld.global.u32 	%r7, [%rd9];
	cvta.to.global.u64 	%rd10, %rd1;
	mul.wide.u32 	%rd11, %r7, 4;
	add.s64 	%rd12, %rd10, %rd11;
	mov.b32 	%r8, 1;
	st.global.u32 	[%rd12], %r8;
$L__BB6_3:
	ret;

}
	// .globl	_Z9CopyArrayPjS_j
.visible .entry _Z9CopyArrayPjS_j(
	.param .u64 .ptr .align 1 _Z9CopyArrayPjS_j_param_0,
	.param .u64 .ptr .align 1 _Z9CopyArrayPjS_j_param_1,
	.param .u32 _Z9CopyArrayPjS_j_param_2
)
{
	.reg .pred 	%p<2>;
	.reg .b32 	%r<7>;
	.reg .b64 	%rd<8>;

	ld.param.u64 	%rd1, [_Z9CopyArrayPjS_j_param_0];
	ld.param.u64 	%rd2, [_Z9CopyArrayPjS_j_param_1];
	ld.param.u32 	%r2, [_Z9CopyArrayPjS_j_param_2];
	mov.u32 	%r3, %ctaid.x;
	mov.u32 	%r4, %ntid.x;
	mov.u32 	%r5, %tid.x;
	mad.lo.s32 	%r1, %r3, %r4, %r5;
	setp.ge.u32 	%p1, %r1, %r2;
	@%p1 bra 	$L__BB7_2;
	cvta.to.global.u64 	%rd3, %rd2;
	cvta.to.global.u64 	%rd4, %rd1;
	mul.wide.u32 	%rd5, %r1, 4;
	add.s64 	%rd6, %rd3, %rd5;
	ld.global.u32 	%r6, [%rd6];
	add.s64 	%rd7, %rd4, %rd5;
	st.global.u32 	[%rd7], %r6;
$L__BB7_2:
	ret;

}
	// .globl	_Z24PropogateRepresentativesPjS_j
.visible .entry _Z24PropogateRepresentativesPjS_j(
	.param .u64 .ptr .align 1 _Z24PropogateRepresentativesPjS_j_param_0,
	.param .u64 .ptr .align 1 _Z24PropogateRepresentativesPjS_j_param_1,
	.param .u32 _Z24PropogateRepresentativesPjS_j_param_2
)
{
	.reg .pred 	%p<4>;
	.reg .b32 	%r<12>;
	.reg .b64 	%rd<11>;

	ld.param.u64 	%rd2, [_Z24PropogateRepresentativesPjS_j_param_0];
	ld.param.u64 	%rd3, [_Z24PropogateRepresentativesPjS_j_param_1];
	ld.param.u32 	%r6, [_Z24PropogateRepresentativesPjS_j_param_2];
	cvta.to.global.u64 	%rd1, %rd3;
	mov.u32 	%r7, %ctaid.x;
	mov.u32 	%r8, %ntid.x;
	mov.u32 	%r9, %tid.x;
	mad.lo.s32 	%r11, %r7, %r8, %r9;
	setp.ge.u32 	%p1, %r11, %r6;
	@%p1 bra 	$L__BB8_4;
	mul.wide.u32 	%rd4, %r11, 4;
	add.s64 	%rd5, %rd1, %rd4;
	ld.global.u32 	%r10, [%rd5];
	setp.eq.s32 	%p2, %r11, %r10;
	@%p2 bra 	$L__BB8_3;
$L__BB8_2:
	mov.u32 	%r11, %r10;
	mul.wide.u32 	%rd6, %r11, 4;
	add.s64 	%rd7, %rd1, %rd6;
	ld.global.u32 	%r10, [%rd7];
	setp.ne.s32 	%p3, %r11, %r10;
	@%p3 bra 	$L__BB8_2;
$L__BB8_3:
	cvta.to.global.u64 	%rd8, %rd2;
	add.s64 	%rd10, %rd8, %rd4;
	st.global.u32 	[%rd10], %r11;
$L__BB8_4:
	ret;

}
	// .globl	_Z15ConcatenateSuccPmPjj
.visible .entry _Z15ConcatenateSuccPmPjj(
	.param .u64 .ptr .align 1 _Z15ConcatenateSuccPmPjj_param_0,
	.param .u64 .ptr .align 1 _Z15ConcatenateSuccPmPjj_param_1,
	.param .u32 _Z15ConcatenateSuccPmPjj_param_2
)
{
	.reg .pred 	%p<2>;
	.reg .b32 	%r<6>;
	.reg .b64 	%rd<13>;

	ld.param.u64 	%rd1, [_Z15ConcatenateSuccPmPjj_param_0];
	ld.param.u64 	%rd2, [_Z15ConcatenateSuccPmPjj_param_1];
	ld.param.u32 	%r2, [_Z15ConcatenateSuccPmPjj_param_2];
	mov.u32 	%r3, %ctaid.x;
	mov.u32 	%r4, %ntid.x;
	mov.u32 	%r5, %tid.x;
	mad.lo.s32 	%r1, %r3, %r4, %r5;
	setp.ge.u32 	%p1, %r1, %r2;
	@%p1 bra 	$L__BB9_2;
	cvta.to.global.u64 	%rd3, %rd2;
	cvta.to.global.u64 	%rd4, %rd1;
	cvt.u64.u32 	%rd5, %r1;
	mul.wide.u32 	%rd6, %r1, 4;
	add.s64 	%rd7, %rd3, %rd6;
	ld.global.u32 	%rd8, [%rd7];
	shl.b64 	%rd9, %rd8, 32;
	or.b64  	%rd10, %rd9, %rd5;
	mul.wide.u32 	%rd11, %r1, 8;
	add.s64 	%rd12, %rd4, %rd11;
	st.global.u64 	[%rd12], %rd10;
$L__BB9_2:
	ret;

}
	// .globl	_Z12SortVerticesPmj
.visible .entry _Z12SortVerticesPmj(
	.param .u64 .ptr .align 1 _Z12SortVerticesPmj_param_0,
	.param .u32 _Z12SortVerticesPmj_param_1
)
{
	.local .align 8 .b8 	__local_depot10[8];
	.reg .b64 	%SP;
	.reg .b64 	%SPL;
	.reg .pred 	%p<113>;
	.reg .b32 	%r<4>;
	.reg .b64 	%rd<571>;

	mov.u64 	%SPL, __local_depot10;
	cvta.local.u64 	%SP, %SPL;
	ld.param.u64 	%rd286, [_Z12SortVerticesPmj_param_0];
	ld.param.u32 	%r1, [_Z12SortVerticesPmj_param_1];
	cvta.to.global.u64 	%rd562, %rd286;
	cvt.u64.u32 	%rd2, %r1;
	setp.eq.s32 	%p6, %r1, 0;
	mov.b64 	%rd458, 0;
	@%p6 bra 	$L__BB10_74;
	shl.b64 	%rd288, %rd2, 3;
	{ // callseq 1, 0
	.param .b64 param0;
	st.param.b64 	[param0], %rd288;
	.param .b64 retval0;
	call.uni (retval0), 
	malloc, 
	(
	param0
	);
	ld.param.b64 	%rd458, [retval0];
	} // callseq 1
	setp.ne.s64 	%p7, %rd458, 0;
	@%p7 bra 	$L__BB10_74;
	add.u64 	%rd290, %SP, 0;
	add.u64 	%rd291, %SPL, 0;
	{ // callseq 2, 0
	.param .b64 param0;
	st.param.b64 	[param0], 0;
	call.uni 
	free, 
	(
	param0
	);
	} // callseq 2
	mov.u64 	%rd292, $str;
	cvta.global.u64 	%rd293, %rd292;
	st.local.u64 	[%rd291], %rd293;
	mov.u64 	%rd294, $str$6;
	cvta.global.u64 	%rd295, %rd294;
	{ // callseq 3, 0
	.param .b64 param0;
	st.param.b64 	[param0], %rd295;
	.param .b64 param1;
	st.param.b64 	[param1], %rd290;
	.param .b32 retval0;
	call.uni (retval0), 
	vprintf, 
	(
	param0, 
	param1
	);
	ld.param.b32 	%r2, [retval0];
	} // callseq 3
	// begin inline asm
	trap;
	// end inline asm
$L__BB10_3:
	setp.lt.u64 	%p19, %rd521, %rd5;
	add.s64 	%rd522, %rd522, 256;
	@%p19 bra 	$L__BB10_75;
$L__BB10_4:
	setp.lt.u32 	%p20, %r1, 33;
	@%p20 bra 	$L__BB10_119;
	setp.gt.u64 	%p21, %rd5, %rd562;
	shl.b64 	%rd306, %rd2, 3;
	add.s64 	%rd7, %rd458, %rd306;
	@%p21 bra 	$L__BB10_13;
	mov.b64 	%rd536, 32;
	mov.pred 	%p111, 0;
$L__BB10_7:
	mov.pred 	%p112, %p111;
	not.pred 	%p111, %p112;
	@%p111 bra 	$L__BB10_106;
	shl.b64 	%rd195, %rd536, 4;
	mov.u64 	%rd537, %rd562;
	mov.u64 	%rd540, %rd458;
$L__BB10_9:
	shl.b64 	%rd308, %rd536, 3;
	add.s64 	%rd198, %rd540, %rd308;
	sub.s64 	%rd309, %rd198, %rd7;
	setp.lt.s64 	%p24, %rd309, 0;
	selp.b64 	%rd310, %rd198, %rd7, %p24;
	add.s64 	%rd311, %rd310, %rd308;
	sub.s64 	%rd312, %rd311, %rd7;
	setp.lt.s64 	%p25, %rd312, 0;
	selp.b64 	%rd313, %rd311, %rd7, %p25;
	setp.eq.s64 	%p26, %rd540, %rd310;
	setp.eq.s64 	%p27, %rd310, %rd313;
	or.pred  	%p28, %p26, %p27;
	mov.u64 	%rd541, %rd310;
	mov.u64 	%rd546, %rd537;
	@%p28 bra 	$L__BB10_91;
	mov.u64 	%rd546, %rd537;
	mov.u64 	%rd541, %rd310;
$L__BB10_11:
	ld.u64 	%rd204, [%rd541];
	ld.u64 	%rd205, [%rd540];
	setp.ge.u64 	%p29, %rd204, %rd205;
	@%p29 bra 	$L__BB10_89;
	st.global.u64 	[%rd546], %rd204;
	add.s64 	%rd541, %rd541, 8;
	bra.uni 	$L__BB10_90;
$L__BB10_13:
	mov.b64 	%rd459, 32;
	mov.pred 	%p110, 0;
$L__BB10_14:
	mov.pred 	%p112, %p110;
	@%p112 bra 	$L__BB10_51;
	mov.u64 	%rd466, %rd286;
	mov.u64 	%rd468, %rd562;
	mov.u64 	%rd462, %rd458;
$L__BB10_16:
	shl.b64 	%rd332, %rd459, 3;
	add.s64 	%rd12, %rd468, %rd332;
	add.s64 	%rd13, %rd466, %rd332;
	setp.lt.u64 	%p48, %rd12, %rd5;
	min.u64 	%rd14, %rd12, %rd5;
	shl.b64 	%rd333, %rd2, 3;
	add.s64 	%rd334, %rd286, %rd333;
	selp.b64 	%rd15, %rd13, %rd334, %p48;
	add.s64 	%rd335, %rd14, %rd332;
	add.s64 	%rd336, %rd15, %rd332;
	setp.lt.u64 	%p49, %rd335, %rd5;
	min.u64 	%rd16, %rd335, %rd5;
	selp.b64 	%rd17, %rd336, %rd334, %p49;
	setp.eq.s64 	%p50, %rd468, %rd14;
	setp.eq.s64 	%p51, %rd14, %rd16;
	or.pred  	%p52, %p50, %p51;
	mov.u64 	%rd476, %rd462;
	mov.u64 	%rd465, %rd14;
	mov.u64 	%rd463, %rd15;
	@%p52 bra 	$L__BB10_22;
	mov.u64 	%rd463, %rd15;
	mov.u64 	%rd464, %rd14;
	mov.u64 	%rd465, %rd14;
	mov.u64 	%rd467, %rd468;
	mov.u64 	%rd476, %rd462;
$L__BB10_18:
	ld.global.u64 	%rd25, [%rd465];
	ld.global.u64 	%rd26, [%rd468];
	setp.lt.u64 	%p53, %rd25, %rd26;
	@%p53 bra 	$L__BB10_20;
	st.u64 	[%rd476], %rd26;
	add.s64 	%rd467, %rd467, 8;
	add.s64 	%rd468, %rd468, 8;
	add.s64 	%rd466, %rd466, 8;
	bra.uni 	$L__BB10_21;
$L__BB10_20:
	st.u64 	[%rd476], %rd25;
	add.s64 	%rd464, %rd464, 8;
	add.s64 	%rd465, %rd465, 8;
	add.s64 	%rd463, %rd463, 8;
$L__BB10_21:
	add.s64 	%rd476, %rd476, 8;
	setp.ne.s64 	%p54, %rd467, %rd14;
	setp.ne.s64 	%p55, %rd464, %rd16;
	and.pred  	%p56, %p54, %p55;
	@%p56 bra 	$L__BB10_18;
$L__BB10_22:
	sub.s64 	%rd45, %rd15, %rd466;
	shr.s64 	%rd46, %rd45, 3;
	setp.lt.s64 	%p57, %rd46, 1;
	@%p57 bra 	$L__BB10_36;
	setp.lt.u64 	%p58, %rd46, 16;
	mov.u64 	%rd484, %rd476;
	@%p58 bra 	$L__BB10_26;
	and.b64  	%rd47, %rd46, 9223372036854775792;
	mov.b64 	%rd483, 0;
	mov.u64 	%rd484, %rd476;
$L__BB10_25:
	.pragma "nounroll";
	ld.global.u64 	%rd338, [%rd468];
	st.u64 	[%rd484], %rd338;
	ld.global.u64 	%rd339, [%rd468+8];
	st.u64 	[%rd484+8], %rd339;
	ld.global.u64 	%rd340, [%rd468+16];
	st.u64 	[%rd484+16], %rd340;
	ld.global.u64 	%rd341, [%rd468+24];
	st.u64 	[%rd484+24], %rd341;
	ld.global.u64 	%rd342, [%rd468+32];
	st.u64 	[%rd484+32], %rd342;
	ld.global.u64 	%rd343, [%rd468+40];
	st.u64 	[%rd484+40], %rd343;
	ld.global.u64 	%rd344, [%rd468+48];
	st.u64 	[%rd484+48], %rd344;
	ld.global.u64 	%rd345, [%rd468+56];
	st.u64 	[%rd484+56], %rd345;
	ld.global.u64 	%rd346, [%rd468+64];
	st.u64 	[%rd484+64], %rd346;
	ld.global.u64 	%rd347, [%rd468+72];
	st.u64 	[%rd484+72], %rd347;
	ld.global.u64 	%rd348, [%rd468+80];
	st.u64 	[%rd484+80], %rd348;
	ld.global.u64 	%rd349, [%rd468+88];
	st.u64 	[%rd484+88], %rd349;
	ld.global.u64 	%rd350, [%rd468+96];
	st.u64 	[%rd484+96], %rd350;
	ld.global.u64 	%rd351, [%rd468+104];
	st.u64 	[%rd484+104], %rd351;
	ld.global.u64 	%rd352, [%rd468+112];
	st.u64 	[%rd484+112], %rd352;
	ld.global.u64 	%rd353, [%rd468+120];
	st.u64 	[%rd484+120], %rd353;
	add.s64 	%rd468, %rd468, 128;
	add.s64 	%rd484, %rd484, 128;
	add.s64 	%rd483, %rd483, 16;
	setp.ne.s64 	%p59, %rd483, %rd47;
	@%p59 bra 	$L__BB10_25;
$L__BB10_26:
	and.b64  	%rd56, %rd46, 15;
	setp.eq.s64 	%p60, %rd56, 0;
	@%p60 bra 	$L__BB10_36;
	setp.lt.u64 	%p61, %rd56, 8;
	@%p61 bra 	$L__BB10_29;
	ld.global.u64 	%rd354, [%rd468];
	st.u64 	[%rd484], %rd354;
	ld.global.u64 	%rd355, [%rd468+8];
	st.u64 	[%rd484+8], %rd355;
	ld.global.u64 	%rd356, [%rd468+16];
	st.u64 	[%rd484+16], %rd356;
	ld.global.u64 	%rd357, [%rd468+24];
	st.u64 	[%rd484+24], %rd357;
	ld.global.u64 	%rd358, [%rd468+32];
	st.u64 	[%rd484+32], %rd358;
	ld.global.u64 	%rd359, [%rd468+40];
	st.u64 	[%rd484+40], %rd359;
	ld.global.u64 	%rd360, [%rd468+48];
	st.u64 	[%rd484+48], %rd360;
	ld.global.u64 	%rd361, [%rd468+56];
	st.u64 	[%rd484+56], %rd361;
	add.s64 	%rd468, %rd468, 64;
	add.s64 	%rd484, %rd484, 64;
$L__BB10_29:
	and.b64  	%rd61, %rd46, 7;
	setp.eq.s64 	%p62, %rd61, 0;
	@%p62 bra 	$L__BB10_36;
	and.b64  	%rd62, %rd46, 3;
	setp.lt.u64 	%p63, %rd61, 4;
	@%p63 bra 	$L__BB10_32;
	ld.global.u64 	%rd362, [%rd468];
	st.u64 	[%rd484], %rd362;
	ld.global.u64 	%rd363, [%rd468+8];
	st.u64 	[%rd484+8], %rd363;
	ld.global.u64 	%rd364, [%rd468+16];
	st.u64 	[%rd484+16], %rd364;
	ld.global.u64 	%rd365, [%rd468+24];
	st.u64 	[%rd484+24], %rd365;
	add.s64 	%rd468, %rd468, 32;
	add.s64 	%rd484, %rd484, 32;
$L__BB10_32:
	setp.eq.s64 	%p64, %rd62, 0;
	@%p64 bra 	$L__BB10_36;
	ld.global.u64 	%rd366, [%rd468];
	st.u64 	[%rd484], %rd366;
	setp.eq.s64 	%p65, %rd62, 1;
	@%p65 bra 	$L__BB10_36;
	ld.global.u64 	%rd367, [%rd468+8];
	st.u64 	[%rd484+8], %rd367;
	setp.eq.s64 	%p66, %rd62, 2;
	@%p66 bra 	$L__BB10_36;
	ld.global.u64 	%rd368, [%rd468+16];
	st.u64 	[%rd484+16], %rd368;
$L__BB10_36:
	add.s64 	%rd493, %rd476, %rd45;
	sub.s64 	%rd369, %rd17, %rd463;
	shr.s64 	%rd68, %rd369, 3;
	setp.lt.s64 	%p67, %rd68, 1;
	@%p67 bra 	$L__BB10_50;
	and.b64  	%rd69, %rd68, 15;
	setp.lt.u64 	%p68, %rd68, 16;
	@%p68 bra 	$L__BB10_40;
	and.b64  	%rd70, %rd68, 9223372036854775792;
	mov.b64 	%rd492, 0;
$L__BB10_39:
	.pragma "nounroll";
	ld.global.u64 	%rd371, [%rd465];
	st.u64 	[%rd493], %rd371;
	ld.global.u64 	%rd372, [%rd465+8];
	st.u64 	[%rd493+8], %rd372;
	ld.global.u64 	%rd373, [%rd465+16];
	st.u64 	[%rd493+16], %rd373;
	ld.global.u64 	%rd374, [%rd465+24];
	st.u64 	[%rd493+24], %rd374;
	ld.global.u64 	%rd375, [%rd465+32];
	st.u64 	[%rd493+32], %rd375;
	ld.global.u64 	%rd376, [%rd465+40];
	st.u64 	[%rd493+40], %rd376;
	ld.global.u64 	%rd377, [%rd465+48];
	st.u64 	[%rd493+48], %rd377;
	ld.global.u64 	%rd378, [%rd465+56];
	st.u64 	[%rd493+56], %rd378;
	ld.global.u64 	%rd379, [%rd465+64];
	st.u64 	[%rd493+64], %rd379;
	ld.global.u64 	%rd380, [%rd465+72];
	st.u64 	[%rd493+72], %rd380;
	ld.global.u64 	%rd381, [%rd465+80];
	st.u64 	[%rd493+80], %rd381;
	ld.global.u64 	%rd382, [%rd465+88];
	st.u64 	[%rd493+88], %rd382;
	ld.global.u64 	%rd383, [%rd465+96];
	st.u64 	[%rd493+96], %rd383;
	ld.global.u64 	%rd384, [%rd465+104];
	st.u64 	[%rd493+104], %rd384;
	ld.global.u64 	%rd385, [%rd465+112];
	st.u64 	[%rd493+112], %rd385;
	ld.global.u64 	%rd386, [%rd465+120];
	st.u64 	[%rd493+120], %rd386;
	add.s64 	%rd465, %rd465, 128;
	add.s64 	%rd493, %rd493, 128;
	add.s64 	%rd492, %rd492, 16;
	setp.ne.s64 	%p69, %rd492, %rd70;
	@%p69 bra 	$L__BB10_39;
$L__BB10_40:
	setp.eq.s64 	%p70, %rd69, 0;
	@%p70 bra 	$L__BB10_50;
	and.b64  	%rd79, %rd68, 7;
	setp.lt.u64 	%p71, %rd69, 8;
	@%p71 bra 	$L__BB10_43;
	ld.global.u64 	%rd387, [%rd465];
	st.u64 	[%rd493], %rd387;
	ld.global.u64 	%rd388, [%rd465+8];
	st.u64 	[%rd493+8], %rd388;
	ld.global.u64 	%rd389, [%rd465+16];
	st.u64 	[%rd493+16], %rd389;
	ld.global.u64 	%rd390, [%rd465+24];
	st.u64 	[%rd493+24], %rd390;
	ld.global.u64 	%rd391, [%rd465+32];
	st.u64 	[%rd493+32], %rd391;
	ld.global.u64 	%rd392, [%rd465+40];
	st.u64 	[%rd493+40], %rd392;
	ld.global.u64 	%rd393, [%rd465+48];
	st.u64 	[%rd493+48], %rd393;
	ld.global.u64 	%rd394, [%rd465+56];
	st.u64 	[%rd493+56], %rd394;
	add.s64 	%rd465, %rd465, 64;
	add.s64 	%rd493, %rd493, 64;
$L__BB10_43:
	setp.eq.s64 	%p72, %rd79, 0;
	@%p72 bra 	$L__BB10_50;
	and.b64  	%rd84, %rd68, 3;
	setp.lt.u64 	%p73, %rd79, 4;
	@%p73 bra 	$L__BB10_46;
	ld.global.u64 	%rd395, [%rd465];
	st.u64 	[%rd493], %rd395;
	ld.global.u64 	%rd396, [%rd465+8];
	st.u64 	[%rd493+8], %rd396;
	ld.global.u64 	%rd397, [%rd465+16];
	st.u64 	[%rd493+16], %rd397;
	ld.global.u64 	%rd398, [%rd465+24];
	st.u64 	[%rd493+24], %rd398;
	add.s64 	%rd465, %rd465, 32;
	add.s64 	%rd493, %rd493, 32;
$L__BB10_46:
	setp.eq.s64 	%p74, %rd84, 0;
	@%p74 bra 	$L__BB10_50;
	ld.global.u64 	%rd399, [%rd465];
	st.u64 	[%rd493], %rd399;
	setp.eq.s64 	%p75, %rd84, 1;
	@%p75 bra 	$L__BB10_50;
	ld.global.u64 	%rd400, [%rd465+8];
	st.u64 	[%rd493+8], %rd400;
	setp.eq.s64 	%p76, %rd84, 2;
	@%p76 bra 	$L__BB10_50;
	ld.global.u64 	%rd401, [%rd465+16];
	st.u64 	[%rd493+16], %rd401;
$L__BB10_50:
	shl.b64 	%rd402, %rd459, 3;
	add.s64 	%rd468, %rd12, %rd402;
	add.s64 	%rd466, %rd13, %rd402;
	shl.b64 	%rd403, %rd459, 4;
	add.s64 	%rd462, %rd462, %rd403;
	setp.lt.u64 	%p77, %rd468, %rd5;
	@%p77 bra 	$L__BB10_16;
	bra.uni 	$L__BB10_73;
$L__BB10_51:
	shl.b64 	%rd92, %rd459, 4;
	mov.u64 	%rd499, %rd562;
	mov.u64 	%rd502, %rd458;
$L__BB10_52:
	shl.b64 	%rd404, %rd459, 3;
	add.s64 	%rd95, %rd502, %rd404;
	sub.s64 	%rd405, %rd95, %rd7;
	setp.lt.s64 	%p78, %rd405, 0;
	selp.b64 	%rd406, %rd95, %rd7, %p78;
	add.s64 	%rd407, %rd406, %rd404;
	sub.s64 	%rd408, %rd407, %rd7;
	setp.lt.s64 	%p79, %rd408, 0;
	selp.b64 	%rd409, %rd407, %rd7, %p79;
	setp.eq.s64 	%p80, %rd502, %rd406;
	setp.eq.s64 	%p81, %rd406, %rd409;
	or.pred  	%p82, %p80, %p81;
	mov.u64 	%rd503, %rd406;
	mov.u64 	%rd508, %rd499;
	@%p82 bra 	$L__BB10_58;
	mov.u64 	%rd508, %rd499;
	mov.u64 	%rd503, %rd406;
$L__BB10_54:
	ld.u64 	%rd101, [%rd503];
	ld.u64 	%rd102, [%rd502];
	setp.lt.u64 	%p83, %rd101, %rd102;
	@%p83 bra 	$L__BB10_56;
	st.global.u64 	[%rd508], %rd102;
	add.s64 	%rd502, %rd502, 8;
	bra.uni 	$L__BB10_57;
$L__BB10_56:
	st.global.u64 	[%rd508], %rd101;
	add.s64 	%rd503, %rd503, 8;
$L__BB10_57:
	add.s64 	%rd508, %rd508, 8;
	setp.ne.s64 	%p84, %rd502, %rd406;
	setp.ne.s64 	%p85, %rd503, %rd409;
	and.pred  	%p86, %p84, %p85;
	@%p86 bra 	$L__BB10_54;
$L__BB10_58:
	sub.s64 	%rd111, %rd406, %rd502;
	shr.s64 	%rd112, %rd111, 3;
	setp.lt.s64 	%p87, %rd112, 1;
	@%p87 bra 	$L__BB10_65;
	and.b64  	%rd113, %rd112, 3;
	setp.eq.s64 	%p88, %rd113, 0;
	mov.u64 	%rd509, %rd508;
	mov.u64 	%rd510, %rd502;
	mov.u64 	%rd511, %rd112;
	@%p88 bra 	$L__BB10_63;
	ld.u64 	%rd410, [%rd502];
	st.global.u64 	[%rd508], %rd410;
	add.s64 	%rd510, %rd502, 8;
	add.s64 	%rd509, %rd508, 8;
	add.s64 	%rd511, %rd112, -1;
	setp.eq.s64 	%p89, %rd113, 1;
	@%p89 bra 	$L__BB10_63;
	ld.u64 	%rd411, [%rd502+8];
	st.global.u64 	[%rd508+8], %rd411;
	add.s64 	%rd510, %rd502, 16;
	add.s64 	%rd509, %rd508, 16;
	add.s64 	%rd511, %rd112, -2;
	setp.eq.s64 	%p90, %rd113, 2;
	@%p90 bra 	$L__BB10_63;
	ld.u64 	%rd412, [%rd502+16];
	st.global.u64 	[%rd508+16], %rd412;
	add.s64 	%rd510, %rd502, 24;
	add.s64 	%rd509, %rd508, 24;
	add.s64 	%rd511, %rd112, -3;
$L__BB10_63:
	setp.lt.u64 	%p91, %rd112, 4;
	@%p91 bra 	$L__BB10_65;
$L__BB10_64:
	ld.u64 	%rd413, [%rd510];
	st.global.u64 	[%rd509], %rd413;
	ld.u64 	%rd414, [%rd510+8];
	st.global.u64 	[%rd509+8], %rd414;
	ld.u64 	%rd415, [%rd510+16];
	st.global.u64 	[%rd509+16], %rd415;
	ld.u64 	%rd416, [%rd510+24];
	st.global.u64 	[%rd509+24], %rd416;
	add.s64 	%rd510, %rd510, 32;
	add.s64 	%rd509, %rd509, 32;
	add.s64 	%rd131, %rd511, -4;
	setp.gt.u64 	%p92, %rd511, 4;
	mov.u64 	%rd511, %rd131;
	@%p92 bra 	$L__BB10_64;
$L__BB10_65:
	add.s64 	%rd132, %rd508, %rd111;
	sub.s64 	%rd417, %rd409, %rd503;
	shr.s64 	%rd133, %rd417, 3;
	setp.lt.s64 	%p93, %rd133, 1;
	@%p93 bra 	$L__BB10_72;
	and.b64  	%rd134, %rd133, 3;
	setp.eq.s64 	%p94, %rd134, 0;
	mov.u64 	%rd515, %rd132;
	mov.u64 	%rd516, %rd503;
	mov.u64 	%rd517, %rd133;
	@%p94 bra 	$L__BB10_70;
	ld.u64 	%rd418, [%rd503];
	st.global.u64 	[%rd132], %rd418;
	add.s64 	%rd516, %rd503, 8;
	add.s64 	%rd515, %rd132, 8;
	add.s64 	%rd517, %rd133, -1;
	setp.eq.s64 	%p95, %rd134, 1;
	@%p95 bra 	$L__BB10_70;
	ld.u64 	%rd419, [%rd503+8];
	st.global.u64 	[%rd132+8], %rd419;
	add.s64 	%rd516, %rd503, 16;
	add.s64 	%rd515, %rd132, 16;
	add.s64 	%rd517, %rd133, -2;
	setp.eq.s64 	%p96, %rd134, 2;
	@%p96 bra 	$L__BB10_70;
	ld.u64 	%rd420, [%rd503+16];
	st.global.u64 	[%rd132+16], %rd420;
	add.s64 	%rd516, %rd503, 24;
	add.s64 	%rd515, %rd132, 24;
	add.s64 	%rd517, %rd133, -3;
$L__BB10_70:
	setp.lt.u64 	%p97, %rd133, 4;
	@%p97 bra 	$L__BB10_72;
$L__BB10_71:
	ld.u64 	%rd421, [%rd516];
	st.global.u64 	[%rd515], %rd421;
	ld.u64 	%rd422, [%rd516+8];
	st.global.u64 	[%rd515+8], %rd422;
	ld.u64 	%rd423, [%rd516+16];
	st.global.u64 	[%rd515+16], %rd423;
	ld.u64 	%rd424, [%rd516+24];
	st.global.u64 	[%rd515+24], %rd424;
	add.s64 	%rd516, %rd516, 32;
	add.s64 	%rd515, %rd515, 32;
	add.s64 	%rd152, %rd517, -4;
	setp.gt.u64 	%p98, %rd517, 4;
	mov.u64 	%rd517, %rd152;
	@%p98 bra 	$L__BB10_71;
$L__BB10_72:
	shl.b64 	%rd425, %rd459, 3;
	add.s64 	%rd502, %rd95, %rd425;
	add.s64 	%rd499, %rd499, %rd92;
	sub.s64 	%rd426, %rd502, %rd7;
	setp.lt.s64 	%p99, %rd426, 0;
	@%p99 bra 	$L__BB10_52;
$L__BB10_73:
	shl.b64 	%rd459, %rd459, 1;
	not.pred 	%p110, %p112;
	setp.lt.s64 	%p100, %rd459, %rd2;
	@%p100 bra 	$L__BB10_14;
	bra.uni 	$L__BB10_107;
$L__BB10_74:
	shl.b64 	%rd296, %rd2, 3;
	add.s64 	%rd5, %rd562, %rd296;
	setp.le.u64 	%p8, %rd5, %rd562;
	mov.u64 	%rd521, %rd562;
	mov.u64 	%rd522, %rd562;
	@%p8 bra 	$L__BB10_4;
$L__BB10_75:
	mov.u64 	%rd156, %rd521;
	add.s64 	%rd521, %rd156, 256;
	min.u64 	%rd159, %rd521, %rd5;
	add.s64 	%rd524, %rd156, 8;
	setp.eq.s64 	%p9, %rd524, %rd159;
	@%p9 bra 	$L__BB10_3;
	mov.b64 	%rd523, 0;
	mov.u64 	%rd525, %rd522;
	mov.u64 	%rd526, %rd522;
$L__BB10_77:
	add.s64 	%rd165, %rd525, 8;
	add.s64 	%rd166, %rd526, 8;
	ld.global.u64 	%rd167, [%rd526+8];
	ld.global.u64 	%rd298, [%rd522];
	setp.lt.u64 	%p10, %rd167, %rd298;
	@%p10 bra 	$L__BB10_81;
	ld.global.u64 	%rd533, [%rd526];
	setp.ge.u64 	%p11, %rd167, %rd533;
	mov.u64 	%rd535, %rd166;
	@%p11 bra 	$L__BB10_80;
$L__BB10_79:
	mov.u64 	%rd187, %rd526;
	st.global.u64 	[%rd535], %rd533;
	add.s64 	%rd526, %rd187, -8;
	ld.global.u64 	%rd533, [%rd187+-8];
	setp.lt.u64 	%p12, %rd167, %rd533;
	mov.u64 	%rd535, %rd187;
	@%p12 bra 	$L__BB10_79;
$L__BB10_80:
	st.global.u64 	[%rd535], %rd167;
	bra.uni 	$L__BB10_88;
$L__BB10_81:
	add.s64 	%rd527, %rd526, 16;
	and.b64  	%rd170, %rd523, 3;
	setp.eq.s64 	%p13, %rd170, 3;
	mov.u64 	%rd528, %rd524;
	mov.u64 	%rd529, %rd165;
	@%p13 bra 	$L__BB10_85;
	add.s64 	%rd528, %rd524, -8;
	ld.global.u64 	%rd299, [%rd525];
	st.global.u64 	[%rd166], %rd299;
	setp.eq.s64 	%p14, %rd170, 0;
	mov.u64 	%rd527, %rd166;
	mov.u64 	%rd529, %rd525;
	@%p14 bra 	$L__BB10_85;
	add.s64 	%rd528, %rd524, -16;
	add.s64 	%rd529, %rd525, -8;
	ld.global.u64 	%rd300, [%rd525+-8];
	st.global.u64 	[%rd526], %rd300;
	setp.eq.s64 	%p15, %rd170, 1;
	mov.u64 	%rd527, %rd526;
	@%p15 bra 	$L__BB10_85;
	add.s64 	%rd528, %rd524, -24;
	add.s64 	%rd529, %rd525, -16;
	add.s64 	%rd527, %rd526, -8;
	ld.global.u64 	%rd301, [%rd525+-16];
	st.global.u64 	[%rd526+-8], %rd301;
$L__BB10_85:
	setp.lt.u64 	%p16, %rd523, 3;
	@%p16 bra 	$L__BB10_87;
$L__BB10_86:
	ld.global.u64 	%rd302, [%rd529+-8];
	st.global.u64 	[%rd527+-8], %rd302;
	ld.global.u64 	%rd303, [%rd529+-16];
	st.global.u64 	[%rd527+-16], %rd303;
	ld.global.u64 	%rd304, [%rd529+-24];
	st.global.u64 	[%rd527+-24], %rd304;
	add.s64 	%rd528, %rd528, -32;
	add.s64 	%rd184, %rd529, -32;
	add.s64 	%rd185, %rd527, -32;
	ld.global.u64 	%rd305, [%rd529+-32];
	st.global.u64 	[%rd527+-32], %rd305;
	setp.ne.s64 	%p17, %rd156, %rd528;
	mov.u64 	%rd527, %rd185;
	mov.u64 	%rd529, %rd184;
	@%p17 bra 	$L__BB10_86;
$L__BB10_87:
	st.global.u64 	[%rd522], %rd167;
$L__BB10_88:
	add.s64 	%rd524, %rd524, 8;
	setp.eq.s64 	%p18, %rd524, %rd159;
	add.s64 	%rd523, %rd523, 1;
	mov.u64 	%rd525, %rd165;
	mov.u64 	%rd526, %rd166;
	@%p18 bra 	$L__BB10_3;
	bra.uni 	$L__BB10_77;
$L__BB10_89:
	st.global.u64 	[%rd546], %rd205;
	add.s64 	%rd540, %rd540, 8;
$L__BB10_90:
	add.s64 	%rd546, %rd546, 8;
	setp.ne.s64 	%p30, %rd540, %rd310;
	setp.ne.s64 	%p31, %rd541, %rd313;
	and.pred  	%p32, %p30, %p31;
	@%p32 bra 	$L__BB10_11;
$L__BB10_91:
	sub.s64 	%rd214, %rd310, %rd540;
	shr.s64 	%rd215, %rd214, 3;
	setp.lt.s64 	%p33, %rd215, 1;
	@%p33 bra 	$L__BB10_98;
	and.b64  	%rd216, %rd215, 3;
	setp.eq.s64 	%p34, %rd216, 0;
	mov.u64 	%rd547, %rd546;
	mov.u64 	%rd548, %rd540;
	mov.u64 	%rd549, %rd215;
	@%p34 bra 	$L__BB10_96;
	ld.u64 	%rd314, [%rd540];
	st.global.u64 	[%rd546], %rd314;
	add.s64 	%rd548, %rd540, 8;
	add.s64 	%rd547, %rd546, 8;
	add.s64 	%rd549, %rd215, -1;
	setp.eq.s64 	%p35, %rd216, 1;
	@%p35 bra 	$L__BB10_96;
	ld.u64 	%rd315, [%rd540+8];
	st.global.u64 	[%rd546+8], %rd315;
	add.s64 	%rd548, %rd540, 16;
	add.s64 	%rd547, %rd546, 16;
	add.s64 	%rd549, %rd215, -2;
	setp.eq.s64 	%p36, %rd216, 2;
	@%p36 bra 	$L__BB10_96;
	ld.u64 	%rd316, [%rd540+16];
	st.global.u64 	[%rd546+16], %rd316;
	add.s64 	%rd548, %rd540, 24;
	add.s64 	%rd547, %rd546, 24;
	add.s64 	%rd549, %rd215, -3;
$L__BB10_96:
	setp.lt.u64 	%p37, %rd215, 4;
	@%p37 bra 	$L__BB10_98;
$L__BB10_97:
	ld.u64 	%rd317, [%rd548];
	st.global.u64 	[%rd547], %rd317;
	ld.u64 	%rd318, [%rd548+8];
	st.global.u64 	[%rd547+8], %rd318;
	ld.u64 	%rd319, [%rd548+16];
	st.global.u64 	[%rd547+16], %rd319;
	ld.u64 	%rd320, [%rd548+24];
	st.global.u64 	[%rd547+24], %rd320;
	add.s64 	%rd548, %rd548, 32;
	add.s64 	%rd547, %rd547, 32;
	add.s64 	%rd234, %rd549, -4;
	setp.gt.u64 	%p38, %rd549, 4;
	mov.u64 	%rd549, %rd234;
	@%p38 bra 	$L__BB10_97;
$L__BB10_98:
	add.s64 	%rd235, %rd546, %rd214;
	sub.s64 	%rd321, %rd313, %rd541;
	shr.s64 	%rd236, %rd321, 3;
	setp.lt.s64 	%p39, %rd236, 1;
	@%p39 bra 	$L__BB10_105;
	and.b64  	%rd237, %rd236, 3;
	setp.eq.s64 	%p40, %rd237, 0;
	mov.u64 	%rd553, %rd235;
	mov.u64 	%rd554, %rd541;
	mov.u64 	%rd555, %rd236;
	@%p40 bra 	$L__BB10_103;
	ld.u64 	%rd322, [%rd541];
	st.global.u64 	[%rd235], %rd322;
	add.s64 	%rd554, %rd541, 8;
	add.s64 	%rd553, %rd235, 8;
	add.s64 	%rd555, %rd236, -1;
	setp.eq.s64 	%p41, %rd237, 1;
	@%p41 bra 	$L__BB10_103;
	ld.u64 	%rd323, [%rd541+8];
	st.global.u64 	[%rd235+8], %rd323;
	add.s64 	%rd554, %rd541, 16;
	add.s64 	%rd553, %rd235, 16;
	add.s64 	%rd555, %rd236, -2;
	setp.eq.s64 	%p42, %rd237, 2;
	@%p42 bra 	$L__BB10_103;
	ld.u64 	%rd324, [%rd541+16];
	st.global.u64 	[%rd235+16], %rd324;
	add.s64 	%rd554, %rd541, 24;
	add.s64 	%rd553, %rd235, 24;
	add.s64 	%rd555, %rd236, -3;
$L__BB10_103:
	setp.lt.u64 	%p43, %rd236, 4;
	@%p43 bra 	$L__BB10_105;
$L__BB10_104:
	ld.u64 	%rd325, [%rd554];
	st.global.u64 	[%rd553], %rd325;
	ld.u64 	%rd326, [%rd554+8];
	st.global.u64 	[%rd553+8], %rd326;
	ld.u64 	%rd327, [%rd554+16];
	st.global.u64 	[%rd553+16], %rd327;
	ld.u64 	%rd328, [%rd554+24];
	st.global.u64 	[%rd553+24], %rd328;
	add.s64 	%rd554, %rd554, 32;
	add.s64 	%rd553, %rd553, 32;
	add.s64 	%rd255, %rd555, -4;
	setp.gt.u64 	%p44, %rd555, 4;
	mov.u64 	%rd555, %rd255;
	@%p44 bra 	$L__BB10_104;
$L__BB10_105:
	add.s64 	%rd540, %rd198, %rd308;
	add.s64 	%rd537, %rd537, %rd195;
	sub.s64 	%rd330, %rd540, %rd7;
	setp.lt.s64 	%p45, %rd330, 0;
	@%p45 bra 	$L__BB10_9;
$L__BB10_106:
	shl.b64 	%rd536, %rd536, 1;
	setp.lt.s64 	%p46, %rd536, %rd2;
	@%p46 bra 	$L__BB10_7;
$L__BB10_107:
	@%p112 bra 	$L__BB10_119;
	min.s64 	%rd427, %rd2, 1;
	max.s64 	%rd259, %rd2, 1;
	sub.s64 	%rd428, %rd2, %rd427;
	and.b64  	%rd260, %rd259, 15;
	setp.lt.u64 	%p101, %rd428, 15;
	mov.u64 	%rd563, %rd458;
	@%p101 bra 	$L__BB10_111;
	and.b64  	%rd559, %rd259, 4294967280;
	mov.u64 	%rd563, %rd458;
$L__BB10_110:
	.pragma "nounroll";
	ld.u64 	%rd429, [%rd563];
	st.global.u64 	[%rd562], %rd429;
	ld.u64 	%rd430, [%rd563+8];
	st.global.u64 	[%rd562+8], %rd430;
	ld.u64 	%rd431, [%rd563+16];
	st.global.u64 	[%rd562+16], %rd431;
	ld.u64 	%rd432, [%rd563+24];
	st.global.u64 	[%rd562+24], %rd432;
	ld.u64 	%rd433, [%rd563+32];
	st.global.u64 	[%rd562+32], %rd433;
	ld.u64 	%rd434, [%rd563+40];
	st.global.u64 	[%rd562+40], %rd434;
	ld.u64 	%rd435, [%rd563+48];
	st.global.u64 	[%rd562+48], %rd435;
	ld.u64 	%rd436, [%rd563+56];
	st.global.u64 	[%rd562+56], %rd436;
	ld.u64 	%rd437, [%rd563+64];
	st.global.u64 	[%rd562+64], %rd437;
	ld.u64 	%rd438, [%rd563+72];
	st.global.u64 	[%rd562+72], %rd438;
	ld.u64 	%rd439, [%rd563+80];
	st.global.u64 	[%rd562+80], %rd439;
	ld.u64 	%rd440, [%rd563+88];
	st.global.u64 	[%rd562+88], %rd440;
	ld.u64 	%rd441, [%rd563+96];
	st.global.u64 	[%rd562+96], %rd441;
	ld.u64 	%rd442, [%rd563+104];
	st.global.u64 	[%rd562+104], %rd442;
	ld.u64 	%rd443, [%rd563+112];
	st.global.u64 	[%rd562+112], %rd443;
	ld.u64 	%rd444, [%rd563+120];
	st.global.u64 	[%rd562+120], %rd444;
	add.s64 	%rd563, %rd563, 128;
	add.s64 	%rd562, %rd562, 128;
	add.s64 	%rd559, %rd559, -16;
	setp.ne.s64 	%p102, %rd559, 0;
	@%p102 bra 	$L__BB10_110;
$L__BB10_111:
	setp.eq.s64 	%p103, %rd260, 0;
	@%p103 bra 	$L__BB10_119;
	and.b64  	%rd270, %rd259, 7;
	setp.lt.u64 	%p104, %rd260, 8;
	@%p104 bra 	$L__BB10_114;
	ld.u64 	%rd445, [%rd563];
	st.global.u64 	[%rd562], %rd445;
	ld.u64 	%rd446, [%rd563+8];
	st.global.u64 	[%rd562+8], %rd446;
	ld.u64 	%rd447, [%rd563+16];
	st.global.u64 	[%rd562+16], %rd447;
	ld.u64 	%rd448, [%rd563+24];
	st.global.u64 	[%rd562+24], %rd448;
	ld.u64 	%rd449, [%rd563+32];
	st.global.u64 	[%rd562+32], %rd449;
	ld.u64 	%rd450, [%rd563+40];
	st.global.u64 	[%rd562+40], %rd450;
	ld.u64 	%rd451, [%rd563+48];
	st.global.u64 	[%rd562+48], %rd451;
	ld.u64 	%rd452, [%rd563+56];
	st.global.u64 	[%rd562+56], %rd452;
	add.s64 	%rd563, %rd563, 64;
	add.s64 	%rd562, %rd562, 64;
$L__BB10_114:
	setp.eq.s64 	%p105, %rd270, 0;
	@%p105 bra 	$L__BB10_119;
	and.b64  	%rd568, %rd259, 3;
	setp.lt.u64 	%p106, %rd270, 4;
	@%p106 bra 	$L__BB10_117;
	ld.u64 	%rd453, [%rd563];
	st.global.u64 	[%rd562], %rd453;
	ld.u64 	%rd454, [%rd563+8];
	st.global.u64 	[%rd562+8], %rd454;
	ld.u64 	%rd455, [%rd563+16];
	st.global.u64 	[%rd562+16], %rd455;
	ld.u64 	%rd456, [%rd563+24];
	st.global.u64 	[%rd562+24], %rd456;
	add.s64 	%rd563, %rd563, 32;
	add.s64 	%rd562, %rd562, 32;
$L__BB10_117:
	setp.eq.s64 	%p107, %rd568, 0;
	@%p107 bra 	$L__BB10_119;
$L__BB10_118:
	.pragma "nounroll";
	ld.u64 	%rd457, [%rd563];
	st.global.u64 	[%rd562], %rd457;
	add.s64 	%rd563, %rd563, 8;
	add.s64 	%rd562, %rd562, 8;
	add.s64 	%rd568, %rd568, -1;
	setp.ne.s64 	%p108, %rd568, 0;
	@%p108 bra 	$L__BB10_118;
$L__BB10_119:
	setp.eq.s32 	%p109, %r1, 0;
	@%p109 bra 	$L__BB10_121;
	{ // callseq 4, 0
	.param .b64 param0;
	st.param.b64 	[param0], %rd458;
	call.uni 
	free, 
	(
	param0
	);
	} // callseq 4
$L__BB10_121:
	ret;

}
	// .globl	_Z20MarkSuperVertexFlagsPjPmj
.visible .entry _Z20MarkSuperVertexFlagsPjPmj(
	.param .u64 .ptr .align 1 _Z20MarkSuperVertexFlagsPjPmj_param_0,
	.param .u64 .ptr .align 1 _Z20MarkSuperVertexFlagsPjPmj_param_1,
	.param .u32 _Z20MarkSuperVertexFlagsPjPmj_param_2
)
{
	.reg .pred 	%p<4>;
	.reg .b32 	%r<9>;
	.reg .b64 	%rd<14>;

	ld.param.u64 	%rd3, [_Z20MarkSuperVertexFlagsPjPmj_param_0];
	ld.param.u64 	%rd2, [_Z20MarkSuperVertexFlagsPjPmj_param_1];
	ld.param.u32 	%r2, [_Z20MarkSuperVertexFlagsPjPmj_param_2];
	cvta.to.global.u64 	%rd1, %rd3;
	mov.u32 	%r3, %ctaid.x;
	mov.u32 	%r4, %ntid.x;
	mov.u32 	%r5, %tid.x;
	mad.lo.s32 	%r1, %r3, %r4, %r5;
	setp.ge.u32 	%p1, %r1, %r2;
	@%p1 bra 	$L__BB11_5;
	setp.ne.s32 	%p2, %r1, 0;
	@%p2 bra 	$L__BB11_3;
	mov.b32 	%r8, 0;
	st.global.u32 	[%rd1], %r8;
	bra.uni 	$L__BB11_5;
$L__BB11_3:
	cvta.to.global.u64 	%rd4, %rd2;
	mul.wide.u32 	%rd5, %r1, 8;
	add.s64 	%rd6, %rd4, %rd5;
	ld.global.u64 	%rd7, [%rd6];
	add.s32 	%r6, %r1, -1;
	mul.wide.u32 	%rd8, %r6, 8;
	add.s64 	%rd9, %rd4, %rd8;
	ld.global.u64 	%rd10, [%rd9];
	xor.b64  	%rd11, %rd10, %rd7;
	setp.lt.u64 	%p3, %rd11, 4294967296;
	@%p3 bra 	$L__BB11_5;
	mul.wide.u32 	%rd12, %r1, 4;
	add.s64 	%rd13, %rd1, %rd12;
	mov.b32 	%r7, 1;
	st.global.u32 	[%rd13], %r7;
$L__BB11_5:
	ret;

}
	// .globl	_Z23AssignParentSuperVertexPjS_Pmj
.visible .entry _Z23AssignParentSuperVertexPjS_Pmj(
	.param .u64 .ptr .align 1 _Z23AssignParentSuperVertexPjS_Pmj_param_0,
	.param .u64 .ptr .align 1 _Z23AssignParentSuperVertexPjS_Pmj_param_1,
	.param .u64 .ptr .align 1 _Z23AssignParentSuperVertexPjS_Pmj_param_2,
	.param .u32 _Z23AssignParentSuperVertexPjS_Pmj_param_3
)
{
	.reg .pred 	%p<4>;
	.reg .b32 	%r<11>;
	.reg .b64 	%rd<16>;
	.reg .b64 	%fd<9>;

	ld.param.u64 	%rd1, [_Z23AssignParentSuperVertexPjS_Pmj_param_0];
	ld.param.u64 	%rd2, [_Z23AssignParentSuperVertexPjS_Pmj_param_1];
	ld.param.u64 	%rd3, [_Z23AssignParentSuperVertexPjS_Pmj_param_2];
	ld.param.u32 	%r2, [_Z23AssignParentSuperVertexPjS_Pmj_param_3];
	mov.u32 	%r3, %ctaid.x;
	mov.u32 	%r4, %ntid.x;
	mov.u32 	%r5, %tid.x;
	mad.lo.s32 	%r1, %r3, %r4, %r5;
	setp.ge.u32 	%p1, %r1, %r2;
	@%p1 bra 	$L__BB12_2;
	cvta.to.global.u64 	%rd4, %rd3;
	cvta.to.global.u64 	%rd5, %rd2;
	cvta.to.global.u64 	%rd6, %rd1;
	mov.f64 	%fd1, 0d4000000000000000;
	{
	.reg .b32 %temp; 
	mov.b64 	{%temp, %r6}, %fd1;
	}
	mov.f64 	%fd2, 0d4040000000000000;
	{
	.reg .b32 %temp; 
	mov.b64 	{%temp, %r7}, %fd2;
	}
	and.b32  	%r9, %r7, 2146435072;
	setp.eq.s32 	%p2, %r9, 1070596096;
	{ // callseq 5, 0
	.param .b64 param0;
	st.param.f64 	[param0], 0d4040000000000000;
	.param .b64 retval0;
	call.uni (retval0), 
	__internal_accurate_pow, 
	(
	param0
	);
	ld.param.f64 	%fd3, [retval0];
	} // callseq 5
	setp.lt.s32 	%p3, %r6, 0;
	neg.f64 	%fd5, %fd3;
	selp.f64 	%fd6, %fd5, %fd3, %p2;
	selp.f64 	%fd7, %fd6, %fd3, %p3;
	add.f64 	%fd8, %fd7, 0dBFF0000000000000;
	cvt.rzi.u64.f64 	%rd7, %fd8;
	mul.wide.u32 	%rd8, %r1, 8;
	add.s64 	%rd9, %rd4, %rd8;
	ld.global.u64 	%rd10, [%rd9];
	and.b64  	%rd11, %rd7, %rd10;
	mul.wide.u32 	%rd12, %r1, 4;
	add.s64 	%rd13, %rd5, %rd12;
	ld.global.u32 	%r10, [%rd13];
	shl.b64 	%rd14, %rd11, 2;
	add.s64 	%rd15, %rd6, %rd14;
	st.global.u32 	[%rd15], %r10;
$L__BB12_2:
	ret;

}
	// .globl	_Z19RemoveInternalEdgesPjS_S_j
.visible .entry _Z19RemoveInternalEdgesPjS_S_j(
	.param .u64 .ptr .align 1 _Z19RemoveInternalEdgesPjS_S_j_param_0,
	.param .u64 .ptr .align 1 _Z19RemoveInternalEdgesPjS_S_j_param_1,
	.param .u64 .ptr .align 1 _Z19RemoveInternalEdgesPjS_S_j_param_2,
	.param .u32 _Z19RemoveInternalEdgesPjS_S_j_param_3
)
{
	.reg .pred 	%p<3>;
	.reg .b32 	%r<11>;
	.reg .b64 	%rd<14>;

	ld.param.u64 	%rd3, [_Z19RemoveInternalEdgesPjS_S_j_param_0];
	ld.param.u64 	%rd4, [_Z19RemoveInternalEdgesPjS_S_j_param_1];
	ld.param.u64 	%rd5, [_Z19RemoveInternalEdgesPjS_S_j_param_2];
	ld.param.u32 	%r2, [_Z19RemoveInternalEdgesPjS_S_j_param_3];
	mov.u32 	%r3, %ctaid.x;
	mov.u32 	%r4, %ntid.x;
	mov.u32 	%r5, %tid.x;
	mad.lo.s32 	%r1, %r3, %r4, %r5;
	setp.ge.u32 	%p1, %r1, %r2;
	@%p1 bra 	$L__BB13_3;
	cvta.to.global.u64 	%rd6, %rd4;
	cvta.to.global.u64 	%rd7, %rd3;
	cvta.to.global.u64 	%rd8, %rd5;
	mul.wide.u32 	%rd9, %r1, 4;
	add.s64 	%rd1, %rd6, %rd9;
	ld.global.u32 	%r6, [%rd1];
	add.s64 	%rd2, %rd7, %rd9;
	ld.global.u32 	%r7, [%rd2];
	mul.wide.u32 	%rd10, %r6, 4;
	add.s64 	%rd11, %rd8, %rd10;
	ld.global.u32 	%r8, [%rd11];
	mul.wide.u32 	%rd12, %r7, 4;
	add.s64 	%rd13, %rd8, %rd12;
	ld.global.u32 	%r9, [%rd13];
	setp.ne.s32 	%p2, %r8, %r9;
	@%p2 bra 	$L__BB13_3;
	mov.b32 	%r10, 8388608;
	st.global.u32 	[%rd2], %r10;
	st.global.u32 	[%rd1], %r10;
$L__BB13_3:
	ret;

}
	// .globl	_Z26MakeNewConcatnatedVerticesPmPjS0_S0_j
.visible .entry _Z26MakeNewConcatnatedVerticesPmPjS0_S0_j(
	.param .u64 .ptr .align 1 _Z26MakeNewConcatnatedVerticesPmPjS0_S0_j_param_0,
	.param .u64 .ptr .align 1 _Z26MakeNewConcatnatedVerticesPmPjS0_S0_j_param_1,
	.param .u64 .ptr .align 1 _Z26MakeNewConcatnatedVerticesPmPjS0_S0_j_param_2,
	.param .u64 .ptr .align 1 _Z26MakeNewConcatnatedVerticesPmPjS0_S0_j_param_3,
	.param .u32 _Z26MakeNewConcatnatedVerticesPmPjS0_S0_j_param_4
)
{
	.reg .pred 	%p<5>;
	.reg .b32 	%r<9>;
	.reg .b64 	%rd<23>;

	ld.param.u64 	%rd4, [_Z26MakeNewConcatnatedVerticesPmPjS0_S0_j_param_0];
	ld.param.u64 	%rd5, [_Z26MakeNewConcatnatedVerticesPmPjS0_S0_j_param_1];
	ld.param.u64 	%rd6, [_Z26MakeNewConcatnatedVerticesPmPjS0_S0_j_param_2];
	ld.param.u64 	%rd7, [_Z26MakeNewConcatnatedVerticesPmPjS0_S0_j_param_3];
	ld.param.u32 	%r3, [_Z26MakeNewConcatnatedVerticesPmPjS0_S0_j_param_4];
	mov.u32 	%r4, %ctaid.x;
	mov.u32 	%r5, %ntid.x;
	mov.u32 	%r6, %tid.x;
	mad.lo.s32 	%r1, %r4, %r5, %r6;
	setp.ge.u32 	%p1, %r1, %r3;
	@%p1 bra 	$L__BB14_4;
	cvta.to.global.u64 	%rd9, %rd6;
	cvta.to.global.u64 	%rd10, %rd5;
	cvt.u64.u32 	%rd1, %r1;
	mul.wide.u32 	%rd11, %r1, 4;
	add.s64 	%rd12, %rd9, %rd11;
	ld.global.u32 	%r2, [%rd12];
	add.s64 	%rd13, %rd10, %rd11;
	ld.global.u32 	%r7, [%rd13];
	setp.eq.s32 	%p2, %r2, 8388608;
	setp.eq.s32 	%p3, %r7, 8388608;
	mov.b64 	%rd22, 36028797018963968;
	or.pred  	%p4, %p2, %p3;
	@%p4 bra 	$L__BB14_3;
	cvta.to.global.u64 	%rd14, %rd7;
	mul.wide.u32 	%rd15, %r2, 4;
	add.s64 	%rd16, %rd14, %rd15;
	ld.global.u32 	%rd17, [%rd16];
	shl.b64 	%rd22, %rd17, 32;
$L__BB14_3:
	or.b64  	%rd18, %rd22, %rd1;
	cvta.to.global.u64 	%rd19, %rd4;
	shl.b64 	%rd20, %rd1, 3;
	add.s64 	%rd21, %rd19, %rd20;
	st.global.u64 	[%rd21], %rd18;
$L__BB14_4:
	ret;

}
	// .globl	_Z14UpdateEdgeSizePmPjj
.visible .entry _Z14UpdateEdgeSizePmPjj(
	.param .u64 .ptr .align 1 _Z14UpdateEdgeSizePmPjj_param_0,
	.param .u64 .ptr .align 1 _Z14UpdateEdgeSizePmPjj_param_1,
	.param .u32 _Z14UpdateEdgeSizePmPjj_param_2
)
{
	.reg .pred 	%p<7>;
	.reg .b32 	%r<8>;
	.reg .b64 	%rd<16>;

	ld.param.u64 	%rd3, [_Z14UpdateEdgeSizePmPjj_param_0];
	ld.param.u64 	%rd4, [_Z14UpdateEdgeSizePmPjj_param_1];
	ld.param.u32 	%r2, [_Z14UpdateEdgeSizePmPjj_param_2];
	cvta.to.global.u64 	%rd1, %rd4;
	cvta.to.global.u64 	%rd2, %rd3;
	mov.u32 	%r3, %ctaid.x;
	mov.u32 	%r4, %ntid.x;
	mov.u32 	%r5, %tid.x;
	mad.lo.s32 	%r1, %r3, %r4, %r5;
	setp.ge.u32 	%p1, %r1, %r2;
	@%p1 bra 	$L__BB15_6;
	setp.eq.s32 	%p2, %r1, 0;
	@%p2 bra 	$L__BB15_4;
	mul.wide.u32 	%rd5, %r1, 8;
	add.s64 	%rd6, %rd2, %rd5;
	ld.global.u32 	%rd7, [%rd6+4];
	shl.b64 	%rd8, %rd7, 32;
	add.s32 	%r6, %r1, -1;
	mul.wide.u32 	%rd9, %r6, 8;
	add.s64 	%rd10, %rd2, %rd9;
	ld.global.u64 	%rd11, [%rd10];
	setp.ne.s64 	%p3, %rd8, 36028797018963968;
	and.b64  	%rd13, %rd11, -4294967296;
	setp.eq.s64 	%p4, %rd13, 36028797018963968;
	or.pred  	%p5, %p3, %p4;
	@%p5 bra 	$L__BB15_6;
	st.global.u32 	[%rd1], %r1;
	bra.uni 	$L__BB15_6;
$L__BB15_4:
	ld.global.u32 	%rd14, [%rd2+4];
	shl.b64 	%rd15, %rd14, 32;
	setp.ne.s64 	%p6, %rd15, 36028797018963968;
	@%p6 bra 	$L__BB15_6;
	mov.b32 	%r7, 0;
	st.global.u32 	[%rd1], %r7;
$L__BB15_6:
	ret;

}
	// .globl	_Z14UpdateEdgeListPmPjS0_S0_S0_S0_S0_S0_S0_S0_j
.visible .entry _Z14UpdateEdgeListPmPjS0_S0_S0_S0_S0_S0_S0_S0_j(
	.param .u64 .ptr .align 1 _Z14UpdateEdgeListPmPjS0_S0_S0_S0_S0_S0_S0_S0_j_param_0,
	.param .u64 .ptr .align 1 _Z14UpdateEdgeListPmPjS0_S0_S0_S0_S0_S0_S0_S0_j_param_1,
	.param .u64 .ptr .align 1 _Z14UpdateEdgeListPmPjS0_S0_S0_S0_S0_S0_S0_S0_j_param_2,
	.param .u64 .ptr .align 1 _Z14UpdateEdgeListPmPjS0_S0_S0_S0_S0_S0_S0_S0_j_param_3,
	.param .u64 .ptr .align 1 _Z14UpdateEdgeListPmPjS0_S0_S0_S0_S0_S0_S0_S0_j_param_4,
	.param .u64 .ptr .align 1 _Z14UpdateEdgeListPmPjS0_S0_S0_S0_S0_S0_S0_S0_j_param_5,
	.param .u64 .ptr .align 1 _Z14UpdateEdgeListPmPjS0_S0_S0_S0_S0_S0_S0_S0_j_param_6,
	.param .u64 .ptr .align 1 _Z14UpdateEdgeListPmPjS0_S0_S0_S0_S0_S0_S0_S0_j_param_7,
	.param .u64 .ptr .align 1 _Z14UpdateEdgeListPmPjS0_S0_S0_S0_S0_S0_S0_S0_j_param_8,
	.param .u64 .ptr .align 1 _Z14UpdateEdgeListPmPjS0_S0_S0_S0_S0_S0_S0_S0_j_param_9,
	.param .u32 _Z14UpdateEdgeListPmPjS0_S0_S0_S0_S0_S0_S0_S0_j_param_10
)
{
	.reg .pred 	%p<8>;
	.reg .b32 	%r<18>;
	.reg .b64 	%rd<39>;
	.reg .b64 	%fd<9>;

	ld.param.u64 	%rd3, [_Z14UpdateEdgeListPmPjS0_S0_S0_S0_S0_S0_S0_S0_j_param_0];
	ld.param.u64 	%rd4, [_Z14UpdateEdgeListPmPjS0_S0_S0_S0_S0_S0_S0_S0_j_param_1];
	ld.param.u64 	%rd5, [_Z14UpdateEdgeListPmPjS0_S0_S0_S0_S0_S0_S0_S0_j_param_2];
	ld.param.u64 	%rd6, [_Z14UpdateEdgeListPmPjS0_S0_S0_S0_S0_S0_S0_S0_j_param_3];
	ld.param.u64 	%rd7, [_Z14UpdateEdgeListPmPjS0_S0_S0_S0_S0_S0_S0_S0_j_param_4];
	ld.param.u64 	%rd8, [_Z14UpdateEdgeListPmPjS0_S0_S0_S0_S0_S0_S0_S0_j_param_5];
	ld.param.u64 	%rd9, [_Z14UpdateEdgeListPmPjS0_S0_S0_S0_S0_S0_S0_S0_j_param_6];
	ld.param.u64 	%rd10, [_Z14UpdateEdgeListPmPjS0_S0_S0_S0_S0_S0_S0_S0_j_param_7];
	ld.param.u64 	%rd11, [_Z14UpdateEdgeListPmPjS0_S0_S0_S0_S0_S0_S0_S0_j_param_8];
	ld.param.u64 	%rd12, [_Z14UpdateEdgeListPmPjS0_S0_S0_S0_S0_S0_S0_S0_j_param_9];
	ld.param.u32 	%r4, [_Z14UpdateEdgeListPmPjS0_S0_S0_S0_S0_S0_S0_S0_j_param_10];
	mov.u32 	%r5, %ctaid.x;
	mov.u32 	%r6, %ntid.x;
	mov.u32 	%r7, %tid.x;
	mad.lo.s32 	%r1, %r5, %r6, %r7;
	setp.ge.u32 	%p1, %r1, %r4;
	@%p1 bra 	$L__BB16_4;
	cvta.to.global.u64 	%rd13, %rd3;
	cvta.to.global.u64 	%rd14, %rd7;
	mul.wide.u32 	%rd15, %r1, 8;
	add.s64 	%rd16, %rd13, %rd15;
	ld.global.u64 	%rd17, [%rd16];
	mov.f64 	%fd1, 0d4000000000000000;
	{
	.reg .b32 %temp; 
	mov.b64 	{%temp, %r8}, %fd1;
	}
	mov.f64 	%fd2, 0d4040000000000000;
	{
	.reg .b32 %temp; 
	mov.b64 	{%temp, %r9}, %fd2;
	}
	and.b32  	%r11, %r9, 2146435072;
	setp.eq.s32 	%p2, %r11, 1070596096;
	{ // callseq 6, 0
	.param .b64 param0;
	st.param.f64 	[param0], 0d4040000000000000;
	.param .b64 retval0;
	call.uni (retval0), 
	__internal_accurate_pow, 
	(
	param0
	);
	ld.param.f64 	%fd3, [retval0];
	} // callseq 6
	setp.lt.s32 	%p3, %r8, 0;
	neg.f64 	%fd5, %fd3;
	selp.f64 	%fd6, %fd5, %fd3, %p2;
	selp.f64 	%fd7, %fd6, %fd3, %p3;
	add.f64 	%fd8, %fd7, 0dBFF0000000000000;
	cvt.rzi.u64.f64 	%rd18, %fd8;
	and.b64  	%rd1, %rd18, %rd17;
	shr.u64 	%rd2, %rd17, 32;
	shl.b64 	%rd19, %rd1, 2;
	add.s64 	%rd20, %rd14, %rd19;
	ld.global.u32 	%r12, [%rd20];
	setp.eq.s64 	%p4, %rd2, 8388608;
	setp.eq.s32 	%p5, %r12, 8388608;
	or.pred  	%p6, %p4, %p5;
	@%p6 bra 	$L__BB16_4;
	cvta.to.global.u64 	%rd21, %rd5;
	add.s64 	%rd23, %rd21, %rd19;
	ld.global.u32 	%r13, [%rd23];
	cvta.to.global.u64 	%rd24, %rd4;
	mul.wide.u32 	%rd25, %r1, 4;
	add.s64 	%rd26, %rd24, %rd25;
	st.global.u32 	[%rd26], %r13;
	cvta.to.global.u64 	%rd27, %rd8;
	mul.wide.u32 	%rd28, %r12, 4;
	add.s64 	%rd29, %rd27, %rd28;
	ld.global.u32 	%r14, [%rd29];
	cvta.to.global.u64 	%rd30, %rd6;
	add.s64 	%rd31, %rd30, %rd25;
	st.global.u32 	[%rd31], %r14;
	cvta.to.global.u64 	%rd32, %rd10;
	add.s64 	%rd33, %rd32, %rd19;
	ld.global.u32 	%r15, [%rd33];
	cvta.to.global.u64 	%rd34, %rd9;
	add.s64 	%rd35, %rd34, %rd25;
	st.global.u32 	[%rd35], %r15;
	cvt.u32.u64 	%r3, %rd2;
	cvta.to.global.u64 	%rd36, %rd11;
	add.s64 	%rd37, %rd36, %rd25;
	st.global.u32 	[%rd37], %r3;
	add.s32 	%r16, %r4, -1;
	setp.ne.s32 	%p7, %r1, %r16;
	@%p7 bra 	$L__BB16_4;
	add.s32 	%r17, %r3, 1;
	cvta.to.global.u64 	%rd38, %rd12;
	st.global.u32 	[%rd38], %r17;
$L__BB16_4:
	ret;

}
	// .globl	_Z16UpdateVertexListPjS_j
.visible .entry _Z16UpdateVertexListPjS_j(
	.param .u64 .ptr .align 1 _Z16UpdateVertexListPjS_j_param_0,
	.param .u64 .ptr .align 1 _Z16UpdateVertexListPjS_j_param_1,
	.param .u32 _Z16UpdateVertexListPjS_j_param_2
)
{
	.reg .pred 	%p<4>;
	.reg .b32 	%r<10>;
	.reg .b64 	%rd<11>;

	ld.param.u64 	%rd2, [_Z16UpdateVertexListPjS_j_param_0];
	ld.param.u64 	%rd3, [_Z16UpdateVertexListPjS_j_param_1];
	ld.param.u32 	%r3, [_Z16UpdateVertexListPjS_j_param_2];
	cvta.to.global.u64 	%rd1, %rd3;
	mov.u32 	%r4, %ctaid.x;
	mov.u32 	%r5, %ntid.x;
	mov.u32 	%r6, %tid.x;
	mad.lo.s32 	%r1, %r4, %r5, %r6;
	setp.ge.u32 	%p1, %r1, %r3;
	@%p1 bra 	$L__BB17_5;
	setp.eq.s32 	%p2, %r1, 0;
	@%p2 bra 	$L__BB17_4;
	cvta.to.global.u64 	%rd4, %rd2;
	mul.wide.u32 	%rd5, %r1, 4;
	add.s64 	%rd6, %rd4, %rd5;
	ld.global.u32 	%r2, [%rd6];
	add.s32 	%r7, %r1, -1;
	mul.wide.u32 	%rd7, %r7, 4;
	add.s64 	%rd8, %rd4, %rd7;
	ld.global.u32 	%r8, [%rd8];
	setp.le.u32 	%p3, %r2, %r8;
	@%p3 bra 	$L__BB17_5;
	mul.wide.u32 	%rd9, %r2, 4;
	add.s64 	%rd10, %rd1, %rd9;
	st.global.u32 	[%rd10], %r1;
	bra.uni 	$L__BB17_5;
$L__BB17_4:
	mov.b32 	%r9, 0;
	st.global.u32 	[%rd1], %r9;
$L__BB17_5:
	ret;

}
	// .globl	_ZN3cub18CUB_300001_SM_10006detail11EmptyKernelIvEEvv
.visible .entry _ZN3cub18CUB_300001_SM_10006detail11EmptyKernelIvEEvv()
{


	ret;

}
	// .globl	_ZN3cub18CUB_300001_SM_10006detail4scan20DeviceScanInitKernelINS0_13ScanTileStateIjLb1EEEEEvT_i
.visible .entry _ZN3cub18CUB_300001_SM_10006detail4scan20DeviceScanInitKernelINS0_13ScanTileStateIjLb1EEEEEvT_i(
	.param .align 8 .b8 _ZN3cub18CUB_300001_SM_10006detail4scan20DeviceScanInitKernelINS0_13ScanTileStateIjLb1EEEEEvT_i_param_0[8],
	.param .u32 _ZN3cub18CUB_300001_SM_10006detail4scan20DeviceScanInitKernelINS0_13ScanTileStateIjLb1EEEEEvT_i_param_1
)
{
	.reg .pred 	%p<5>;
	.reg .b32 	%r<10>;
	.reg .b64 	%rd<7>;

	ld.param.u64 	%rd2, [_ZN3cub18CUB_300001_SM_10006detail4scan20DeviceScanInitKernelINS0_13ScanTileStateIjLb1EEEEEvT_i_param_0];
	ld.param.u32 	%r4, [_ZN3cub18CUB_300001_SM_10006detail4scan20DeviceScanInitKernelINS0_13ScanTileStateIjLb1EEEEEvT_i_param_1];
	cvta.to.global.u64 	%rd1, %rd2;
	mov.u32 	%r1, %ctaid.x;
	mov.u32 	%r5, %ntid.x;
	mov.u32 	%r2, %tid.x;
	mad.lo.s32 	%r3, %r1, %r5, %r2;
	setp.ge.s32 	%p1, %r3, %r4;
	@%p1 bra 	$L__BB19_2;
	mul.wide.s32 	%rd3, %r3, 8;
	add.s64 	%rd4, %rd1, %rd3;
	mov.b32 	%r6, 0;
	mov.b32 	%r7, 99;
	st.global.v2.u32 	[%rd4+256], {%r7, %r6};
$L__BB19_2:
	setp.ne.s32 	%p2, %r1, 0;
	setp.gt.u32 	%p3, %r2, 31;
	or.pred  	%p4, %p2, %p3;
	@%p4 bra 	$L__BB19_4;
	mul.wide.u32 	%rd5, %r2, 8;
	add.s64 	%rd6, %rd1, %rd5;
	mov.b32 	%r9, 0;
	st.global.v2.u32 	[%rd6], {%r9, %r9};
$L__BB19_4:
	ret;

}
	// .globl	_ZN3cub18CUB_300001_SM_10006detail4scan16DeviceScanKernelINS2_10policy_hubIjjjjN4cuda3std3__44plusIvEEE10Policy1000EPjSC_NS0_13ScanTileStateIjLb1EEES9_NS0_8NullTypeEjjLb0ESF_EEvT0_T1_T2_iT3_T4_T5_
.visible .entry _ZN3cub18CUB_300001_SM_10006detail4scan16DeviceScanKernelINS2_10policy_hubIjjjjN4cuda3std3__44plusIvEEE10Policy1000EPjSC_NS0_13ScanTileStateIjLb1EEES9_NS0_8NullTypeEjjLb0ESF_EEvT0_T1_T2_iT3_T4_T5_(
	.param .u64 .ptr .align 1 _ZN3cub18CUB_300001_SM_10006detail4scan16DeviceScanKernelINS2_10policy_hubIjjjjN4cuda3std3__44plusIvEEE10Policy1000EPjSC_NS0_13ScanTileStateIjLb1EEES9_NS0_8NullTypeEjjLb0ESF_EEvT0_T1_T2_iT3_T4_T5__param_0,
	.param .u64 .ptr .align 1 _ZN3cub18CUB_300001_SM_10006detail4scan16DeviceScanKernelINS2_10policy_hubIjjjjN4cuda3std3__44plusIvEEE10Policy1000EPjSC_NS0_13ScanTileStateIjLb1EEES9_NS0_8NullTypeEjjLb0ESF_EEvT0_T1_T2_iT3_T4_T5__param_1,
	.param .align 8 .b8 _ZN3cub18CUB_300001_SM_10006detail4scan16DeviceScanKernelINS2_10policy_hubIjjjjN4cuda3std3__44plusIvEEE10Policy1000EPjSC_NS0_13ScanTileStateIjLb1EEES9_NS0_8NullTypeEjjLb0ESF_EEvT0_T1_T2_iT3_T4_T5__param_2[8],
	.param .u32 _ZN3cub18CUB_300001_SM_10006detail4scan16DeviceScanKernelINS2_10policy_hubIjjjjN4cuda3std3__44plusIvEEE10Policy1000EPjSC_NS0_13ScanTileStateIjLb1EEES9_NS0_8NullTypeEjjLb0ESF_EEvT0_T1_T2_iT3_T4_T5__param_3,
	.param .align 1 .b8 _ZN3cub18CUB_300001_SM_10006detail4scan16DeviceScanKernelINS2_10policy_hubIjjjjN4cuda3std3__44plusIvEEE10Policy1000EPjSC_NS0_13ScanTileStateIjLb1EEES9_NS0_8NullTypeEjjLb0ESF_EEvT0_T1_T2_iT3_T4_T5__param_4[1],
	.param .align 1 .b8 _ZN3cub18CUB_300001_SM_10006detail4scan16DeviceScanKernelINS2_10policy_hubIjjjjN4cuda3std3__44plusIvEEE10Policy1000EPjSC_NS0_13ScanTileStateIjLb1EEES9_NS0_8NullTypeEjjLb0ESF_EEvT0_T1_T2_iT3_T4_T5__param_5[1],
	.param .u32 _ZN3cub18CUB_300001_SM_10006detail4scan16DeviceScanKernelINS2_10policy_hubIjjjjN4cuda3std3__44plusIvEEE10Policy1000EPjSC_NS0_13ScanTileStateIjLb1EEES9_NS0_8NullTypeEjjLb0ESF_EEvT0_T1_T2_iT3_T4_T5__param_6
)
.maxntid 384
{
	.reg .pred 	%p<160>;
	.reg .b32 	%r<1038>;
	.reg .b64 	%rd<58>;
	// demoted variable
	.shared .align 16 .b8 _ZZN3cub18CUB_300001_SM_10006detail4scan16DeviceScanKernelINS2_10policy_hubIjjjjN4cuda3std3__44plusIvEEE10Policy1000EPjSC_NS0_13ScanTileStateIjLb1EEES9_NS0_8NullTypeEjjLb0ESF_EEvT0_T1_T2_iT3_T4_T5_E12temp_storage[33808];
	ld.param.u64 	%rd2, [_ZN3cub18CUB_300001_SM_10006detail4scan16DeviceScanKernelINS2_10policy_hubIjjjjN4cuda3std3__44plusIvEEE10Policy1000EPjSC_NS0_13ScanTileStateIjLb1EEES9_NS0_8NullTypeEjjLb0ESF_EEvT0_T1_T2_iT3_T4_T5__param_2];
	ld.param.u64 	%rd13, [_ZN3cub18CUB_300001_SM_10006detail4scan16DeviceScanKernelINS2_10policy_hubIjjjjN4cuda3std3__44plusIvEEE10Policy1000EPjSC_NS0_13ScanTileStateIjLb1EEES9_NS0_8NullTypeEjjLb0ESF_EEvT0_T1_T2_iT3_T4_T5__param_0];
	ld.param.u32 	%r235, [_ZN3cub18CUB_300001_SM_10006detail4scan16DeviceScanKernelINS2_10policy_hubIjjjjN4cuda3std3__44plusIvEEE10Policy1000EPjSC_NS0_13ScanTileStateIjLb1EEES9_NS0_8NullTypeEjjLb0ESF_EEvT0_T1_T2_iT3_T4_T5__param_3];
	ld.param.u32 	%r236, [_ZN3cub18CUB_300001_SM_10006detail4scan16DeviceScanKernelINS2_10policy_hubIjjjjN4cuda3std3__44plusIvEEE10Policy1000EPjSC_NS0_13ScanTileStateIjLb1EEES9_NS0_8NullTypeEjjLb0ESF_EEvT0_T1_T2_iT3_T4_T5__param_6];
	cvta.to.global.u64 	%rd1, %rd13;
	mov.u32 	%r237, %ctaid.x;
	add.s32 	%r986, %r235, %r237;
	mul.lo.s32 	%r2, %r986, 8448;
	sub.s32 	%r3, %r236, %r2;
	setp.lt.u32 	%p1, %r3, 8449;
	@%p1 bra 	$L__BB20_26;
	cvt.u64.u32 	%rd37, %r2;
	mov.u32 	%r4, %tid.x;
	and.b32  	%r630, %r4, 31;
	and.b32  	%r631, %r4, 992;
	mul.lo.s32 	%r632, %r631, 22;
	or.b32  	%r633, %r632, %r630;
	cvt.u64.u32 	%rd38, %r633;
	add.s64 	%rd3, %rd38, %rd37;
	shl.b64 	%rd39, %rd3, 2;
	add.s64 	%rd40, %rd1, %rd39;
	ld.global.u32 	%r634, [%rd40];
	ld.global.u32 	%r635, [%rd40+128];
	ld.global.u32 	%r636, [%rd40+256];
	ld.global.u32 	%r637, [%rd40+384];
	ld.global.u32 	%r638, [%rd40+512];
	ld.global.u32 	%r639, [%rd40+640];
	ld.global.u32 	%r640, [%rd40+768];
	ld.global.u32 	%r641, [%rd40+896];
	ld.global.u32 	%r642, [%rd40+1024];
	ld.global.u32 	%r643, [%rd40+1152];
	ld.global.u32 	%r644, [%rd40+1280];
	ld.global.u32 	%r645, [%rd40+1408];
	ld.global.u32 	%r646, [%rd40+1536];
	ld.global.u32 	%r647, [%rd40+1664];
	ld.global.u32 	%r648, [%rd40+1792];
	ld.global.u32 	%r649, [%rd40+1920];
	ld.global.u32 	%r650, [%rd40+2048];
	ld.global.u32 	%r651, [%rd40+2176];
	ld.global.u32 	%r652, [%rd40+2304];
	ld.global.u32 	%r653, [%rd40+2432];
	ld.global.u32 	%r654, [%rd40+2560];
	ld.global.u32 	%r655, [%rd40+2688];
	// begin inline asm
	mov.u32 %r629, %laneid;
	// end inline asm
	shr.u32 	%r6, %r4, 5;
	mad.lo.s32 	%r656, %r6, 704, %r629;
	shl.b32 	%r657, %r656, 2;
	mov.u32 	%r658, _ZZN3cub18CUB_300001_SM_10006detail4scan16DeviceScanKernelINS2_10policy_hubIjjjjN4cuda3std3__44plusIvEEE10Policy1000EPjSC_NS0_13ScanTileStateIjLb1EEES9_NS0_8NullTypeEjjLb0ESF_EEvT0_T1_T2_iT3_T4_T5_E12temp_storage;
	add.s32 	%r7, %r658, %r657;
	st.shared.u32 	[%r7], %r634;
	st.shared.u32 	[%r7+128], %r635;
	st.shared.u32 	[%r7+256], %r636;
	st.shared.u32 	[%r7+384], %r637;
	st.shared.u32 	[%r7+512], %r638;
	st.shared.u32 	[%r7+640], %r639;
	st.shared.u32 	[%r7+768], %r640;
	st.shared.u32 	[%r7+896], %r641;
	st.shared.u32 	[%r7+1024], %r642;
	st.shared.u32 	[%r7+1152], %r643;
	st.shared.u32 	[%r7+1280], %r644;
	st.shared.u32 	[%r7+1408], %r645;
	st.shared.u32 	[%r7+1536], %r646;
	st.shared.u32 	[%r7+1664], %r647;
	st.shared.u32 	[%r7+1792], %r648;
	st.shared.u32 	[%r7+1920], %r649;
	st.shared.u32 	[%r7+2048], %r650;
	st.shared.u32 	[%r7+2176], %r651;
	st.shared.u32 	[%r7+2304], %r652;
	st.shared.u32 	[%r7+2432], %r653;
	st.shared.u32 	[%r7+2560], %r654;
	st.shared.u32 	[%r7+2688], %r655;
	bar.warp.sync 	-1;
	mad.lo.s32 	%r8, %r629, 84, %r7;
	ld.shared.v2.u32 	{%r9, %r10}, [%r8];
	ld.shared.v2.u32 	{%r11, %r12}, [%r8+8];
	ld.shared.v2.u32 	{%r13, %r14}, [%r8+16];
	ld.shared.v2.u32 	{%r15, %r16}, [%r8+24];
	ld.shared.v2.u32 	{%r17, %r18}, [%r8+32];
	ld.shared.v2.u32 	{%r19, %r20}, [%r8+40];
	ld.shared.v2.u32 	{%r21, %r22}, [%r8+48];
	ld.shared.v2.u32 	{%r23, %r24}, [%r8+56];
	ld.shared.v2.u32 	{%r25, %r26}, [%r8+64];
	ld.shared.v2.u32 	{%r27, %r28}, [%r8+72];
	ld.shared.v2.u32 	{%r29, %r30}, [%r8+80];
	bar.sync 	0;
	setp.ne.s32 	%p104, %r986, 0;
	@%p104 bra 	$L__BB20_6;
	add.s32 	%r880, %r10, %r9;
	add.s32 	%r881, %r11, %r880;
	add.s32 	%r882, %r12, %r881;
	add.s32 	%r883, %r13, %r882;
	add.s32 	%r884, %r14, %r883;
	add.s32 	%r885, %r15, %r884;
	add.s32 	%r886, %r16, %r885;
	add.s32 	%r887, %r17, %r886;
	add.s32 	%r888, %r18, %r887;
	add.s32 	%r889, %r19, %r888;
	add.s32 	%r890, %r20, %r889;
	add.s32 	%r891, %r21, %r890;
	add.s32 	%r892, %r22, %r891;
	add.s32 	%r893, %r23, %r892;
	add.s32 	%r894, %r24, %r893;
	add.s32 	%r895, %r25, %r894;
	add.s32 	%r896, %r26, %r895;
	add.s32 	%r897, %r27, %r896;
	add.s32 	%r898, %r28, %r897;
	add.s32 	%r899, %r29, %r898;
	add.s32 	%r854, %r30, %r899;
	mov.b32 	%r852, 1;
	mov.b32 	%r877, 0;
	mov.b32 	%r879, -1;
	// begin inline asm
	{  .reg .u32 r0;  .reg .pred p;  shfl.sync.up.b32 r0|p, %r854, %r852, %r877, %r879;  @p add.u32 r0, r0, %r854;  mov.u32 %r850, r0;}
	// end inline asm
	mov.b32 	%r858, 2;
	// begin inline asm
	{  .reg .u32 r0;  .reg .pred p;  shfl.sync.up.b32 r0|p, %r850, %r858, %r877, %r879;  @p add.u32 r0, r0, %r850;  mov.u32 %r856, r0;}
	// end inline asm
	mov.b32 	%r864, 4;
	// begin inline asm
	{  .reg .u32 r0;  .reg .pred p;  shfl.sync.up.b32 r0|p, %r856, %r864, %r877, %r879;  @p add.u32 r0, r0, %r856;  mov.u32 %r862, r0;}
	// end inline asm
	mov.b32 	%r870, 8;
	// begin inline asm
	{  .reg .u32 r0;  .reg .pred p;  shfl.sync.up.b32 r0|p, %r862, %r870, %r877, %r879;  @p add.u32 r0, r0, %r862;  mov.u32 %r868, r0;}
	// end inline asm
	mov.b32 	%r876, 16;
	// begin inline asm
	{  .reg .u32 r0;  .reg .pred p;  shfl.sync.up.b32 r0|p, %r868, %r876, %r877, %r879;  @p add.u32 r0, r0, %r868;  mov.u32 %r874, r0;}
	// end inline asm
	setp.ne.s32 	%p146, %r629, 31;
	@%p146 bra 	$L__BB20_4;
	shl.b32 	%r900, %r6, 2;
	add.s32 	%r902, %r658, %r900;
	st.shared.u32 	[%r902+16], %r874;
$L__BB20_4:
	sub.s32 	%r903, %r874, %r854;
	bar.sync 	0;
	ld.shared.v4.u32 	{%r904, %r905, %r906, %r907}, [_ZZN3cub18CUB_300001_SM_10006detail4scan16DeviceScanKernelINS2_10policy_hubIjjjjN4cuda3std3__44plusIvEEE10Policy1000EPjSC_NS0_13ScanTileStateIjLb1EEES9_NS0_8NullTypeEjjLb0ESF_EEvT0_T1_T2_iT3_T4_T5_E12temp_storage+16];
	add.s32 	%r908, %r905, %r904;
	setp.eq.s32 	%p147, %r6, 2;
	selp.b32 	%r909, %r908, %r904, %p147;
	add.s32 	%r910, %r908, %r906;
	setp.eq.s32 	%p148, %r6, 3;
	selp.b32 	%r911, %r910, %r909, %p148;
	add.s32 	%r912, %r910, %r907;
	setp.eq.s32 	%p149, %r6, 4;
	selp.b32 	%r913, %r912, %r911, %p149;
	ld.shared.v4.u32 	{%r914, %r915, %r916, %r917}, [_ZZN3cub18CUB_300001_SM_10006detail4scan16DeviceScanKernelINS2_10policy_hubIjjjjN4cuda3std3__44plusIvEEE10Policy1000EPjSC_NS0_13ScanTileStateIjLb1EEES9_NS0_8NullTypeEjjLb0ESF_EEvT0_T1_T2_iT3_T4_T5_E12temp_storage+32];
	add.s32 	%r918, %r912, %r914;
	setp.eq.s32 	%p150, %r6, 5;
	selp.b32 	%r919, %r918, %r913, %p150;
	add.s32 	%r920, %r918, %r915;
	setp.eq.s32 	%p151, %r6, 6;
	selp.b32 	%r921, %r920, %r919, %p151;
	add.s32 	%r922, %r920, %r916;
	setp.eq.s32 	%p152, %r6, 7;
	selp.b32 	%r923, %r922, %r921, %p152;
	add.s32 	%r924, %r922, %r917;
	setp.eq.s32 	%p153, %r6, 8;
	selp.b32 	%r925, %r924, %r923, %p153;
	ld.shared.v4.u32 	{%r926, %r927, %r928, %r929}, [_ZZN3cub18CUB_300001_SM_10006detail4scan16DeviceScanKernelINS2_10policy_hubIjjjjN4cuda3std3__44plusIvEEE10Policy1000EPjSC_NS0_13ScanTileStateIjLb1EEES9_NS0_8NullTypeEjjLb0ESF_EEvT0_T1_T2_iT3_T4_T5_E12temp_storage+48];
	add.s32 	%r930, %r924, %r926;
	setp.eq.s32 	%p154, %r6, 9;
	selp.b32 	%r931, %r930, %r925, %p154;
	add.s32 	%r932, %r930, %r927;
	setp.eq.s32 	%p155, %r6, 10;
	selp.b32 	%r933, %r932, %r931, %p155;
	add.s32 	%r934, %r932, %r928;
	setp.eq.s32 	%p156, %r6, 11;
	selp.b32 	%r935, %r934, %r933, %p156;
	add.s32 	%r33, %r934, %r929;
	setp.lt.u32 	%p157, %r4, 32;
	setp.eq.s32 	%p158, %r629, 0;
	selp.b32 	%r936, 0, %r903, %p158;
	add.s32 	%r937, %r935, %r936;
	selp.b32 	%r1000, %r903, %r937, %p157;
	setp.ne.s32 	%p159, %r4, 0;
	@%p159 bra 	$L__BB20_25;
	add.s64 	%rd52, %rd2, 256;
	mov.b32 	%r938, 101;
	// begin inline asm
	st.relaxed.gpu.v2.u32 [%rd52], {%r938, %r33};
	// end inline asm
	mov.b32 	%r1000, 0;
	bra.uni 	$L__BB20_25;
$L__BB20_6:
	add.s32 	%r689, %r10, %r9;
	add.s32 	%r690, %r11, %r689;
	add.s32 	%r691, %r12, %r690;
	add.s32 	%r692, %r13, %r691;
	add.s32 	%r693, %r14, %r692;
	add.s32 	%r694, %r15, %r693;
	add.s32 	%r695, %r16, %r694;
	add.s32 	%r696, %r17, %r695;
	add.s32 	%r697, %r18, %r696;
	add.s32 	%r698, %r19, %r697;
	add.s32 	%r699, %r20, %r698;
	add.s32 	%r700, %r21, %r699;
	add.s32 	%r701, %r22, %r700;
	add.s32 	%r702, %r23, %r701;
	add.s32 	%r703, %r24, %r702;
	add.s32 	%r704, %r25, %r703;
	add.s32 	%r705, %r26, %r704;
	add.s32 	%r706, %r27, %r705;
	add.s32 	%r707, %r28, %r706;
	add.s32 	%r708, %r29, %r707;
	add.s32 	%r663, %r30, %r708;
	mov.b32 	%r661, 1;
	mov.b32 	%r686, 0;
	mov.b32 	%r688, -1;
	// begin inline asm
	{  .reg .u32 r0;  .reg .pred p;  shfl.sync.up.b32 r0|p, %r663, %r661, %r686, %r688;  @p add.u32 r0, r0, %r663;  mov.u32 %r659, r0;}
	// end inline asm
	mov.b32 	%r667, 2;
	// begin inline asm
	{  .reg .u32 r0;  .reg .pred p;  shfl.sync.up.b32 r0|p, %r659, %r667, %r686, %r688;  @p add.u32 r0, r0, %r659;  mov.u32 %r665, r0;}
	// end inline asm
	mov.b32 	%r673, 4;
	// begin inline asm
	{  .reg .u32 r0;  .reg .pred p;  shfl.sync.up.b32 r0|p, %r665, %r673, %r686, %r688;  @p add.u32 r0, r0, %r665;  mov.u32 %r671, r0;}
	// end inline asm
	mov.b32 	%r679, 8;
	// begin inline asm
	{  .reg .u32 r0;  .reg .pred p;  shfl.sync.up.b32 r0|p, %r671, %r679, %r686, %r688;  @p add.u32 r0, r0, %r671;  mov.u32 %r677, r0;}
	// end inline asm
	mov.b32 	%r685, 16;
	// begin inline asm
	{  .reg .u32 r0;  .reg .pred p;  shfl.sync.up.b32 r0|p, %r677, %r685, %r686, %r688;  @p add.u32 r0, r0, %r677;  mov.u32 %r683, r0;}
	// end inline asm
	setp.ne.s32 	%p105, %r629, 31;
	@%p105 bra 	$L__BB20_8;
	shl.b32 	%r709, %r6, 2;
	add.s32 	%r711, %r658, %r709;
	st.shared.u32 	[%r711+16], %r683;
$L__BB20_8:
	sub.s32 	%r712, %r683, %r663;
	bar.sync 	0;
	ld.shared.v4.u32 	{%r713, %r714, %r715, %r716}, [_ZZN3cub18CUB_300001_SM_10006detail4scan16DeviceScanKernelINS2_10policy_hubIjjjjN4cuda3std3__44plusIvEEE10Policy1000EPjSC_NS0_13ScanTileStateIjLb1EEES9_NS0_8NullTypeEjjLb0ESF_EEvT0_T1_T2_iT3_T4_T5_E12temp_storage+16];
	add.s32 	%r717, %r714, %r713;
	setp.eq.s32 	%p106, %r6, 2;
	selp.b32 	%r718, %r717, %r713, %p106;
	add.s32 	%r719, %r717, %r715;
	setp.eq.s32 	%p107, %r6, 3;
	selp.b32 	%r720, %r719, %r718, %p107;
	add.s32 	%r721, %r719, %r716;
	setp.eq.s32 	%p108, %r6, 4;
	selp.b32 	%r722, %r721, %r720, %p108;
	ld.shared.v4.u32 	{%r723, %r724, %r725, %r726}, [_ZZN3cub18CUB_300001_SM_10006detail4scan16DeviceScanKernelINS2_10policy_hubIjjjjN4cuda3std3__44plusIvEEE10Policy1000EPjSC_NS0_13ScanTileStateIjLb1EEES9_NS0_8NullTypeEjjLb0ESF_EEvT0_T1_T2_iT3_T4_T5_E12temp_storage+32];
	add.s32 	%r727, %r721, %r723;
	setp.eq.s32 	%p109, %r6, 5;
	selp.b32 	%r728, %r727, %r722, %p109;
	add.s32 	%r729, %r727, %r724;
	setp.eq.s32 	%p110, %r6, 6;
	selp.b32 	%r730, %r729, %r728, %p110;
	add.s32 	%r731, %r729, %r725;
	setp.eq.s32 	%p111, %r6, 7;
	selp.b32 	%r732, %r731, %r730, %p111;
	add.s32 	%r733, %r731, %r726;
	setp.eq.s32 	%p112, %r6, 8;
	selp.b32 	%r734, %r733, %r732, %p112;
	ld.shared.v4.u32 	{%r735, %r736, %r737, %r738}, [_ZZN3cub18CUB_300001_SM_10006detail4scan16DeviceScanKernelINS2_10policy_hubIjjjjN4cuda3std3__44plusIvEEE10Policy1000EPjSC_NS0_13ScanTileStateIjLb1EEES9_NS0_8NullTypeEjjLb0ESF_EEvT0_T1_T2_iT3_T4_T5_E12temp_storage+48];
	add.s32 	%r739, %r733, %r735;
	setp.eq.s32 	%p113, %r6, 9;
	selp.b32 	%r740, %r739, %r734, %p113;
	add.s32 	%r741, %r739, %r736;
	setp.eq.s32 	%p114, %r6, 10;
	selp.b32 	%r742, %r741, %r740, %p114;
	add.s32 	%r743, %r741, %r737;
	setp.eq.s32 	%p115, %r6, 11;
	selp.b32 	%r744, %r743, %r742, %p115;
	add.s32 	%r37, %r743, %r738;
	setp.gt.u32 	%p116, %r4, 31;
	setp.lt.u32 	%p117, %r4, 32;
	setp.eq.s32 	%p118, %r629, 0;
	selp.b32 	%r745, 0, %r712, %p118;
	add.s32 	%r999, %r744, %r745;
	selp.b32 	%r39, %r712, %r999, %p117;
	@%p116 bra 	$L__BB20_24;
	setp.ne.s32 	%p119, %r4, 0;
	mul.wide.s32 	%rd41, %r986, 8;
	add.s64 	%rd4, %rd2, %rd41;
	@%p119 bra 	$L__BB20_11;
	st.shared.u32 	[_ZZN3cub18CUB_300001_SM_10006detail4scan16DeviceScanKernelINS2_10policy_hubIjjjjN4cuda3std3__44plusIvEEE10Policy1000EPjSC_NS0_13ScanTileStateIjLb1EEES9_NS0_8NullTypeEjjLb0ESF_EEvT0_T1_T2_iT3_T4_T5_E12temp_storage+12], %r37;
	add.s64 	%rd42, %rd4, 256;
	mov.b32 	%r746, 100;
	// begin inline asm
	st.relaxed.gpu.v2.u32 [%rd42], {%r746, %r37};
	// end inline asm
$L__BB20_11:
	not.b32 	%r752, %r4;
	add.s32 	%r994, %r986, %r752;
	mov.b32 	%r748, 830;
	// begin inline asm
	nanosleep.u32 %r748;
	// end inline asm
	mul.wide.s32 	%rd44, %r994, 8;
	add.s64 	%rd45, %rd2, %rd44;
	add.s64 	%rd43, %rd45, 256;
	// begin inline asm
	ld.relaxed.gpu.v2.u32 {%r996, %r988}, [%rd43];
	// end inline asm
	mov.b32 	%r989, 952;
$L__BB20_12:
	setp.eq.s32 	%p120, %r996, 99;
	mov.b32 	%r753, -1;
	vote.sync.any.pred 	%p121, %p120, %r753;
	not.pred 	%p122, %p121;
	@%p122 bra 	$L__BB20_14;
	mul.lo.s32 	%r848, %r986, 16807;
	and.b32  	%r986, %r848, 2147483647;
	add.s32 	%r849, %r989, 1;
	rem.u32 	%r845, %r986, %r849;
	// begin inline asm
	nanosleep.u32 %r845;
	// end inline asm
	shr.u32 	%r989, %r989, 1;
	// begin inline asm
	ld.relaxed.gpu.v2.u32 {%r996, %r988}, [%rd43];
	// end inline asm
	bra.uni 	$L__BB20_12;
$L__BB20_14:
	setp.eq.s32 	%p123, %r996, 101;
	mov.b32 	%r780, -1;
	vote.sync.ballot.b32 	%r782, %p123, %r780;
	// begin inline asm
	mov.u32 %r755, %lanemask_ge;
	// end inline asm
	and.b32  	%r783, %r782, %r755;
	or.b32  	%r784, %r783, -2147483648;
	add.s32 	%r785, %r784, -1;
	not.b32 	%r786, %r784;
	and.b32  	%r787, %r786, %r785;
	popc.b32 	%r759, %r787;
	mov.b32 	%r758, 1;
	// begin inline asm
	shfl.sync.down.b32 %r756, %r988, %r758, %r759, %r780;
	// end inline asm
	setp.lt.s32 	%p125, %r629, %r759;
	selp.b32 	%r788, %r756, 0, %p125;
	add.s32 	%r762, %r788, %r988;
	mov.b32 	%r763, 2;
	// begin inline asm
	shfl.sync.down.b32 %r761, %r762, %r763, %r759, %r780;
	// end inline asm
	add.s32 	%r54, %r629, 2;
	setp.gt.s32 	%p126, %r54, %r759;
	selp.b32 	%r789, 0, %r761, %p126;
	add.s32 	%r767, %r762, %r789;
	mov.b32 	%r768, 4;
	// begin inline asm
	shfl.sync.down.b32 %r766, %r767, %r768, %r759, %r780;
	// end inline asm
	add.s32 	%r55, %r629, 4;
	setp.gt.s32 	%p127, %r55, %r759;
	selp.b32 	%r790, 0, %r766, %p127;
	add.s32 	%r772, %r767, %r790;
	mov.b32 	%r773, 8;
	// begin inline asm
	shfl.sync.down.b32 %r771, %r772, %r773, %r759, %r780;
	// end inline asm
	add.s32 	%r56, %r629, 8;
	setp.gt.s32 	%p128, %r56, %r759;
	selp.b32 	%r791, 0, %r771, %p128;
	add.s32 	%r777, %r772, %r791;
	mov.b32 	%r778, 16;
	// begin inline asm
	shfl.sync.down.b32 %r776, %r777, %r778, %r759, %r780;
	// end inline asm
	add.s32 	%r57, %r629, 16;
	setp.gt.s32 	%p129, %r57, %r759;
	selp.b32 	%r792, 0, %r776, %p129;
	add.s32 	%r993, %r777, %r792;
	add.s64 	%rd6, %rd2, 256;
	mov.b32 	%r990, 952;
$L__BB20_15:
	setp.ne.s32 	%p130, %r996, 101;
	mov.b32 	%r793, -1;
	vote.sync.all.pred 	%p131, %p130, %r793;
	not.pred 	%p132, %p131;
	@%p132 bra 	$L__BB20_20;
	shr.u32 	%r990, %r990, 1;
	mul.wide.s32 	%rd48, %r994, 8;
	add.s64 	%rd49, %rd6, %rd48;
	add.s64 	%rd47, %rd49, -256;
	// begin inline asm
	ld.relaxed.gpu.v2.u32 {%r996, %r997}, [%rd47];
	// end inline asm
	mov.u32 	%r998, %r990;
$L__BB20_17:
	setp.eq.s32 	%p136, %r996, 99;
	mov.b32 	%r801, -1;
	vote.sync.any.pred 	%p137, %p136, %r801;
	not.pred 	%p138, %p137;
	@%p138 bra 	$L__BB20_19;
	mul.lo.s32 	%r843, %r986, 16807;
	and.b32  	%r986, %r843, 2147483647;
	add.s32 	%r844, %r998, 1;
	rem.u32 	%r840, %r986, %r844;
	// begin inline asm
	nanosleep.u32 %r840;
	// end inline asm
	shr.u32 	%r998, %r998, 1;
	// begin inline asm
	ld.relaxed.gpu.v2.u32 {%r996, %r997}, [%rd47];
	// end inline asm
	bra.uni 	$L__BB20_17;
$L__BB20_19:
	setp.eq.s32 	%p139, %r996, 101;
	mov.b32 	%r827, -1;
	vote.sync.ballot.b32 	%r828, %p139, %r827;
	and.b32  	%r829, %r828, %r755;
	or.b32  	%r830, %r829, -2147483648;
	add.s32 	%r831, %r830, -1;
	not.b32 	%r832, %r830;
	and.b32  	%r833, %r832, %r831;
	popc.b32 	%r806, %r833;
	mov.b32 	%r805, 1;
	// begin inline asm
	shfl.sync.down.b32 %r803, %r997, %r805, %r806, %r827;
	// end inline asm
	setp.lt.s32 	%p141, %r629, %r806;
	selp.b32 	%r834, %r803, 0, %p141;
	add.s32 	%r809, %r834, %r997;
	mov.b32 	%r810, 2;
	// begin inline asm
	shfl.sync.down.b32 %r808, %r809, %r810, %r806, %r827;
	// end inline asm
	setp.gt.s32 	%p142, %r54, %r806;
	selp.b32 	%r835, 0, %r808, %p142;
	add.s32 	%r814, %r809, %r835;
	mov.b32 	%r815, 4;
	// begin inline asm
	shfl.sync.down.b32 %r813, %r814, %r815, %r806, %r827;
	// end inline asm
	setp.gt.s32 	%p143, %r55, %r806;
	selp.b32 	%r836, 0, %r813, %p143;
	add.s32 	%r819, %r814, %r836;
	mov.b32 	%r820, 8;
	// begin inline asm
	shfl.sync.down.b32 %r818, %r819, %r820, %r806, %r827;
	// end inline asm
	setp.gt.s32 	%p144, %r56, %r806;
	selp.b32 	%r837, 0, %r818, %p144;
	add.s32 	%r824, %r819, %r837;
	mov.b32 	%r825, 16;
	// begin inline asm
	shfl.sync.down.b32 %r823, %r824, %r825, %r806, %r827;
	// end inline asm
	setp.gt.s32 	%p145, %r57, %r806;
	selp.b32 	%r838, 0, %r823, %p145;
	add.s32 	%r839, %r838, %r993;
	add.s32 	%r993, %r839, %r824;
	add.s32 	%r994, %r994, -32;
	bra.uni 	$L__BB20_15;
$L__BB20_20:
	@%p119 bra 	$L__BB20_22;
	add.s32 	%r796, %r993, %r37;
	add.s64 	%rd46, %rd4, 256;
	mov.b32 	%r795, 101;
	// begin inline asm
	st.relaxed.gpu.v2.u32 [%rd46], {%r795, %r796};
	// end inline asm
	st.shared.u32 	[_ZZN3cub18CUB_300001_SM_10006detail4scan16DeviceScanKernelINS2_10policy_hubIjjjjN4cuda3std3__44plusIvEEE10Policy1000EPjSC_NS0_13ScanTileStateIjLb1EEES9_NS0_8NullTypeEjjLb0ESF_EEvT0_T1_T2_iT3_T4_T5_E12temp_storage+4], %r993;
	st.shared.u32 	[_ZZN3cub18CUB_300001_SM_10006detail4scan16DeviceScanKernelINS2_10policy_hubIjjjjN4cuda3std3__44plusIvEEE10Policy1000EPjSC_NS0_13ScanTileStateIjLb1EEES9_NS0_8NullTypeEjjLb0ESF_EEvT0_T1_T2_iT3_T4_T5_E12temp_storage+8], %r796;
$L__BB20_22:
	setp.ne.s32 	%p134, %r629, 0;
	mov.u32 	%r999, %r39;
	@%p134 bra 	$L__BB20_24;
	st.shared.u32 	[_ZZN3cub18CUB_300001_SM_10006detail4scan16DeviceScanKernelINS2_10policy_hubIjjjjN4cuda3std3__44plusIvEEE10Policy1000EPjSC_NS0_13ScanTileStateIjLb1EEES9_NS0_8NullTypeEjjLb0ESF_EEvT0_T1_T2_iT3_T4_T5_E12temp_storage+76], %r993;
	mov.u32 	%r999, %r993;
$L__BB20_24:
	bar.sync 	0;
	setp.eq.s32 	%p135, %r4, 0;
	ld.shared.u32 	%r797, [_ZZN3cub18CUB_300001_SM_10006detail4scan16DeviceScanKernelINS2_10policy_hubIjjjjN4cuda3std3__44plusIvEEE10Policy1000EPjSC_NS0_13ScanTileStateIjLb1EEES9_NS0_8NullTypeEjjLb0ESF_EEvT0_T1_T2_iT3_T4_T5_E12temp_storage+76];
	selp.b32 	%r798, 0, %r797, %p135;
	add.s32 	%r1000, %r798, %r999;
$L__BB20_25:
	ld.param.u64 	%rd57, [_ZN3cub18CUB_300001_SM_10006detail4scan16DeviceScanKernelINS2_10policy_hubIjjjjN4cuda3std3__44plusIvEEE10Policy1000EPjSC_NS0_13ScanTileStateIjLb1EEES9_NS0_8NullTypeEjjLb0ESF_EEvT0_T1_T2_iT3_T4_T5__param_1];
	add.s32 	%r941, %r1000, %r9;
	add.s32 	%r942, %r10, %r941;
	add.s32 	%r943, %r11, %r942;
	add.s32 	%r944, %r12, %r943;
	add.s32 	%r945, %r13, %r944;
	add.s32 	%r946, %r14, %r945;
	add.s32 	%r947, %r15, %r946;
	add.s32 	%r948, %r16, %r947;
	add.s32 	%r949, %r17, %r948;
	add.s32 	%r950, %r18, %r949;
	add.s32 	%r951, %r19, %r950;
	add.s32 	%r952, %r20, %r951;
	add.s32 	%r953, %r21, %r952;
	add.s32 	%r954, %r22, %r953;
	add.s32 	%r955, %r23, %r954;
	add.s32 	%r956, %r24, %r955;
	add.s32 	%r957, %r25, %r956;
	add.s32 	%r958, %r26, %r957;
	add.s32 	%r959, %r27, %r958;
	add.s32 	%r960, %r28, %r959;
	add.s32 	%r961, %r29, %r960;
	add.s32 	%r962, %r30, %r961;
	bar.sync 	0;
	st.shared.v2.u32 	[%r8], {%r941, %r942};
	st.shared.v2.u32 	[%r8+8], {%r943, %r944};
	st.shared.v2.u32 	[%r8+16], {%r945, %r946};
	st.shared.v2.u32 	[%r8+24], {%r947, %r948};
	st.shared.v2.u32 	[%r8+32], {%r949, %r950};
	st.shared.v2.u32 	[%r8+40], {%r951, %r952};
	st.shared.v2.u32 	[%r8+48], {%r953, %r954};
	st.shared.v2.u32 	[%r8+56], {%r955, %r956};
	st.shared.v2.u32 	[%r8+64], {%r957, %r958};
	st.shared.v2.u32 	[%r8+72], {%r959, %r960};
	st.shared.v2.u32 	[%r8+80], {%r961, %r962};
	bar.warp.sync 	-1;
	ld.shared.u32 	%r963, [%r7];
	ld.shared.u32 	%r964, [%r7+128];
	ld.shared.u32 	%r965, [%r7+256];
	ld.shared.u32 	%r966, [%r7+384];
	ld.shared.u32 	%r967, [%r7+512];
	ld.shared.u32 	%r968, [%r7+640];
	ld.shared.u32 	%r969, [%r7+768];
	ld.shared.u32 	%r970, [%r7+896];
	ld.shared.u32 	%r971, [%r7+1024];
	ld.shared.u32 	%r972, [%r7+1152];
	ld.shared.u32 	%r973, [%r7+1280];
	ld.shared.u32 	%r974, [%r7+1408];
	ld.shared.u32 	%r975, [%r7+1536];
	ld.shared.u32 	%r976, [%r7+1664];
	ld.shared.u32 	%r977, [%r7+1792];
	ld.shared.u32 	%r978, [%r7+1920];
	ld.shared.u32 	%r979, [%r7+2048];
	ld.shared.u32 	%r980, [%r7+2176];
	ld.shared.u32 	%r981, [%r7+2304];
	ld.shared.u32 	%r982, [%r7+2432];
	ld.shared.u32 	%r983, [%r7+2560];
	ld.shared.u32 	%r984, [%r7+2688];
	cvta.to.global.u64 	%rd53, %rd57;
	add.s64 	%rd55, %rd53, %rd39;
	st.global.u32 	[%rd55], %r963;
	st.global.u32 	[%rd55+128], %r964;
	st.global.u32 	[%rd55+256], %r965;
	st.global.u32 	[%rd55+384], %r966;
	st.global.u32 	[%rd55+512], %r967;
	st.global.u32 	[%rd55+640], %r968;
	st.global.u32 	[%rd55+768], %r969;
	st.global.u32 	[%rd55+896], %r970;
	st.global.u32 	[%rd55+1024], %r971;
	st.global.u32 	[%rd55+1152], %r972;
	st.global.u32 	[%rd55+1280], %r973;
	st.global.u32 	[%rd55+1408], %r974;
	st.global.u32 	[%rd55+1536], %r975;
	st.global.u32 	[%rd55+1664], %r976;
	st.global.u32 	[%rd55+1792], %r977;
	st.global.u32 	[%rd55+1920], %r978;
	st.global.u32 	[%rd55+2048], %r979;
	st.global.u32 	[%rd55+2176], %r980;
	st.global.u32 	[%rd55+2304], %r981;
	st.global.u32 	[%rd55+2432], %r982;
	st.global.u32 	[%rd55+2560], %r983;
	st.global.u32 	[%rd55+2688], %r984;
	bra.uni 	$L__BB20_140;
$L__BB20_26:
	setp.eq.s32 	%p2, %r3, 0;
	@%p2 bra 	$L__BB20_140;
	mul.wide.u32 	%rd14, %r2, 4;
	add.s64 	%rd15, %rd1, %rd14;
	mov.u32 	%r82, %tid.x;
	ld.global.u32 	%r1022, [%rd15];
	and.b32  	%r238, %r82, 31;
	and.b32  	%r239, %r82, 992;
	mul.lo.s32 	%r240, %r239, 22;
	or.b32  	%r84, %r240, %r238;
	setp.ge.u32 	%p3, %r84, %r3;
	shl.b32 	%r241, %r84, 2;
	cvt.u64.u32 	%rd16, %r241;
	add.s64 	%rd8, %rd15, %rd16;
	mov.u32 	%r1001, %r1022;
	@%p3 bra 	$L__BB20_29;
	ld.global.u32 	%r1001, [%rd8];
$L__BB20_29:
	add.s32 	%r242, %r84, 32;
	setp.ge.u32 	%p4, %r242, %r3;
	mov.u32 	%r1002, %r1022;
	@%p4 bra 	$L__BB20_31;
	ld.global.u32 	%r1002, [%rd8+128];
$L__BB20_31:
	add.s32 	%r89, %r84, 64;
	setp.ge.u32 	%p5, %r89, %r3;
	mov.u32 	%r1003, %r1022;
	@%p5 bra 	$L__BB20_33;
	ld.global.u32 	%r1003, [%rd8+256];
$L__BB20_33:
	add.s32 	%r92, %r84, 96;
	setp.ge.u32 	%p6, %r92, %r3;
	mov.u32 	%r1004, %r1022;
	@%p6 bra 	$L__BB20_35;
	ld.global.u32 	%r1004, [%rd8+384];
$L__BB20_35:
	add.s32 	%r95, %r84, 128;
	setp.ge.u32 	%p7, %r95, %r3;
	mov.u32 	%r1005, %r1022;
	@%p7 bra 	$L__BB20_37;
	ld.global.u32 	%r1005, [%rd8+512];
$L__BB20_37:
	add.s32 	%r243, %r84, 160;
	setp.ge.u32 	%p8, %r243, %r3;
	mov.u32 	%r1006, %r1022;
	@%p8 bra 	$L__BB20_39;
	ld.global.u32 	%r1006, [%rd8+640];
$L__BB20_39:
	add.s32 	%r244, %r84, 192;
	setp.ge.u32 	%p9, %r244, %r3;
	mov.u32 	%r1007, %r1022;
	@%p9 bra 	$L__BB20_41;
	ld.global.u32 	%r1007, [%rd8+768];
$L__BB20_41:
	add.s32 	%r102, %r84, 224;
	setp.ge.u32 	%p10, %r102, %r3;
	mov.u32 	%r1008, %r1022;
	@%p10 bra 	$L__BB20_43;
	ld.global.u32 	%r1008, [%rd8+896];
$L__BB20_43:
	add.s32 	%r245, %r84, 256;
	setp.ge.u32 	%p11, %r245, %r3;
	mov.u32 	%r1009, %r1022;
	@%p11 bra 	$L__BB20_45;
	ld.global.u32 	%r1009, [%rd8+1024];
$L__BB20_45:
	add.s32 	%r246, %r84, 288;
	setp.ge.u32 	%p12, %r246, %r3;
	mov.u32 	%r1010, %r1022;
	@%p12 bra 	$L__BB20_47;
	ld.global.u32 	%r1010, [%rd8+1152];
$L__BB20_47:
	add.s32 	%r247, %r84, 320;
	setp.ge.u32 	%p13, %r247, %r3;
	mov.u32 	%r1011, %r1022;
	@%p13 bra 	$L__BB20_49;
	ld.global.u32 	%r1011, [%rd8+1280];
$L__BB20_49:
	add.s32 	%r111, %r84, 352;
	setp.ge.u32 	%p14, %r111, %r3;
	mov.u32 	%r1012, %r1022;
	@%p14 bra 	$L__BB20_51;
	ld.global.u32 	%r1012, [%rd8+1408];
$L__BB20_51:
	add.s32 	%r114, %r84, 384;
	setp.ge.u32 	%p15, %r114, %r3;
	mov.u32 	%r1013, %r1022;
	@%p15 bra 	$L__BB20_53;
	ld.global.u32 	%r1013, [%rd8+1536];
$L__BB20_53:
	add.s32 	%r117, %r84, 416;
	setp.ge.u32 	%p16, %r117, %r3;
	mov.u32 	%r1014, %r1022;
	@%p16 bra 	$L__BB20_55;
	ld.global.u32 	%r1014, [%rd8+1664];
$L__BB20_55:
	add.s32 	%r120, %r84, 448;
	setp.ge.u32 	%p17, %r120, %r3;
	mov.u32 	%r1015, %r1022;
	@%p17 bra 	$L__BB20_57;
	ld.global.u32 	%r1015, [%rd8+1792];
$L__BB20_57:
	add.s32 	%r248, %r84, 480;
	setp.ge.u32 	%p18, %r248, %r3;
	mov.u32 	%r1016, %r1022;
	@%p18 bra 	$L__BB20_59;
	ld.global.u32 	%r1016, [%rd8+1920];
$L__BB20_59:
	add.s32 	%r125, %r84, 512;
	setp.ge.u32 	%p19, %r125, %r3;
	mov.u32 	%r1017, %r1022;
	@%p19 bra 	$L__BB20_61;
	ld.global.u32 	%r1017, [%rd8+2048];
$L__BB20_61:
	add.s32 	%r249, %r84, 544;
	setp.ge.u32 	%p20, %r249, %r3;
	mov.u32 	%r1018, %r1022;
	@%p20 bra 	$L__BB20_63;
	ld.global.u32 	%r1018, [%rd8+2176];
$L__BB20_63:
	add.s32 	%r250, %r84, 576;
	setp.ge.u32 	%p21, %r250, %r3;
	mov.u32 	%r1019, %r1022;
	@%p21 bra 	$L__BB20_65;
	ld.global.u32 	%r1019, [%rd8+2304];
$L__BB20_65:
	add.s32 	%r132, %r84, 608;
	setp.ge.u32 	%p22, %r132, %r3;
	mov.u32 	%r1020, %r1022;
	@%p22 bra 	$L__BB20_67;
	ld.global.u32 	%r1020, [%rd8+2432];
$L__BB20_67:
	add.s32 	%r251, %r84, 640;
	setp.ge.u32 	%p23, %r251, %r3;
	mov.u32 	%r1021, %r1022;
	@%p23 bra 	$L__BB20_69;
	ld.global.u32 	%r1021, [%rd8+2560];
$L__BB20_69:
	add.s32 	%r137, %r84, 672;
	setp.ge.u32 	%p24, %r137, %r3;
	@%p24 bra 	$L__BB20_71;
	ld.global.u32 	%r1022, [%rd8+2688];
$L__BB20_71:
	// begin inline asm
	mov.u32 %r252, %laneid;
	// end inline asm
	shr.u32 	%r141, %r82, 5;
	mad.lo.s32 	%r253, %r141, 704, %r252;
	shl.b32 	%r254, %r253, 2;
	mov.u32 	%r255, _ZZN3cub18CUB_300001_SM_10006detail4scan16DeviceScanKernelINS2_10policy_hubIjjjjN4cuda3std3__44plusIvEEE10Policy1000EPjSC_NS0_13ScanTileStateIjLb1EEES9_NS0_8NullTypeEjjLb0ESF_EEvT0_T1_T2_iT3_T4_T5_E12temp_storage;
	add.s32 	%r142, %r255, %r254;
	st.shared.u32 	[%r142], %r1001;
	st.shared.u32 	[%r142+128], %r1002;
	st.shared.u32 	[%r142+256], %r1003;
	st.shared.u32 	[%r142+384], %r1004;
	st.shared.u32 	[%r142+512], %r1005;
	st.shared.u32 	[%r142+640], %r1006;
	st.shared.u32 	[%r142+768], %r1007;
	st.shared.u32 	[%r142+896], %r1008;
	st.shared.u32 	[%r142+1024], %r1009;
	st.shared.u32 	[%r142+1152], %r1010;
	st.shared.u32 	[%r142+1280], %r1011;
	st.shared.u32 	[%r142+1408], %r1012;
	st.shared.u32 	[%r142+1536], %r1013;
	st.shared.u32 	[%r142+1664], %r1014;
	st.shared.u32 	[%r142+1792], %r1015;
	st.shared.u32 	[%r142+1920], %r1016;
	st.shared.u32 	[%r142+2048], %r1017;
	st.shared.u32 	[%r142+2176], %r1018;
	st.shared.u32 	[%r142+2304], %r1019;
	st.shared.u32 	[%r142+2432], %r1020;
	st.shared.u32 	[%r142+2560], %r1021;
	st.shared.u32 	[%r142+2688], %r1022;
	bar.warp.sync 	-1;
	mad.lo.s32 	%r143, %r252, 84, %r142;
	ld.shared.v2.u32 	{%r144, %r145}, [%r143];
	ld.shared.v2.u32 	{%r146, %r147}, [%r143+8];
	ld.shared.v2.u32 	{%r148, %r149}, [%r143+16];
	ld.shared.v2.u32 	{%r150, %r151}, [%r143+24];
	ld.shared.v2.u32 	{%r152, %r153}, [%r143+32];
	ld.shared.v2.u32 	{%r154, %r155}, [%r143+40];
	ld.shared.v2.u32 	{%r156, %r157}, [%r143+48];
	ld.shared.v2.u32 	{%r158, %r159}, [%r143+56];
	ld.shared.v2.u32 	{%r160, %r161}, [%r143+64];
	ld.shared.v2.u32 	{%r162, %r163}, [%r143+72];
	ld.shared.v2.u32 	{%r164, %r165}, [%r143+80];
	bar.sync 	0;
	setp.ne.s32 	%p25, %r986, 0;
	@%p25 bra 	$L__BB20_75;
	add.s32 	%r485, %r145, %r144;
	add.s32 	%r486, %r146, %r485;
	add.s32 	%r487, %r147, %r486;
	add.s32 	%r488, %r148, %r487;
	add.s32 	%r489, %r149, %r488;
	add.s32 	%r490, %r150, %r489;
	add.s32 	%r491, %r151, %r490;
	add.s32 	%r492, %r152, %r491;
	add.s32 	%r493, %r153, %r492;
	add.s32 	%r494, %r154, %r493;
	add.s32 	%r495, %r155, %r494;
	add.s32 	%r496, %r156, %r495;
	add.s32 	%r497, %r157, %r496;
	add.s32 	%r498, %r158, %r497;
	add.s32 	%r499, %r159, %r498;
	add.s32 	%r500, %r160, %r499;
	add.s32 	%r501, %r161, %r500;
	add.s32 	%r502, %r162, %r501;
	add.s32 	%r503, %r163, %r502;
	add.s32 	%r504, %r164, %r503;
	add.s32 	%r459, %r165, %r504;
	mov.b32 	%r457, 1;
	mov.b32 	%r482, 0;
	mov.b32 	%r484, -1;
	// begin inline asm
	{  .reg .u32 r0;  .reg .pred p;  shfl.sync.up.b32 r0|p, %r459, %r457, %r482, %r484;  @p add.u32 r0, r0, %r459;  mov.u32 %r455, r0;}
	// end inline asm
	mov.b32 	%r463, 2;
	// begin inline asm
	{  .reg .u32 r0;  .reg .pred p;  shfl.sync.up.b32 r0|p, %r455, %r463, %r482, %r484;  @p add.u32 r0, r0, %r455;  mov.u32 %r461, r0;}
	// end inline asm
	mov.b32 	%r469, 4;
	// begin inline asm
	{  .reg .u32 r0;  .reg .pred p;  shfl.sync.up.b32 r0|p, %r461, %r469, %r482, %r484;  @p add.u32 r0, r0, %r461;  mov.u32 %r467, r0;}
	// end inline asm
	mov.b32 	%r475, 8;
	// begin inline asm
	{  .reg .u32 r0;  .reg .pred p;  shfl.sync.up.b32 r0|p, %r467, %r475, %r482, %r484;  @p add.u32 r0, r0, %r467;  mov.u32 %r473, r0;}
	// end inline asm
	mov.b32 	%r481, 16;
	// begin inline asm
	{  .reg .u32 r0;  .reg .pred p;  shfl.sync.up.b32 r0|p, %r473, %r481, %r482, %r484;  @p add.u32 r0, r0, %r473;  mov.u32 %r479, r0;}
	// end inline asm
	setp.ne.s32 	%p67, %r252, 31;
	@%p67 bra 	$L__BB20_74;
	shl.b32 	%r505, %r141, 2;
	mov.u32 	%r506, _ZZN3cub18CUB_300001_SM_10006detail4scan16DeviceScanKernelINS2_10policy_hubIjjjjN4cuda3std3__44plusIvEEE10Policy1000EPjSC_NS0_13ScanTileStateIjLb1EEES9_NS0_8NullTypeEjjLb0ESF_EEvT0_T1_T2_iT3_T4_T5_E12temp_storage;
	add.s32 	%r507, %r506, %r505;
	st.shared.u32 	[%r507+16], %r479;
$L__BB20_74:
	sub.s32 	%r508, %r479, %r459;
	bar.sync 	0;
	ld.shared.v4.u32 	{%r509, %r510, %r511, %r512}, [_ZZN3cub18CUB_300001_SM_10006detail4scan16DeviceScanKernelINS2_10policy_hubIjjjjN4cuda3std3__44plusIvEEE10Policy1000EPjSC_NS0_13ScanTileStateIjLb1EEES9_NS0_8NullTypeEjjLb0ESF_EEvT0_T1_T2_iT3_T4_T5_E12temp_storage+16];
	add.s32 	%r513, %r510, %r509;
	setp.eq.s32 	%p68, %r141, 2;
	selp.b32 	%r514, %r513, %r509, %p68;
	add.s32 	%r515, %r513, %r511;
	setp.eq.s32 	%p69, %r141, 3;
	selp.b32 	%r516, %r515, %r514, %p69;
	add.s32 	%r517, %r515, %r512;
	setp.eq.s32 	%p70, %r141, 4;
	selp.b32 	%r518, %r517, %r516, %p70;
	ld.shared.v4.u32 	{%r519, %r520, %r521, %r522}, [_ZZN3cub18CUB_300001_SM_10006detail4scan16DeviceScanKernelINS2_10policy_hubIjjjjN4cuda3std3__44plusIvEEE10Policy1000EPjSC_NS0_13ScanTileStateIjLb1EEES9_NS0_8NullTypeEjjLb0ESF_EEvT0_T1_T2_iT3_T4_T5_E12temp_storage+32];
	add.s32 	%r523, %r517, %r519;
	setp.eq.s32 	%p71, %r141, 5;
	selp.b32 	%r524, %r523, %r518, %p71;
	add.s32 	%r525, %r523, %r520;
	setp.eq.s32 	%p72, %r141, 6;
	selp.b32 	%r526, %r525, %r524, %p72;
	add.s32 	%r527, %r525, %r521;
	setp.eq.s32 	%p73, %r141, 7;
	selp.b32 	%r528, %r527, %r526, %p73;
	add.s32 	%r529, %r527, %r522;
	setp.eq.s32 	%p74, %r141, 8;
	selp.b32 	%r530, %r529, %r528, %p74;
	.pragma "used_bytes_mask 4095";
	ld.shared.v4.u32 	{%r531, %r532, %r533, %r534}, [_ZZN3cub18CUB_300001_SM_10006detail4scan16DeviceScanKernelINS2_10policy_hubIjjjjN4cuda3std3__44plusIvEEE10Policy1000EPjSC_NS0_13ScanTileStateIjLb1EEES9_NS0_8NullTypeEjjLb0ESF_EEvT0_T1_T2_iT3_T4_T5_E12temp_storage+48];
	add.s32 	%r535, %r529, %r531;
	setp.eq.s32 	%p75, %r141, 9;
	selp.b32 	%r536, %r535, %r530, %p75;
	add.s32 	%r537, %r535, %r532;
	setp.eq.s32 	%p76, %r141, 10;
	selp.b32 	%r538, %r537, %r536, %p76;
	add.s32 	%r539, %r537, %r533;
	setp.eq.s32 	%p77, %r141, 11;
	selp.b32 	%r540, %r539, %r538, %p77;
	setp.lt.u32 	%p78, %r82, 32;
	setp.eq.s32 	%p79, %r252, 0;
	selp.b32 	%r541, 0, %r508, %p79;
	add.s32 	%r542, %r540, %r541;
	selp.b32 	%r543, %r508, %r542, %p78;
	setp.eq.s32 	%p80, %r82, 0;
	selp.b32 	%r1037, 0, %r543, %p80;
	bra.uni 	$L__BB20_94;
$L__BB20_75:
	add.s32 	%r286, %r145, %r144;
	add.s32 	%r287, %r146, %r286;
	add.s32 	%r288, %r147, %r287;
	add.s32 	%r289, %r148, %r288;
	add.s32 	%r290, %r149, %r289;
	add.s32 	%r291, %r150, %r290;
	add.s32 	%r292, %r151, %r291;
	add.s32 	%r293, %r152, %r292;
	add.s32 	%r294, %r153, %r293;
	add.s32 	%r295, %r154, %r294;
	add.s32 	%r296, %r155, %r295;
	add.s32 	%r297, %r156, %r296;
	add.s32 	%r298, %r157, %r297;
	add.s32 	%r299, %r158, %r298;
	add.s32 	%r300, %r159, %r299;
	add.s32 	%r301, %r160, %r300;
	add.s32 	%r302, %r161, %r301;
	add.s32 	%r303, %r162, %r302;
	add.s32 	%r304, %r163, %r303;
	add.s32 	%r305, %r164, %r304;
	add.s32 	%r260, %r165, %r305;
	mov.b32 	%r258, 1;
	mov.b32 	%r283, 0;
	mov.b32 	%r285, -1;
	// begin inline asm
	{  .reg .u32 r0;  .reg .pred p;  shfl.sync.up.b32 r0|p, %r260, %r258, %r283, %r285;  @p add.u32 r0, r0, %r260;  mov.u32 %r256, r0;}
	// end inline asm
	mov.b32 	%r264, 2;
	// begin inline asm
	{  .reg .u32 r0;  .reg .pred p;  shfl.sync.up.b32 r0|p, %r256, %r264, %r283, %r285;  @p add.u32 r0, r0, %r256;  mov.u32 %r262, r0;}
	// end inline asm
	mov.b32 	%r270, 4;
	// begin inline asm
	{  .reg .u32 r0;  .reg .pred p;  shfl.sync.up.b32 r0|p, %r262, %r270, %r283, %r285;  @p add.u32 r0, r0, %r262;  mov.u32 %r268, r0;}
	// end inline asm
	mov.b32 	%r276, 8;
	// begin inline asm
	{  .reg .u32 r0;  .reg .pred p;  shfl.sync.up.b32 r0|p, %r268, %r276, %r283, %r285;  @p add.u32 r0, r0, %r268;  mov.u32 %r274, r0;}
	// end inline asm
	mov.b32 	%r282, 16;
	// begin inline asm
	{  .reg .u32 r0;  .reg .pred p;  shfl.sync.up.b32 r0|p, %r274, %r282, %r283, %r285;  @p add.u32 r0, r0, %r274;  mov.u32 %r280, r0;}
	// end inline asm
	setp.ne.s32 	%p26, %r252, 31;
	@%p26 bra 	$L__BB20_77;
	shl.b32 	%r306, %r141, 2;
	mov.u32 	%r307, _ZZN3cub18CUB_300001_SM_10006detail4scan16DeviceScanKernelINS2_10policy_hubIjjjjN4cuda3std3__44plusIvEEE10Policy1000EPjSC_NS0_13ScanTileStateIjLb1EEES9_NS0_8NullTypeEjjLb0ESF_EEvT0_T1_T2_iT3_T4_T5_E12temp_storage;
	add.s32 	%r308, %r307, %r306;
	st.shared.u32 	[%r308+16], %r280;
$L__BB20_77:
	sub.s32 	%r309, %r280, %r260;
	bar.sync 	0;
	ld.shared.v4.u32 	{%r310, %r311, %r312, %r313}, [_ZZN3cub18CUB_300001_SM_10006detail4scan16DeviceScanKernelINS2_10policy_hubIjjjjN4cuda3std3__44plusIvEEE10Policy1000EPjSC_NS0_13ScanTileStateIjLb1EEES9_NS0_8NullTypeEjjLb0ESF_EEvT0_T1_T2_iT3_T4_T5_E12temp_storage+16];
	add.s32 	%r314, %r311, %r310;
	setp.eq.s32 	%p27, %r141, 2;
	selp.b32 	%r315, %r314, %r310, %p27;
	add.s32 	%r316, %r314, %r312;
	setp.eq.s32 	%p28, %r141, 3;
	selp.b32 	%r317, %r316, %r315, %p28;
	add.s32 	%r318, %r316, %r313;
	setp.eq.s32 	%p29, %r141, 4;
	selp.b32 	%r319, %r318, %r317, %p29;
	ld.shared.v4.u32 	{%r320, %r321, %r322, %r323}, [_ZZN3cub18CUB_300001_SM_10006detail4scan16DeviceScanKernelINS2_10policy_hubIjjjjN4cuda3std3__44plusIvEEE10Policy1000EPjSC_NS0_13ScanTileStateIjLb1EEES9_NS0_8NullTypeEjjLb0ESF_EEvT0_T1_T2_iT3_T4_T5_E12temp_storage+32];
	add.s32 	%r324, %r318, %r320;
	setp.eq.s32 	%p30, %r141, 5;
	selp.b32 	%r325, %r324, %r319, %p30;
	add.s32 	%r326, %r324, %r321;
	setp.eq.s32 	%p31, %r141, 6;
	selp.b32 	%r327, %r326, %r325, %p31;
	add.s32 	%r328, %r326, %r322;
	setp.eq.s32 	%p32, %r141, 7;
	selp.b32 	%r329, %r328, %r327, %p32;
	add.s32 	%r330, %r328, %r323;
	setp.eq.s32 	%p33, %r141, 8;
	selp.b32 	%r331, %r330, %r329, %p33;
	ld.shared.v4.u32 	{%r332, %r333, %r334, %r335}, [_ZZN3cub18CUB_300001_SM_10006detail4scan16DeviceScanKernelINS2_10policy_hubIjjjjN4cuda3std3__44plusIvEEE10Policy1000EPjSC_NS0_13ScanTileStateIjLb1EEES9_NS0_8NullTypeEjjLb0ESF_EEvT0_T1_T2_iT3_T4_T5_E12temp_storage+48];
	add.s32 	%r336, %r330, %r332;
	setp.eq.s32 	%p34, %r141, 9;
	selp.b32 	%r337, %r336, %r331, %p34;
	add.s32 	%r338, %r336, %r333;
	setp.eq.s32 	%p35, %r141, 10;
	selp.b32 	%r339, %r338, %r337, %p35;
	add.s32 	%r340, %r338, %r334;
	setp.eq.s32 	%p36, %r141, 11;
	selp.b32 	%r341, %r340, %r339, %p36;
	add.s32 	%r171, %r340, %r335;
	setp.gt.u32 	%p37, %r82, 31;
	setp.lt.u32 	%p38, %r82, 32;
	setp.eq.s32 	%p39, %r252, 0;
	selp.b32 	%r342, 0, %r309, %p39;
	add.s32 	%r1036, %r341, %r342;
	selp.b32 	%r173, %r309, %r1036, %p38;
	@%p37 bra 	$L__BB20_93;
	setp.ne.s32 	%p40, %r82, 0;
	mul.wide.s32 	%rd17, %r986, 8;
	add.s64 	%rd9, %rd2, %rd17;
	@%p40 bra 	$L__BB20_80;
	st.shared.u32 	[_ZZN3cub18CUB_300001_SM_10006detail4scan16DeviceScanKernelINS2_10policy_hubIjjjjN4cuda3std3__44plusIvEEE10Policy1000EPjSC_NS0_13ScanTileStateIjLb1EEES9_NS0_8NullTypeEjjLb0ESF_EEvT0_T1_T2_iT3_T4_T5_E12temp_storage+12], %r171;
	add.s64 	%rd18, %rd9, 256;
	mov.b32 	%r343, 100;
	// begin inline asm
	st.relaxed.gpu.v2.u32 [%rd18], {%r343, %r171};
	// end inline asm
$L__BB20_80:
	not.b32 	%r349, %r82;
	add.s32 	%r1031, %r986, %r349;
	mov.b32 	%r345, 830;
	// begin inline asm
	nanosleep.u32 %r345;
	// end inline asm
	mul.wide.s32 	%rd20, %r1031, 8;
	add.s64 	%rd21, %rd2, %rd20;
	add.s64 	%rd19, %rd21, 256;
	// begin inline asm
	ld.relaxed.gpu.v2.u32 {%r1033, %r1025}, [%rd19];
	// end inline asm
	mov.b32 	%r1026, 952;
$L__BB20_81:
	setp.eq.s32 	%p41, %r1033, 99;
	mov.b32 	%r350, -1;
	vote.sync.any.pred 	%p42, %p41, %r350;
	not.pred 	%p43, %p42;
	@%p43 bra 	$L__BB20_83;
	mul.lo.s32 	%r453, %r986, 16807;
	and.b32  	%r986, %r453, 2147483647;
	add.s32 	%r454, %r1026, 1;
	rem.u32 	%r450, %r986, %r454;
	// begin inline asm
	nanosleep.u32 %r450;
	// end inline asm
	shr.u32 	%r1026, %r1026, 1;
	// begin inline asm
	ld.relaxed.gpu.v2.u32 {%r1033, %r1025}, [%rd19];
	// end inline asm
	bra.uni 	$L__BB20_81;
$L__BB20_83:
	setp.eq.s32 	%p44, %r1033, 101;
	mov.b32 	%r377, -1;
	vote.sync.ballot.b32 	%r379, %p44, %r377;
	// begin inline asm
	mov.u32 %r352, %lanemask_ge;
	// end inline asm
	and.b32  	%r380, %r379, %r352;
	or.b32  	%r381, %r380, -2147483648;
	add.s32 	%r382, %r381, -1;
	not.b32 	%r383, %r381;
	and.b32  	%r384, %r383, %r382;
	popc.b32 	%r356, %r384;
	mov.b32 	%r355, 1;
	// begin inline asm
	shfl.sync.down.b32 %r353, %r1025, %r355, %r356, %r377;
	// end inline asm
	setp.lt.s32 	%p46, %r252, %r356;
	selp.b32 	%r385, %r353, 0, %p46;
	add.s32 	%r359, %r385, %r1025;
	mov.b32 	%r360, 2;
	// begin inline asm
	shfl.sync.down.b32 %r358, %r359, %r360, %r356, %r377;
	// end inline asm
	add.s32 	%r386, %r252, 2;
	setp.gt.s32 	%p47, %r386, %r356;
	selp.b32 	%r387, 0, %r358, %p47;
	add.s32 	%r364, %r359, %r387;
	mov.b32 	%r365, 4;
	// begin inline asm
	shfl.sync.down.b32 %r363, %r364, %r365, %r356, %r377;
	// end inline asm
	add.s32 	%r388, %r252, 4;
	setp.gt.s32 	%p48, %r388, %r356;
	selp.b32 	%r389, 0, %r363, %p48;
	add.s32 	%r369, %r364, %r389;
	mov.b32 	%r370, 8;
	// begin inline asm
	shfl.sync.down.b32 %r368, %r369, %r370, %r356, %r377;
	// end inline asm
	add.s32 	%r390, %r252, 8;
	setp.gt.s32 	%p49, %r390, %r356;
	selp.b32 	%r391, 0, %r368, %p49;
	add.s32 	%r374, %r369, %r391;
	mov.b32 	%r375, 16;
	// begin inline asm
	shfl.sync.down.b32 %r373, %r374, %r375, %r356, %r377;
	// end inline asm
	add.s32 	%r392, %r252, 16;
	setp.gt.s32 	%p50, %r392, %r356;
	selp.b32 	%r393, 0, %r373, %p50;
	add.s32 	%r1029, %r374, %r393;
	add.s64 	%rd10, %rd2, 256;
	mov.b32 	%r1027, 952;
$L__BB20_84:
	setp.ne.s32 	%p51, %r1033, 101;
	mov.b32 	%r394, -1;
	vote.sync.all.pred 	%p52, %p51, %r394;
	not.pred 	%p53, %p52;
	@%p53 bra 	$L__BB20_89;
	shr.u32 	%r1027, %r1027, 1;
	mul.wide.s32 	%rd24, %r1031, 8;
	add.s64 	%rd25, %rd10, %rd24;
	add.s64 	%rd23, %rd25, -256;
	// begin inline asm
	ld.relaxed.gpu.v2.u32 {%r1033, %r1034}, [%rd23];
	// end inline asm
	mov.u32 	%r1035, %r1027;
$L__BB20_86:
	setp.eq.s32 	%p57, %r1033, 99;
	mov.b32 	%r402, -1;
	vote.sync.any.pred 	%p58, %p57, %r402;
	not.pred 	%p59, %p58;
	@%p59 bra 	$L__BB20_88;
	mul.lo.s32 	%r448, %r986, 16807;
	and.b32  	%r986, %r448, 2147483647;
	add.s32 	%r449, %r1035, 1;
	rem.u32 	%r445, %r986, %r449;
	// begin inline asm
	nanosleep.u32 %r445;
	// end inline asm
	shr.u32 	%r1035, %r1035, 1;
	// begin inline asm
	ld.relaxed.gpu.v2.u32 {%r1033, %r1034}, [%rd23];
	// end inline asm
	bra.uni 	$L__BB20_86;
$L__BB20_88:
	setp.eq.s32 	%p60, %r1033, 101;
	mov.b32 	%r428, -1;
	vote.sync.ballot.b32 	%r429, %p60, %r428;
	and.b32  	%r430, %r429, %r352;
	or.b32  	%r431, %r430, -2147483648;
	add.s32 	%r432, %r431, -1;
	not.b32 	%r433, %r431;
	and.b32  	%r434, %r433, %r432;
	popc.b32 	%r407, %r434;
	mov.b32 	%r406, 1;
	// begin inline asm
	shfl.sync.down.b32 %r404, %r1034, %r406, %r407, %r428;
	// end inline asm
	setp.lt.s32 	%p62, %r252, %r407;
	selp.b32 	%r435, %r404, 0, %p62;
	add.s32 	%r410, %r435, %r1034;
	mov.b32 	%r411, 2;
	// begin inline asm
	shfl.sync.down.b32 %r409, %r410, %r411, %r407, %r428;
	// end inline asm
	add.s32 	%r436, %r252, 2;
	setp.gt.s32 	%p63, %r436, %r407;
	selp.b32 	%r437, 0, %r409, %p63;
	add.s32 	%r415, %r410, %r437;
	mov.b32 	%r416, 4;
	// begin inline asm
	shfl.sync.down.b32 %r414, %r415, %r416, %r407, %r428;
	// end inline asm
	add.s32 	%r438, %r252, 4;
	setp.gt.s32 	%p64, %r438, %r407;
	selp.b32 	%r439, 0, %r414, %p64;
	add.s32 	%r420, %r415, %r439;
	mov.b32 	%r421, 8;
	// begin inline asm
	shfl.sync.down.b32 %r419, %r420, %r421, %r407, %r428;
	// end inline asm
	add.s32 	%r440, %r252, 8;
	setp.gt.s32 	%p65, %r440, %r407;
	selp.b32 	%r441, 0, %r419, %p65;
	add.s32 	%r425, %r420, %r441;
	mov.b32 	%r426, 16;
	// begin inline asm
	shfl.sync.down.b32 %r424, %r425, %r426, %r407, %r428;
	// end inline asm
	add.s32 	%r442, %r252, 16;
	setp.gt.s32 	%p66, %r442, %r407;
	selp.b32 	%r443, 0, %r424, %p66;
	add.s32 	%r444, %r443, %r1029;
	add.s32 	%r1029, %r444, %r425;
	add.s32 	%r1031, %r1031, -32;
	bra.uni 	$L__BB20_84;
$L__BB20_89:
	@%p40 bra 	$L__BB20_91;
	add.s32 	%r397, %r1029, %r171;
	add.s64 	%rd22, %rd9, 256;
	mov.b32 	%r396, 101;
	// begin inline asm
	st.relaxed.gpu.v2.u32 [%rd22], {%r396, %r397};
	// end inline asm
	st.shared.u32 	[_ZZN3cub18CUB_300001_SM_10006detail4scan16DeviceScanKernelINS2_10policy_hubIjjjjN4cuda3std3__44plusIvEEE10Policy1000EPjSC_NS0_13ScanTileStateIjLb1EEES9_NS0_8NullTypeEjjLb0ESF_EEvT0_T1_T2_iT3_T4_T5_E12temp_storage+4], %r1029;
	st.shared.u32 	[_ZZN3cub18CUB_300001_SM_10006detail4scan16DeviceScanKernelINS2_10policy_hubIjjjjN4cuda3std3__44plusIvEEE10Policy1000EPjSC_NS0_13ScanTileStateIjLb1EEES9_NS0_8NullTypeEjjLb0ESF_EEvT0_T1_T2_iT3_T4_T5_E12temp_storage+8], %r397;
$L__BB20_91:
	setp.ne.s32 	%p55, %r252, 0;
	mov.u32 	%r1036, %r173;
	@%p55 bra 	$L__BB20_93;
	st.shared.u32 	[_ZZN3cub18CUB_300001_SM_10006detail4scan16DeviceScanKernelINS2_10policy_hubIjjjjN4cuda3std3__44plusIvEEE10Policy1000EPjSC_NS0_13ScanTileStateIjLb1EEES9_NS0_8NullTypeEjjLb0ESF_EEvT0_T1_T2_iT3_T4_T5_E12temp_storage+76], %r1029;
	mov.u32 	%r1036, %r1029;
$L__BB20_93:
	bar.sync 	0;
	setp.eq.s32 	%p56, %r82, 0;
	ld.shared.u32 	%r398, [_ZZN3cub18CUB_300001_SM_10006detail4scan16DeviceScanKernelINS2_10policy_hubIjjjjN4cuda3std3__44plusIvEEE10Policy1000EPjSC_NS0_13ScanTileStateIjLb1EEES9_NS0_8NullTypeEjjLb0ESF_EEvT0_T1_T2_iT3_T4_T5_E12temp_storage+76];
	selp.b32 	%r399, 0, %r398, %p56;
	add.s32 	%r1037, %r399, %r1036;
$L__BB20_94:
	add.s32 	%r544, %r1037, %r144;
	add.s32 	%r545, %r145, %r544;
	add.s32 	%r546, %r146, %r545;
	add.s32 	%r547, %r147, %r546;
	add.s32 	%r548, %r148, %r547;
	add.s32 	%r549, %r149, %r548;
	add.s32 	%r550, %r150, %r549;
	add.s32 	%r551, %r151, %r550;
	add.s32 	%r552, %r152, %r551;
	add.s32 	%r553, %r153, %r552;
	add.s32 	%r554, %r154, %r553;
	add.s32 	%r555, %r155, %r554;
	add.s32 	%r556, %r156, %r555;
	add.s32 	%r557, %r157, %r556;
	add.s32 	%r558, %r158, %r557;
	add.s32 	%r559, %r159, %r558;
	add.s32 	%r560, %r160, %r559;
	add.s32 	%r561, %r161, %r560;
	add.s32 	%r562, %r162, %r561;
	add.s32 	%r563, %r163, %r562;
	add.s32 	%r564, %r164, %r563;
	add.s32 	%r565, %r165, %r564;
	bar.sync 	0;
	st.shared.v2.u32 	[%r143], {%r544, %r545};
	st.shared.v2.u32 	[%r143+8], {%r546, %r547};
	st.shared.v2.u32 	[%r143+16], {%r548, %r549};
	st.shared.v2.u32 	[%r143+24], {%r550, %r551};
	st.shared.v2.u32 	[%r143+32], {%r552, %r553};
	st.shared.v2.u32 	[%r143+40], {%r554, %r555};
	st.shared.v2.u32 	[%r143+48], {%r556, %r557};
	st.shared.v2.u32 	[%r143+56], {%r558, %r559};
	st.shared.v2.u32 	[%r143+64], {%r560, %r561};
	st.shared.v2.u32 	[%r143+72], {%r562, %r563};
	st.shared.v2.u32 	[%r143+80], {%r564, %r565};
	bar.warp.sync 	-1;
	ld.shared.u32 	%r212, [%r142];
	ld.shared.u32 	%r213, [%r142+128];
	ld.shared.u32 	%r214, [%r142+256];
	ld.shared.u32 	%r215, [%r142+384];
	ld.shared.u32 	%r216, [%r142+512];
	ld.shared.u32 	%r217, [%r142+640];
	ld.shared.u32 	%r218, [%r142+768];
	ld.shared.u32 	%r219, [%r142+896];
	ld.shared.u32 	%r220, [%r142+1024];
	ld.shared.u32 	%r221, [%r142+1152];
	ld.shared.u32 	%r222, [%r142+1280];
	ld.shared.u32 	%r223, [%r142+1408];
	ld.shared.u32 	%r224, [%r142+1536];
	ld.shared.u32 	%r225, [%r142+1664];
	ld.shared.u32 	%r226, [%r142+1792];
	ld.shared.u32 	%r227, [%r142+1920];
	ld.shared.u32 	%r228, [%r142+2048];
	ld.shared.u32 	%r229, [%r142+2176];
	ld.shared.u32 	%r230, [%r142+2304];
	ld.shared.u32 	%r231, [%r142+2432];
	ld.shared.u32 	%r232, [%r142+2560];
	ld.shared.u32 	%r233, [%r142+2688];
	setp.ne.s32 	%p81, %r82, 0;
	@%p81 bra 	$L__BB20_96;
	st.volatile.shared.u32 	[_ZZN3cub18CUB_300001_SM_10006detail4scan16DeviceScanKernelINS2_10policy_hubIjjjjN4cuda3std3__44plusIvEEE10Policy1000EPjSC_NS0_13ScanTileStateIjLb1EEES9_NS0_8NullTypeEjjLb0ESF_EEvT0_T1_T2_iT3_T4_T5_E12temp_storage+33792], %r3;
$L__BB20_96:
	ld.param.u32 	%r985, [_ZN3cub18CUB_300001_SM_10006detail4scan16DeviceScanKernelINS2_10policy_hubIjjjjN4cuda3std3__44plusIvEEE10Policy1000EPjSC_NS0_13ScanTileStateIjLb1EEES9_NS0_8NullTypeEjjLb0ESF_EEvT0_T1_T2_iT3_T4_T5__param_3];
	ld.param.u64 	%rd56, [_ZN3cub18CUB_300001_SM_10006detail4scan16DeviceScanKernelINS2_10policy_hubIjjjjN4cuda3std3__44plusIvEEE10Policy1000EPjSC_NS0_13ScanTileStateIjLb1EEES9_NS0_8NullTypeEjjLb0ESF_EEvT0_T1_T2_iT3_T4_T5__param_1];
	bar.sync 	0;
	ld.volatile.shared.u32 	%r234, [_ZZN3cub18CUB_300001_SM_10006detail4scan16DeviceScanKernelINS2_10policy_hubIjjjjN4cuda3std3__44plusIvEEE10Policy1000EPjSC_NS0_13ScanTileStateIjLb1EEES9_NS0_8NullTypeEjjLb0ESF_EEvT0_T1_T2_iT3_T4_T5_E12temp_storage+33792];
	setp.ge.s32 	%p82, %r84, %r234;
	cvt.u64.u32 	%rd32, %r84;
	mov.u32 	%r566, %ctaid.x;
	add.s32 	%r567, %r985, %r566;
	mul.lo.s32 	%r568, %r567, 8448;
	cvt.u64.u32 	%rd33, %r568;
	add.s64 	%rd34, %rd32, %rd33;
	cvta.to.global.u64 	%rd35, %rd56;
	shl.b64 	%rd36, %rd34, 2;
	add.s64 	%rd11, %rd35, %rd36;
	@%p82 bra 	$L__BB20_98;
	st.global.u32 	[%rd11], %r212;
$L__BB20_98:
	mov.u32 	%r569, %tid.x;
	and.b32  	%r570, %r569, 992;
	mul.lo.s32 	%r571, %r570, 22;
	and.b32  	%r572, %r569, 31;
	or.b32  	%r573, %r571, %r572;
	or.b32  	%r574, %r573, 32;
	setp.ge.s32 	%p83, %r574, %r234;
	@%p83 bra 	$L__BB20_100;
	st.global.u32 	[%rd11+128], %r213;
$L__BB20_100:
	setp.ge.s32 	%p84, %r89, %r234;
	@%p84 bra 	$L__BB20_102;
	st.global.u32 	[%rd11+256], %r214;
$L__BB20_102:
	setp.ge.s32 	%p85, %r92, %r234;
	@%p85 bra 	$L__BB20_104;
	st.global.u32 	[%rd11+384], %r215;
$L__BB20_104:
	setp.ge.s32 	%p86, %r95, %r234;
	@%p86 bra 	$L__BB20_106;
	st.global.u32 	[%rd11+512], %r216;
$L__BB20_106:
	add.s32 	%r580, %r573, 160;
	setp.ge.s32 	%p87, %r580, %r234;
	@%p87 bra 	$L__BB20_108;
	st.global.u32 	[%rd11+640], %r217;
$L__BB20_108:
	add.s32 	%r586, %r573, 192;
	setp.ge.s32 	%p88, %r586, %r234;
	@%p88 bra 	$L__BB20_110;
	st.global.u32 	[%rd11+768], %r218;
$L__BB20_110:
	setp.ge.s32 	%p89, %r102, %r234;
	@%p89 bra 	$L__BB20_112;
	st.global.u32 	[%rd11+896], %r219;
$L__BB20_112:
	add.s32 	%r592, %r573, 256;
	setp.ge.s32 	%p90, %r592, %r234;
	@%p90 bra 	$L__BB20_114;
	st.global.u32 	[%rd11+1024], %r220;
$L__BB20_114:
	add.s32 	%r598, %r573, 288;
	setp.ge.s32 	%p91, %r598, %r234;
	@%p91 bra 	$L__BB20_116;
	st.global.u32 	[%rd11+1152], %r221;
$L__BB20_116:
	add.s32 	%r604, %r573, 320;
	setp.ge.s32 	%p92, %r604, %r234;
	@%p92 bra 	$L__BB20_118;
	st.global.u32 	[%rd11+1280], %r222;
$L__BB20_118:
	setp.ge.s32 	%p93, %r111, %r234;
	@%p93 bra 	$L__BB20_120;
	st.global.u32 	[%rd11+1408], %r223;
$L__BB20_120:
	setp.ge.s32 	%p94, %r114, %r234;
	@%p94 bra 	$L__BB20_122;
	st.global.u32 	[%rd11+1536], %r224;
$L__BB20_122:
	setp.ge.s32 	%p95, %r117, %r234;
	@%p95 bra 	$L__BB20_124;
	st.global.u32 	[%rd11+1664], %r225;
$L__BB20_124:
	setp.ge.s32 	%p96, %r120, %r234;
	@%p96 bra 	$L__BB20_126;
	st.global.u32 	[%rd11+1792], %r226;
$L__BB20_126:
	add.s32 	%r610, %r573, 480;
	setp.ge.s32 	%p97, %r610, %r234;
	@%p97 bra 	$L__BB20_128;
	st.global.u32 	[%rd11+1920], %r227;
$L__BB20_128:
	setp.ge.s32 	%p98, %r125, %r234;
	@%p98 bra 	$L__BB20_130;
	st.global.u32 	[%rd11+2048], %r228;
$L__BB20_130:
	add.s32 	%r616, %r573, 544;
	setp.ge.s32 	%p99, %r616, %r234;
	@%p99 bra 	$L__BB20_132;
	st.global.u32 	[%rd11+2176], %r229;
$L__BB20_132:
	add.s32 	%r622, %r573, 576;
	setp.ge.s32 	%p100, %r622, %r234;
	@%p100 bra 	$L__BB20_134;
	st.global.u32 	[%rd11+2304], %r230;
$L__BB20_134:
	setp.ge.s32 	%p101, %r132, %r234;
	@%p101 bra 	$L__BB20_136;
	st.global.u32 	[%rd11+2432], %r231;
$L__BB20_136:
	add.s32 	%r628, %r573, 640;
	setp.ge.s32 	%p102, %r628, %r234;
	@%p102 bra 	$L__BB20_138;
	st.global.u32 	[%rd11+2560], %r232;
$L__BB20_138:
	setp.ge.s32 	%p103, %r137, %r234;
	@%p103 bra 	$L__BB20_140;
	st.global.u32 	[%rd11+2688], %r233;
$L__BB20_140:
	ret;

}
	// .globl	_ZN3cub18CUB_300001_SM_10006detail4scan16DeviceScanKernelINS2_10policy_hubIjjjmN4cuda3std3__44plusIvEEE10Policy1000EPjSC_NS0_13ScanTileStateIjLb1EEES9_NS0_8NullTypeEmjLb0ESF_EEvT0_T1_T2_iT3_T4_T5_
.visible .entry _ZN3cub18CUB_300001_SM_10006detail4scan16DeviceScanKernelINS2_10policy_hubIjjjmN4cuda3std3__44plusIvEEE10Policy1000EPjSC_NS0_13ScanTileStateIjLb1EEES9_NS0_8NullTypeEmjLb0ESF_EEvT0_T1_T2_iT3_T4_T5_(
	.param .u64 .ptr .align 1 _ZN3cub18CUB_300001_SM_10006detail4scan16DeviceScanKernelINS2_10policy_hubIjjjmN4cuda3std3__44plusIvEEE10Policy1000EPjSC_NS0_13ScanTileStateIjLb1EEES9_NS0_8NullTypeEmjLb0ESF_EEvT0_T1_T2_iT3_T4_T5__param_0,
	.param .u64 .ptr .align 1 _ZN3cub18CUB_300001_SM_10006detail4scan16DeviceScanKernelINS2_10policy_hubIjjjmN4cuda3std3__44plusIvEEE10Policy1000EPjSC_NS0_13ScanTileStateIjLb1EEES9_NS0_8NullTypeEmjLb0ESF_EEvT0_T1_T2_iT3_T4_T5__param_1,
	.param .align 8 .b8 _ZN3cub18CUB_300001_SM_10006detail4scan16DeviceScanKernelINS2_10policy_hubIjjjmN4cuda3std3__44plusIvEEE10Policy1000EPjSC_NS0_13ScanTileStateIjLb1EEES9_NS0_8NullTypeEmjLb0ESF_EEvT0_T1_T2_iT3_T4_T5__param_2[8],
	.param .u32 _ZN3cub18CUB_300001_SM_10006detail4scan16DeviceScanKernelINS2_10policy_hubIjjjmN4cuda3std3__44plusIvEEE10Policy1000EPjSC_NS0_13ScanTileStateIjLb1EEES9_NS0_8NullTypeEmjLb0ESF_EEvT0_T1_T2_iT3_T4_T5__param_3,
	.param .align 1 .b8 _ZN3cub18CUB_300001_SM_10006detail4scan16DeviceScanKernelINS2_10policy_hubIjjjmN4cuda3std3__44plusIvEEE10Policy1000EPjSC_NS0_13ScanTileStateIjLb1EEES9_NS0_8NullTypeEmjLb0ESF_EEvT0_T1_T2_iT3_T4_T5__param_4[1],
	.param .align 1 .b8 _ZN3cub18CUB_300001_SM_10006detail4scan16DeviceScanKernelINS2_10policy_hubIjjjmN4cuda3std3__44plusIvEEE10Policy1000EPjSC_NS0_13ScanTileStateIjLb1EEES9_NS0_8NullTypeEmjLb0ESF_EEvT0_T1_T2_iT3_T4_T5__param_5[1],
	.param .u64 _ZN3cub18CUB_300001_SM_10006detail4scan16DeviceScanKernelINS2_10policy_hubIjjjmN4cuda3std3__44plusIvEEE10Policy1000EPjSC_NS0_13ScanTileStateIjLb1EEES9_NS0_8NullTypeEmjLb0ESF_EEvT0_T1_T2_iT3_T4_T5__param_6
)
.maxntid 416
{
	.reg .pred 	%p<158>;
	.reg .b32 	%r<1017>;
	.reg .b64 	%rd<94>;
	// demoted variable
	.shared .align 16 .b8 _ZZN3cub18CUB_300001_SM_10006detail4scan16DeviceScanKernelINS2_10policy_hubIjjjmN4cuda3std3__44plusIvEEE10Policy1000EPjSC_NS0_13ScanTileStateIjLb1EEES9_NS0_8NullTypeEmjLb0ESF_EEvT0_T1_T2_iT3_T4_T5_E12temp_storage[31632];
	ld.param.u64 	%rd14, [_ZN3cub18CUB_300001_SM_10006detail4scan16DeviceScanKernelINS2_10policy_hubIjjjmN4cuda3std3__44plusIvEEE10Policy1000EPjSC_NS0_13ScanTileStateIjLb1EEES9_NS0_8NullTypeEmjLb0ESF_EEvT0_T1_T2_iT3_T4_T5__param_0];
	ld.param.u64 	%rd1, [_ZN3cub18CUB_300001_SM_10006detail4scan16DeviceScanKernelINS2_10policy_hubIjjjmN4cuda3std3__44plusIvEEE10Policy1000EPjSC_NS0_13ScanTileStateIjLb1EEES9_NS0_8NullTypeEmjLb0ESF_EEvT0_T1_T2_iT3_T4_T5__param_2];
	ld.param.u32 	%r202, [_ZN3cub18CUB_300001_SM_10006detail4scan16DeviceScanKernelINS2_10policy_hubIjjjmN4cuda3std3__44plusIvEEE10Policy1000EPjSC_NS0_13ScanTileStateIjLb1EEES9_NS0_8NullTypeEmjLb0ESF_EEvT0_T1_T2_iT3_T4_T5__param_3];
	ld.param.u64 	%rd16, [_ZN3cub18CUB_300001_SM_10006detail4scan16DeviceScanKernelINS2_10policy_hubIjjjmN4cuda3std3__44plusIvEEE10Policy1000EPjSC_NS0_13ScanTileStateIjLb1EEES9_NS0_8NullTypeEmjLb0ESF_EEvT0_T1_T2_iT3_T4_T5__param_6];
	mov.u32 	%r203, %ctaid.x;
	add.s32 	%r1, %r202, %r203;
	mul.wide.s32 	%rd2, %r1, 7904;
	sub.s64 	%rd3, %rd16, %rd2;
	setp.lt.u64 	%p1, %rd3, 7905;
	@%p1 bra 	$L__BB21_26;
	mov.u32 	%r2, %tid.x;
	and.b32  	%r652, %r2, 31;
	and.b32  	%r653, %r2, 992;
	mul.lo.s32 	%r654, %r653, 19;
	or.b32  	%r655, %r654, %r652;
	cvt.u64.u32 	%rd75, %r655;
	add.s64 	%rd4, %rd2, %rd75;
	shl.b64 	%rd76, %rd4, 2;
	add.s64 	%rd56, %rd14, %rd76;
	// begin inline asm
	ld.ca.u32 %r632, [%rd56];
	// end inline asm
	add.s64 	%rd57, %rd56, 128;
	// begin inline asm
	ld.ca.u32 %r633, [%rd57];
	// end inline asm
	add.s64 	%rd58, %rd56, 256;
	// begin inline asm
	ld.ca.u32 %r634, [%rd58];
	// end inline asm
	add.s64 	%rd59, %rd56, 384;
	// begin inline asm
	ld.ca.u32 %r635, [%rd59];
	// end inline asm
	add.s64 	%rd60, %rd56, 512;
	// begin inline asm
	ld.ca.u32 %r636, [%rd60];
	// end inline asm
	add.s64 	%rd61, %rd56, 640;
	// begin inline asm
	ld.ca.u32 %r637, [%rd61];
	// end inline asm
	add.s64 	%rd62, %rd56, 768;
	// begin inline asm
	ld.ca.u32 %r638, [%rd62];
	// end inline asm
	add.s64 	%rd63, %rd56, 896;
	// begin inline asm
	ld.ca.u32 %r639, [%rd63];
	// end inline asm
	add.s64 	%rd64, %rd56, 1024;
	// begin inline asm
	ld.ca.u32 %r640, [%rd64];
	// end inline asm
	add.s64 	%rd65, %rd56, 1152;
	// begin inline asm
	ld.ca.u32 %r641, [%rd65];
	// end inline asm
	add.s64 	%rd66, %rd56, 1280;
	// begin inline asm
	ld.ca.u32 %r642, [%rd66];
	// end inline asm
	add.s64 	%rd67, %rd56, 1408;
	// begin inline asm
	ld.ca.u32 %r643, [%rd67];
	// end inline asm
	add.s64 	%rd68, %rd56, 1536;
	// begin inline asm
	ld.ca.u32 %r644, [%rd68];
	// end inline asm
	add.s64 	%rd69, %rd56, 1664;
	// begin inline asm
	ld.ca.u32 %r645, [%rd69];
	// end inline asm
	add.s64 	%rd70, %rd56, 1792;
	// begin inline asm
	ld.ca.u32 %r646, [%rd70];
	// end inline asm
	add.s64 	%rd71, %rd56, 1920;
	// begin inline asm
	ld.ca.u32 %r647, [%rd71];
	// end inline asm
	add.s64 	%rd72, %rd56, 2048;
	// begin inline asm
	ld.ca.u32 %r648, [%rd72];
	// end inline asm
	add.s64 	%rd73, %rd56, 2176;
	// begin inline asm
	ld.ca.u32 %r649, [%rd73];
	// end inline asm
	add.s64 	%rd74, %rd56, 2304;
	// begin inline asm
	ld.ca.u32 %r650, [%rd74];
	// end inline asm
	// begin inline asm
	mov.u32 %r651, %laneid;
	// end inline asm
	shr.u32 	%r4, %r2, 5;
	mad.lo.s32 	%r656, %r4, 608, %r651;
	shl.b32 	%r657, %r656, 2;
	mov.u32 	%r658, _ZZN3cub18CUB_300001_SM_10006detail4scan16DeviceScanKernelINS2_10policy_hubIjjjmN4cuda3std3__44plusIvEEE10Policy1000EPjSC_NS0_13ScanTileStateIjLb1EEES9_NS0_8NullTypeEmjLb0ESF_EEvT0_T1_T2_iT3_T4_T5_E12temp_storage;
	add.s32 	%r5, %r658, %r657;
	st.shared.u32 	[%r5], %r632;
	st.shared.u32 	[%r5+128], %r633;
	st.shared.u32 	[%r5+256], %r634;
	st.shared.u32 	[%r5+384], %r635;
	st.shared.u32 	[%r5+512], %r636;
	st.shared.u32 	[%r5+640], %r637;
	st.shared.u32 	[%r5+768], %r638;
	st.shared.u32 	[%r5+896], %r639;
	st.shared.u32 	[%r5+1024], %r640;
	st.shared.u32 	[%r5+1152], %r641;
	st.shared.u32 	[%r5+1280], %r642;
	st.shared.u32 	[%r5+1408], %r643;
	st.shared.u32 	[%r5+1536], %r644;
	st.shared.u32 	[%r5+1664], %r645;
	st.shared.u32 	[%r5+1792], %r646;
	st.shared.u32 	[%r5+1920], %r647;
	st.shared.u32 	[%r5+2048], %r648;
	st.shared.u32 	[%r5+2176], %r649;
	st.shared.u32 	[%r5+2304], %r650;
	bar.warp.sync 	-1;
	mad.lo.s32 	%r6, %r651, 72, %r5;
	ld.shared.u32 	%r7, [%r6];
	ld.shared.u32 	%r8, [%r6+4];
	ld.shared.u32 	%r9, [%r6+8];
	ld.shared.u32 	%r10, [%r6+12];
	ld.shared.u32 	%r11, [%r6+16];
	ld.shared.u32 	%r12, [%r6+20];
	ld.shared.u32 	%r13, [%r6+24];
	ld.shared.u32 	%r14, [%r6+28];
	ld.shared.u32 	%r15, [%r6+32];
	ld.shared.u32 	%r16, [%r6+36];
	ld.shared.u32 	%r17, [%r6+40];
	ld.shared.u32 	%r18, [%r6+44];
	ld.shared.u32 	%r19, [%r6+48];
	ld.shared.u32 	%r20, [%r6+52];
	ld.shared.u32 	%r21, [%r6+56];
	ld.shared.u32 	%r22, [%r6+60];
	ld.shared.u32 	%r23, [%r6+64];
	ld.shared.u32 	%r24, [%r6+68];
	ld.shared.u32 	%r25, [%r6+72];
	bar.sync 	0;
	setp.ne.s32 	%p100, %r1, 0;
	@%p100 bra 	$L__BB21_6;
	add.s32 	%r876, %r8, %r7;
	add.s32 	%r877, %r9, %r876;
	add.s32 	%r878, %r10, %r877;
	add.s32 	%r879, %r11, %r878;
	add.s32 	%r880, %r12, %r879;
	add.s32 	%r881, %r13, %r880;
	add.s32 	%r882, %r14, %r881;
	add.s32 	%r883, %r15, %r882;
	add.s32 	%r884, %r16, %r883;
	add.s32 	%r885, %r17, %r884;
	add.s32 	%r886, %r18, %r885;
	add.s32 	%r887, %r19, %r886;
	add.s32 	%r888, %r20, %r887;
	add.s32 	%r889, %r21, %r888;
	add.s32 	%r890, %r22, %r889;
	add.s32 	%r891, %r23, %r890;
	add.s32 	%r892, %r24, %r891;
	add.s32 	%r850, %r25, %r892;
	mov.b32 	%r848, 1;
	mov.b32 	%r873, 0;
	mov.b32 	%r875, -1;
	// begin inline asm
	{  .reg .u32 r0;  .reg .pred p;  shfl.sync.up.b32 r0|p, %r850, %r848, %r873, %r875;  @p add.u32 r0, r0, %r850;  mov.u32 %r846, r0;}
	// end inline asm
	mov.b32 	%r854, 2;
	// begin inline asm
	{  .reg .u32 r0;  .reg .pred p;  shfl.sync.up.b32 r0|p, %r846, %r854, %r873, %r875;  @p add.u32 r0, r0, %r846;  mov.u32 %r852, r0;}
	// end inline asm
	mov.b32 	%r860, 4;
	// begin inline asm
	{  .reg .u32 r0;  .reg .pred p;  shfl.sync.up.b32 r0|p, %r852, %r860, %r873, %r875;  @p add.u32 r0, r0, %r852;  mov.u32 %r858, r0;}
	// end inline asm
	mov.b32 	%r866, 8;
	// begin inline asm
	{  .reg .u32 r0;  .reg .pred p;  shfl.sync.up.b32 r0|p, %r858, %r866, %r873, %r875;  @p add.u32 r0, r0, %r858;  mov.u32 %r864, r0;}
	// end inline asm
	mov.b32 	%r872, 16;
	// begin inline asm
	{  .reg .u32 r0;  .reg .pred p;  shfl.sync.up.b32 r0|p, %r864, %r872, %r873, %r875;  @p add.u32 r0, r0, %r864;  mov.u32 %r870, r0;}
	// end inline asm
	setp.ne.s32 	%p143, %r651, 31;
	@%p143 bra 	$L__BB21_4;
	shl.b32 	%r893, %r4, 2;
	mov.u32 	%r894, _ZZN3cub18CUB_300001_SM_10006detail4scan16DeviceScanKernelINS2_10policy_hubIjjjmN4cuda3std3__44plusIvEEE10Policy1000EPjSC_NS0_13ScanTileStateIjLb1EEES9_NS0_8NullTypeEmjLb0ESF_EEvT0_T1_T2_iT3_T4_T5_E12temp_storage;
	add.s32 	%r895, %r894, %r893;
	st.shared.u32 	[%r895+16], %r870;
$L__BB21_4:
	sub.s32 	%r896, %r870, %r850;
	bar.sync 	0;
	ld.shared.v4.u32 	{%r897, %r898, %r899, %r900}, [_ZZN3cub18CUB_300001_SM_10006detail4scan16DeviceScanKernelINS2_10policy_hubIjjjmN4cuda3std3__44plusIvEEE10Policy1000EPjSC_NS0_13ScanTileStateIjLb1EEES9_NS0_8NullTypeEmjLb0ESF_EEvT0_T1_T2_iT3_T4_T5_E12temp_storage+16];
	add.s32 	%r901, %r898, %r897;
	setp.eq.s32 	%p144, %r4, 2;
	selp.b32 	%r902, %r901, %r897, %p144;
	add.s32 	%r903, %r901, %r899;
	setp.eq.s32 	%p145, %r4, 3;
	selp.b32 	%r904, %r903, %r902, %p145;
	add.s32 	%r905, %r903, %r900;
	setp.eq.s32 	%p146, %r4, 4;
	selp.b32 	%r906, %r905, %r904, %p146;
	ld.shared.v4.u32 	{%r907, %r908, %r909, %r910}, [_ZZN3cub18CUB_300001_SM_10006detail4scan16DeviceScanKernelINS2_10policy_hubIjjjmN4cuda3std3__44plusIvEEE10Policy1000EPjSC_NS0_13ScanTileStateIjLb1EEES9_NS0_8NullTypeEmjLb0ESF_EEvT0_T1_T2_iT3_T4_T5_E12temp_storage+32];
	add.s32 	%r911, %r905, %r907;
	setp.eq.s32 	%p147, %r4, 5;
	selp.b32 	%r912, %r911, %r906, %p147;
	add.s32 	%r913, %r911, %r908;
	setp.eq.s32 	%p148, %r4, 6;
	selp.b32 	%r914, %r913, %r912, %p148;
	add.s32 	%r915, %r913, %r909;
	setp.eq.s32 	%p149, %r4, 7;
	selp.b32 	%r916, %r915, %r914, %p149;
	add.s32 	%r917, %r915, %r910;
	setp.eq.s32 	%p150, %r4, 8;
	selp.b32 	%r918, %r917, %r916, %p150;
	ld.shared.v4.u32 	{%r919, %r920, %r921, %r922}, [_ZZN3cub18CUB_300001_SM_10006detail4scan16DeviceScanKernelINS2_10policy_hubIjjjmN4cuda3std3__44plusIvEEE10Policy1000EPjSC_NS0_13ScanTileStateIjLb1EEES9_NS0_8NullTypeEmjLb0ESF_EEvT0_T1_T2_iT3_T4_T5_E12temp_storage+48];
	add.s32 	%r923, %r917, %r919;
	setp.eq.s32 	%p151, %r4, 9;
	selp.b32 	%r924, %r923, %r918, %p151;
	add.s32 	%r925, %r923, %r920;
	setp.eq.s32 	%p152, %r4, 10;
	selp.b32 	%r926, %r925, %r924, %p152;
	add.s32 	%r927, %r925, %r921;
	setp.eq.s32 	%p153, %r4, 11;
	selp.b32 	%r928, %r927, %r926, %p153;
	add.s32 	%r28, %r927, %r922;
	setp.eq.s32 	%p154, %r4, 12;
	selp.b32 	%r929, %r28, %r928, %p154;
	setp.lt.u32 	%p155, %r2, 32;
	setp.eq.s32 	%p156, %r651, 0;
	selp.b32 	%r930, 0, %r896, %p156;
	add.s32 	%r931, %r929, %r930;
	selp.b32 	%r985, %r896, %r931, %p155;
	setp.ne.s32 	%p157, %r2, 0;
	@%p157 bra 	$L__BB21_25;
	ld.shared.u32 	%r935, [_ZZN3cub18CUB_300001_SM_10006detail4scan16DeviceScanKernelINS2_10policy_hubIjjjmN4cuda3std3__44plusIvEEE10Policy1000EPjSC_NS0_13ScanTileStateIjLb1EEES9_NS0_8NullTypeEmjLb0ESF_EEvT0_T1_T2_iT3_T4_T5_E12temp_storage+64];
	add.s64 	%rd88, %rd1, 256;
	add.s32 	%r933, %r28, %r935;
	mov.b32 	%r932, 101;
	// begin inline asm
	st.relaxed.gpu.v2.u32 [%rd88], {%r932, %r933};
	// end inline asm
	mov.b32 	%r985, 0;
	bra.uni 	$L__BB21_25;
$L__BB21_6:
	add.s32 	%r689, %r8, %r7;
	add.s32 	%r690, %r9, %r689;
	add.s32 	%r691, %r10, %r690;
	add.s32 	%r692, %r11, %r691;
	add.s32 	%r693, %r12, %r692;
	add.s32 	%r694, %r13, %r693;
	add.s32 	%r695, %r14, %r694;
	add.s32 	%r696, %r15, %r695;
	add.s32 	%r697, %r16, %r696;
	add.s32 	%r698, %r17, %r697;
	add.s32 	%r699, %r18, %r698;
	add.s32 	%r700, %r19, %r699;
	add.s32 	%r701, %r20, %r700;
	add.s32 	%r702, %r21, %r701;
	add.s32 	%r703, %r22, %r702;
	add.s32 	%r704, %r23, %r703;
	add.s32 	%r705, %r24, %r704;
	add.s32 	%r663, %r25, %r705;
	mov.b32 	%r661, 1;
	mov.b32 	%r686, 0;
	mov.b32 	%r688, -1;
	// begin inline asm
	{  .reg .u32 r0;  .reg .pred p;  shfl.sync.up.b32 r0|p, %r663, %r661, %r686, %r688;  @p add.u32 r0, r0, %r663;  mov.u32 %r659, r0;}
	// end inline asm
	mov.b32 	%r667, 2;
	// begin inline asm
	{  .reg .u32 r0;  .reg .pred p;  shfl.sync.up.b32 r0|p, %r659, %r667, %r686, %r688;  @p add.u32 r0, r0, %r659;  mov.u32 %r665, r0;}
	// end inline asm
	mov.b32 	%r673, 4;
	// begin inline asm
	{  .reg .u32 r0;  .reg .pred p;  shfl.sync.up.b32 r0|p, %r665, %r673, %r686, %r688;  @p add.u32 r0, r0, %r665;  mov.u32 %r671, r0;}
	// end inline asm
	mov.b32 	%r679, 8;
	// begin inline asm
	{  .reg .u32 r0;  .reg .pred p;  shfl.sync.up.b32 r0|p, %r671, %r679, %r686, %r688;  @p add.u32 r0, r0, %r671;  mov.u32 %r677, r0;}
	// end inline asm
	mov.b32 	%r685, 16;
	// begin inline asm
	{  .reg .u32 r0;  .reg .pred p;  shfl.sync.up.b32 r0|p, %r677, %r685, %r686, %r688;  @p add.u32 r0, r0, %r677;  mov.u32 %r683, r0;}
	// end inline asm
	setp.ne.s32 	%p101, %r651, 31;
	@%p101 bra 	$L__BB21_8;
	shl.b32 	%r706, %r4, 2;
	mov.u32 	%r707, _ZZN3cub18CUB_300001_SM_10006detail4scan16DeviceScanKernelINS2_10policy_hubIjjjmN4cuda3std3__44plusIvEEE10Policy1000EPjSC_NS0_13ScanTileStateIjLb1EEES9_NS0_8NullTypeEmjLb0ESF_EEvT0_T1_T2_iT3_T4_T5_E12temp_storage;
	add.s32 	%r708, %r707, %r706;
	st.shared.u32 	[%r708+16], %r683;
$L__BB21_8:
	sub.s32 	%r709, %r683, %r663;
	bar.sync 	0;
	ld.shared.v4.u32 	{%r710, %r711, %r712, %r713}, [_ZZN3cub18CUB_300001_SM_10006detail4scan16DeviceScanKernelINS2_10policy_hubIjjjmN4cuda3std3__44plusIvEEE10Policy1000EPjSC_NS0_13ScanTileStateIjLb1EEES9_NS0_8NullTypeEmjLb0ESF_EEvT0_T1_T2_iT3_T4_T5_E12temp_storage+16];
	add.s32 	%r714, %r711, %r710;
	setp.eq.s32 	%p102, %r4, 2;
	selp.b32 	%r715, %r714, %r710, %p102;
	add.s32 	%r716, %r714, %r712;
	setp.eq.s32 	%p103, %r4, 3;
	selp.b32 	%r717, %r716, %r715, %p103;
	add.s32 	%r718, %r716, %r713;
	setp.eq.s32 	%p104, %r4, 4;
	selp.b32 	%r719, %r718, %r717, %p104;
	ld.shared.v4.u32 	{%r720, %r721, %r722, %r723}, [_ZZN3cub18CUB_300001_SM_10006detail4scan16DeviceScanKernelINS2_10policy_hubIjjjmN4cuda3std3__44plusIvEEE10Policy1000EPjSC_NS0_13ScanTileStateIjLb1EEES9_NS0_8NullTypeEmjLb0ESF_EEvT0_T1_T2_iT3_T4_T5_E12temp_storage+32];
	add.s32 	%r724, %r718, %r720;
	setp.eq.s32 	%p105, %r4, 5;
	selp.b32 	%r725, %r724, %r719, %p105;
	add.s32 	%r726, %r724, %r721;
	setp.eq.s32 	%p106, %r4, 6;
	selp.b32 	%r727, %r726, %r725, %p106;
	add.s32 	%r728, %r726, %r722;
	setp.eq.s32 	%p107, %r4, 7;
	selp.b32 	%r729, %r728, %r727, %p107;
	add.s32 	%r730, %r728, %r723;
	setp.eq.s32 	%p108, %r4, 8;
	selp.b32 	%r731, %r730, %r729, %p108;
	ld.shared.v4.u32 	{%r732, %r733, %r734, %r735}, [_ZZN3cub18CUB_300001_SM_10006detail4scan16DeviceScanKernelINS2_10policy_hubIjjjmN4cuda3std3__44plusIvEEE10Policy1000EPjSC_NS0_13ScanTileStateIjLb1EEES9_NS0_8NullTypeEmjLb0ESF_EEvT0_T1_T2_iT3_T4_T5_E12temp_storage+48];
	add.s32 	%r736, %r730, %r732;
	setp.eq.s32 	%p109, %r4, 9;
	selp.b32 	%r737, %r736, %r731, %p109;
	add.s32 	%r738, %r736, %r733;
	setp.eq.s32 	%p110, %r4, 10;
	selp.b32 	%r739, %r738, %r737, %p110;
	add.s32 	%r740, %r738, %r734;
	setp.eq.s32 	%p111, %r4, 11;
	selp.b32 	%r741, %r740, %r739, %p111;
	add.s32 	%r742, %r740, %r735;
	setp.eq.s32 	%p112, %r4, 12;
	selp.b32 	%r743, %r742, %r741, %p112;
	ld.shared.u32 	%r744, [_ZZN3cub18CUB_300001_SM_10006detail4scan16DeviceScanKernelINS2_10policy_hubIjjjmN4cuda3std3__44plusIvEEE10Policy1000EPjSC_NS0_13ScanTileStateIjLb1EEES9_NS0_8NullTypeEmjLb0ESF_EEvT0_T1_T2_iT3_T4_T5_E12temp_storage+64];
	add.s32 	%r32, %r742, %r744;
	setp.gt.u32 	%p113, %r2, 31;
	setp.lt.u32 	%p114, %r2, 32;
	setp.eq.s32 	%p115, %r651, 0;
	selp.b32 	%r745, 0, %r709, %p115;
	add.s32 	%r984, %r743, %r745;
	selp.b32 	%r34, %r709, %r984, %p114;
	@%p113 bra 	$L__BB21_24;
	setp.ne.s32 	%p116, %r2, 0;
	mul.wide.s32 	%rd77, %r1, 8;
	add.s64 	%rd5, %rd1, %rd77;
	@%p116 bra 	$L__BB21_11;
	st.shared.u32 	[_ZZN3cub18CUB_300001_SM_10006detail4scan16DeviceScanKernelINS2_10policy_hubIjjjmN4cuda3std3__44plusIvEEE10Policy1000EPjSC_NS0_13ScanTileStateIjLb1EEES9_NS0_8NullTypeEmjLb0ESF_EEvT0_T1_T2_iT3_T4_T5_E12temp_storage+12], %r32;
	add.s64 	%rd78, %rd5, 256;
	mov.b32 	%r746, 100;
	// begin inline asm
	st.relaxed.gpu.v2.u32 [%rd78], {%r746, %r32};
	// end inline asm
$L__BB21_11:
	not.b32 	%r752, %r2;
	add.s32 	%r980, %r1, %r752;
	mov.b32 	%r748, 550;
	// begin inline asm
	nanosleep.u32 %r748;
	// end inline asm
	mul.wide.s32 	%rd80, %r980, 8;
	add.s64 	%rd81, %rd1, %rd80;
	add.s64 	%rd79, %rd81, 256;
	// begin inline asm
	ld.relaxed.gpu.v2.u32 {%r981, %r975}, [%rd79];
	// end inline asm
	mov.b32 	%r976, 478;
$L__BB21_12:
	setp.eq.s32 	%p117, %r981, 99;
	mov.b32 	%r753, -1;
	vote.sync.any.pred 	%p118, %p117, %r753;
	not.pred 	%p119, %p118;
	@%p119 bra 	$L__BB21_14;
	// begin inline asm
	nanosleep.u32 %r976;
	// end inline asm
	shr.u32 	%r976, %r976, 1;
	// begin inline asm
	ld.relaxed.gpu.v2.u32 {%r981, %r975}, [%rd79];
	// end inline asm
	bra.uni 	$L__BB21_12;
$L__BB21_14:
	setp.eq.s32 	%p120, %r981, 101;
	mov.b32 	%r780, -1;
	vote.sync.ballot.b32 	%r782, %p120, %r780;
	// begin inline asm
	mov.u32 %r755, %lanemask_ge;
	// end inline asm
	and.b32  	%r783, %r782, %r755;
	or.b32  	%r784, %r783, -2147483648;
	add.s32 	%r785, %r784, -1;
	not.b32 	%r786, %r784;
	and.b32  	%r787, %r786, %r785;
	popc.b32 	%r759, %r787;
	mov.b32 	%r758, 1;
	// begin inline asm
	shfl.sync.down.b32 %r756, %r975, %r758, %r759, %r780;
	// end inline asm
	setp.lt.s32 	%p122, %r651, %r759;
	selp.b32 	%r788, %r756, 0, %p122;
	add.s32 	%r762, %r788, %r975;
	mov.b32 	%r763, 2;
	// begin inline asm
	shfl.sync.down.b32 %r761, %r762, %r763, %r759, %r780;
	// end inline asm
	add.s32 	%r47, %r651, 2;
	setp.gt.s32 	%p123, %r47, %r759;
	selp.b32 	%r789, 0, %r761, %p123;
	add.s32 	%r767, %r762, %r789;
	mov.b32 	%r768, 4;
	// begin inline asm
	shfl.sync.down.b32 %r766, %r767, %r768, %r759, %r780;
	// end inline asm
	add.s32 	%r48, %r651, 4;
	setp.gt.s32 	%p124, %r48, %r759;
	selp.b32 	%r790, 0, %r766, %p124;
	add.s32 	%r772, %r767, %r790;
	mov.b32 	%r773, 8;
	// begin inline asm
	shfl.sync.down.b32 %r771, %r772, %r773, %r759, %r780;
	// end inline asm
	add.s32 	%r49, %r651, 8;
	setp.gt.s32 	%p125, %r49, %r759;
	selp.b32 	%r791, 0, %r771, %p125;
	add.s32 	%r777, %r772, %r791;
	mov.b32 	%r778, 16;
	// begin inline asm
	shfl.sync.down.b32 %r776, %r777, %r778, %r759, %r780;
	// end inline asm
	add.s32 	%r50, %r651, 16;
	setp.gt.s32 	%p126, %r50, %r759;
	selp.b32 	%r792, 0, %r776, %p126;
	add.s32 	%r979, %r777, %r792;
	add.s64 	%rd7, %rd1, 256;
	mov.b32 	%r977, 478;
$L__BB21_15:
	setp.ne.s32 	%p127, %r981, 101;
	mov.b32 	%r793, -1;
	vote.sync.all.pred 	%p128, %p127, %r793;
	not.pred 	%p129, %p128;
	@%p129 bra 	$L__BB21_20;
	shr.u32 	%r977, %r977, 1;
	mul.wide.s32 	%rd84, %r980, 8;
	add.s64 	%rd85, %rd7, %rd84;
	add.s64 	%rd83, %rd85, -256;
	// begin inline asm
	ld.relaxed.gpu.v2.u32 {%r981, %r982}, [%rd83];
	// end inline asm
	mov.u32 	%r983, %r977;
$L__BB21_17:
	setp.eq.s32 	%p133, %r981, 99;
	mov.b32 	%r801, -1;
	vote.sync.any.pred 	%p134, %p133, %r801;
	not.pred 	%p135, %p134;
	@%p135 bra 	$L__BB21_19;
	// begin inline asm
	nanosleep.u32 %r983;
	// end inline asm
	shr.u32 	%r983, %r983, 1;
	// begin inline asm
	ld.relaxed.gpu.v2.u32 {%r981, %r982}, [%rd83];
	// end inline asm
	bra.uni 	$L__BB21_17;
$L__BB21_19:
	setp.eq.s32 	%p136, %r981, 101;
	mov.b32 	%r827, -1;
	vote.sync.ballot.b32 	%r828, %p136, %r827;
	and.b32  	%r829, %r828, %r755;
	or.b32  	%r830, %r829, -2147483648;
	add.s32 	%r831, %r830, -1;
	not.b32 	%r832, %r830;
	and.b32  	%r833, %r832, %r831;
	popc.b32 	%r806, %r833;
	mov.b32 	%r805, 1;
	// begin inline asm
	shfl.sync.down.b32 %r803, %r982, %r805, %r806, %r827;
	// end inline asm
	setp.lt.s32 	%p138, %r651, %r806;
	selp.b32 	%r834, %r803, 0, %p138;
	add.s32 	%r809, %r834, %r982;
	mov.b32 	%r810, 2;
	// begin inline asm
	shfl.sync.down.b32 %r808, %r809, %r810, %r806, %r827;
	// end inline asm
	setp.gt.s32 	%p139, %r47, %r806;
	selp.b32 	%r835, 0, %r808, %p139;
	add.s32 	%r814, %r809, %r835;
	mov.b32 	%r815, 4;
	// begin inline asm
	shfl.sync.down.b32 %r813, %r814, %r815, %r806, %r827;
	// end inline asm
	setp.gt.s32 	%p140, %r48, %r806;
	selp.b32 	%r836, 0, %r813, %p140;
	add.s32 	%r819, %r814, %r836;
	mov.b32 	%r820, 8;
	// begin inline asm
	shfl.sync.down.b32 %r818, %r819, %r820, %r806, %r827;
	// end inline asm
	setp.gt.s32 	%p141, %r49, %r806;
	selp.b32 	%r837, 0, %r818, %p141;
	add.s32 	%r824, %r819, %r837;
	mov.b32 	%r825, 16;
	// begin inline asm
	shfl.sync.down.b32 %r823, %r824, %r825, %r806, %r827;
	// end inline asm
	setp.gt.s32 	%p142, %r50, %r806;
	selp.b32 	%r838, 0, %r823, %p142;
	add.s32 	%r839, %r838, %r979;
	add.s32 	%r979, %r839, %r824;
	add.s32 	%r980, %r980, -32;
	bra.uni 	$L__BB21_15;
$L__BB21_20:
	@%p116 bra 	$L__BB21_22;
	add.s32 	%r796, %r979, %r32;
	add.s64 	%rd82, %rd5, 256;
	mov.b32 	%r795, 101;
	// begin inline asm
	st.relaxed.gpu.v2.u32 [%rd82], {%r795, %r796};
	// end inline asm
	st.shared.u32 	[_ZZN3cub18CUB_300001_SM_10006detail4scan16DeviceScanKernelINS2_10policy_hubIjjjmN4cuda3std3__44plusIvEEE10Policy1000EPjSC_NS0_13ScanTileStateIjLb1EEES9_NS0_8NullTypeEmjLb0ESF_EEvT0_T1_T2_iT3_T4_T5_E12temp_storage+4], %r979;
	st.shared.u32 	[_ZZN3cub18CUB_300001_SM_10006detail4scan16DeviceScanKernelINS2_10policy_hubIjjjmN4cuda3std3__44plusIvEEE10Policy1000EPjSC_NS0_13ScanTileStateIjLb1EEES9_NS0_8NullTypeEmjLb0ESF_EEvT0_T1_T2_iT3_T4_T5_E12temp_storage+8], %r796;
$L__BB21_22:
	setp.ne.s32 	%p131, %r651, 0;
	mov.u32 	%r984, %r34;
	@%p131 bra 	$L__BB21_24;
	st.shared.u32 	[_ZZN3cub18CUB_300001_SM_10006detail4scan16DeviceScanKernelINS2_10policy_hubIjjjmN4cuda3std3__44plusIvEEE10Policy1000EPjSC_NS0_13ScanTileStateIjLb1EEES9_NS0_8NullTypeEmjLb0ESF_EEvT0_T1_T2_iT3_T4_T5_E12temp_storage+84], %r979;
	mov.u32 	%r984, %r979;
$L__BB21_24:
	bar.sync 	0;
	setp.eq.s32 	%p132, %r2, 0;
	ld.shared.u32 	%r797, [_ZZN3cub18CUB_300001_SM_10006detail4scan16DeviceScanKernelINS2_10policy_hubIjjjmN4cuda3std3__44plusIvEEE10Policy1000EPjSC_NS0_13ScanTileStateIjLb1EEES9_NS0_8NullTypeEmjLb0ESF_EEvT0_T1_T2_iT3_T4_T5_E12temp_storage+84];
	selp.b32 	%r798, 0, %r797, %p132;
	add.s32 	%r985, %r798, %r984;
$L__BB21_25:
	ld.param.u64 	%rd93, [_ZN3cub18CUB_300001_SM_10006detail4scan16DeviceScanKernelINS2_10policy_hubIjjjmN4cuda3std3__44plusIvEEE10Policy1000EPjSC_NS0_13ScanTileStateIjLb1EEES9_NS0_8NullTypeEmjLb0ESF_EEvT0_T1_T2_iT3_T4_T5__param_1];
	add.s32 	%r936, %r985, %r7;
	add.s32 	%r937, %r8, %r936;
	add.s32 	%r938, %r9, %r937;
	add.s32 	%r939, %r10, %r938;
	add.s32 	%r940, %r11, %r939;
	add.s32 	%r941, %r12, %r940;
	add.s32 	%r942, %r13, %r941;
	add.s32 	%r943, %r14, %r942;
	add.s32 	%r944, %r15, %r943;
	add.s32 	%r945, %r16, %r944;
	add.s32 	%r946, %r17, %r945;
	add.s32 	%r947, %r18, %r946;
	add.s32 	%r948, %r19, %r947;
	add.s32 	%r949, %r20, %r948;
	add.s32 	%r950, %r21, %r949;
	add.s32 	%r951, %r22, %r950;
	add.s32 	%r952, %r23, %r951;
	add.s32 	%r953, %r24, %r952;
	add.s32 	%r954, %r25, %r953;
	bar.sync 	0;
	st.shared.u32 	[%r6], %r936;
	st.shared.u32 	[%r6+4], %r937;
	st.shared.u32 	[%r6+8], %r938;
	st.shared.u32 	[%r6+12], %r939;
	st.shared.u32 	[%r6+16], %r940;
	st.shared.u32 	[%r6+20], %r941;
	st.shared.u32 	[%r6+24], %r942;
	st.shared.u32 	[%r6+28], %r943;
	st.shared.u32 	[%r6+32], %r944;
	st.shared.u32 	[%r6+36], %r945;
	st.shared.u32 	[%r6+40], %r946;
	st.shared.u32 	[%r6+44], %r947;
	st.shared.u32 	[%r6+48], %r948;
	st.shared.u32 	[%r6+52], %r949;
	st.shared.u32 	[%r6+56], %r950;
	st.shared.u32 	[%r6+60], %r951;
	st.shared.u32 	[%r6+64], %r952;
	st.shared.u32 	[%r6+68], %r953;
	st.shared.u32 	[%r6+72], %r954;
	bar.warp.sync 	-1;
	ld.shared.u32 	%r955, [%r5];
	ld.shared.u32 	%r956, [%r5+128];
	ld.shared.u32 	%r957, [%r5+256];
	ld.shared.u32 	%r958, [%r5+384];
	ld.shared.u32 	%r959, [%r5+512];
	ld.shared.u32 	%r960, [%r5+640];
	ld.shared.u32 	%r961, [%r5+768];
	ld.shared.u32 	%r962, [%r5+896];
	ld.shared.u32 	%r963, [%r5+1024];
	ld.shared.u32 	%r964, [%r5+1152];
	ld.shared.u32 	%r965, [%r5+1280];
	ld.shared.u32 	%r966, [%r5+1408];
	ld.shared.u32 	%r967, [%r5+1536];
	ld.shared.u32 	%r968, [%r5+1664];
	ld.shared.u32 	%r969, [%r5+1792];
	ld.shared.u32 	%r970, [%r5+1920];
	ld.shared.u32 	%r971, [%r5+2048];
	ld.shared.u32 	%r972, [%r5+2176];
	ld.shared.u32 	%r973, [%r5+2304];
	cvta.to.global.u64 	%rd89, %rd93;
	add.s64 	%rd91, %rd89, %rd76;
	st.global.u32 	[%rd91], %r955;
	st.global.u32 	[%rd91+128], %r956;
	st.global.u32 	[%rd91+256], %r957;
	st.global.u32 	[%rd91+384], %r958;
	st.global.u32 	[%rd91+512], %r959;
	st.global.u32 	[%rd91+640], %r960;
	st.global.u32 	[%rd91+768], %r961;
	st.global.u32 	[%rd91+896], %r962;
	st.global.u32 	[%rd91+1024], %r963;
	st.global.u32 	[%rd91+1152], %r964;
	st.global.u32 	[%rd91+1280], %r965;
	st.global.u32 	[%rd91+1408], %r966;
	st.global.u32 	[%rd91+1536], %r967;
	st.global.u32 	[%rd91+1664], %r968;
	st.global.u32 	[%rd91+1792], %r969;
	st.global.u32 	[%rd91+1920], %r970;
	st.global.u32 	[%rd91+2048], %r971;
	st.global.u32 	[%rd91+2176], %r972;
	st.global.u32 	[%rd91+2304], %r973;
	bra.uni 	$L__BB21_128;
$L__BB21_26:
	setp.eq.s64 	%p2, %rd3, 0;
	@%p2 bra 	$L__BB21_128;
	cvt.u32.u64 	%r72, %rd3;
	shl.b64 	%rd18, %rd2, 2;
	add.s64 	%rd17, %rd14, %rd18;
	// begin inline asm
	ld.ca.u32 %r1004, [%rd17];
	// end inline asm
	mov.u32 	%r74, %tid.x;
	and.b32  	%r205, %r74, 31;
	and.b32  	%r206, %r74, 992;
	mul.lo.s32 	%r207, %r206, 19;
	or.b32  	%r75, %r207, %r205;
	setp.ge.u32 	%p3, %r75, %r72;
	shl.b32 	%r208, %r75, 2;
	cvt.u64.u32 	%rd19, %r208;
	add.s64 	%rd9, %rd17, %rd19;
	mov.u32 	%r986, %r1004;
	@%p3 bra 	$L__BB21_29;
	// begin inline asm
	ld.ca.u32 %r986, [%rd9];
	// end inline asm
$L__BB21_29:
	add.s32 	%r78, %r75, 32;
	setp.ge.u32 	%p4, %r78, %r72;
	mov.u32 	%r987, %r1004;
	@%p4 bra 	$L__BB21_31;
	add.s64 	%rd21, %rd9, 128;
	// begin inline asm
	ld.ca.u32 %r987, [%rd21];
	// end inline asm
$L__BB21_31:
	add.s32 	%r211, %r75, 64;
	setp.ge.u32 	%p5, %r211, %r72;
	mov.u32 	%r988, %r1004;
	@%p5 bra 	$L__BB21_33;
	add.s64 	%rd22, %rd9, 256;
	// begin inline asm
	ld.ca.u32 %r988, [%rd22];
	// end inline asm
$L__BB21_33:
	add.s32 	%r213, %r75, 96;
	setp.ge.u32 	%p6, %r213, %r72;
	mov.u32 	%r989, %r1004;
	@%p6 bra 	$L__BB21_35;
	add.s64 	%rd23, %rd9, 384;
	// begin inline asm
	ld.ca.u32 %r989, [%rd23];
	// end inline asm
$L__BB21_35:
	add.s32 	%r215, %r75, 128;
	setp.ge.u32 	%p7, %r215, %r72;
	mov.u32 	%r990, %r1004;
	@%p7 bra 	$L__BB21_37;
	add.s64 	%rd24, %rd9, 512;
	// begin inline asm
	ld.ca.u32 %r990, [%rd24];
	// end inline asm
$L__BB21_37:
	add.s32 	%r217, %r75, 160;
	setp.ge.u32 	%p8, %r217, %r72;
	mov.u32 	%r991, %r1004;
	@%p8 bra 	$L__BB21_39;
	add.s64 	%rd25, %rd9, 640;
	// begin inline asm
	ld.ca.u32 %r991, [%rd25];
	// end inline asm
$L__BB21_39:
	add.s32 	%r219, %r75, 192;
	setp.ge.u32 	%p9, %r219, %r72;
	mov.u32 	%r992, %r1004;
	@%p9 bra 	$L__BB21_41;
	add.s64 	%rd26, %rd9, 768;
	// begin inline asm
	ld.ca.u32 %r992, [%rd26];
	// end inline asm
$L__BB21_41:
	add.s32 	%r221, %r75, 224;
	setp.ge.u32 	%p10, %r221, %r72;
	mov.u32 	%r993, %r1004;
	@%p10 bra 	$L__BB21_43;
	add.s64 	%rd27, %rd9, 896;
	// begin inline asm
	ld.ca.u32 %r993, [%rd27];
	// end inline asm
$L__BB21_43:
	add.s32 	%r93, %r75, 256;
	setp.ge.u32 	%p11, %r93, %r72;
	mov.u32 	%r994, %r1004;
	@%p11 bra 	$L__BB21_45;
	add.s64 	%rd28, %rd9, 1024;
	// begin inline asm
	ld.ca.u32 %r994, [%rd28];
	// end inline asm
$L__BB21_45:
	add.s32 	%r96, %r75, 288;
	setp.ge.u32 	%p12, %r96, %r72;
	mov.u32 	%r995, %r1004;
	@%p12 bra 	$L__BB21_47;
	add.s64 	%rd29, %rd9, 1152;
	// begin inline asm
	ld.ca.u32 %r995, [%rd29];
	// end inline asm
$L__BB21_47:
	add.s32 	%r225, %r75, 320;
	setp.ge.u32 	%p13, %r225, %r72;
	mov.u32 	%r996, %r1004;
	@%p13 bra 	$L__BB21_49;
	add.s64 	%rd30, %rd9, 1280;
	// begin inline asm
	ld.ca.u32 %r996, [%rd30];
	// end inline asm
$L__BB21_49:
	add.s32 	%r227, %r75, 352;
	setp.ge.u32 	%p14, %r227, %r72;
	mov.u32 	%r997, %r1004;
	@%p14 bra 	$L__BB21_51;
	add.s64 	%rd31, %rd9, 1408;
	// begin inline asm
	ld.ca.u32 %r997, [%rd31];
	// end inline asm
$L__BB21_51:
	add.s32 	%r229, %r75, 384;
	setp.ge.u32 	%p15, %r229, %r72;
	mov.u32 	%r998, %r1004;
	@%p15 bra 	$L__BB21_53;
	add.s64 	%rd32, %rd9, 1536;
	// begin inline asm
	ld.ca.u32 %r998, [%rd32];
	// end inline asm
$L__BB21_53:
	add.s32 	%r231, %r75, 416;
	setp.ge.u32 	%p16, %r231, %r72;
	mov.u32 	%r999, %r1004;
	@%p16 bra 	$L__BB21_55;
	add.s64 	%rd33, %rd9, 1664;
	// begin inline asm
	ld.ca.u32 %r999, [%rd33];
	// end inline asm
$L__BB21_55:
	add.s32 	%r233, %r75, 448;
	setp.ge.u32 	%p17, %r233, %r72;
	mov.u32 	%r1000, %r1004;
	@%p17 bra 	$L__BB21_57;
	add.s64 	%rd34, %rd9, 1792;
	// begin inline asm
	ld.ca.u32 %r1000, [%rd34];
	// end inline asm
$L__BB21_57:
	add.s32 	%r235, %r75, 480;
	setp.ge.u32 	%p18, %r235, %r72;
	mov.u32 	%r1001, %r1004;
	@%p18 bra 	$L__BB21_59;
	add.s64 	%rd35, %rd9, 1920;
	// begin inline asm
	ld.ca.u32 %r1001, [%rd35];
	// end inline asm
$L__BB21_59:
	add.s32 	%r237, %r75, 512;
	setp.ge.u32 	%p19, %r237, %r72;
	mov.u32 	%r1002, %r1004;
	@%p19 bra 	$L__BB21_61;
	add.s64 	%rd36, %rd9, 2048;
	// begin inline asm
	ld.ca.u32 %r1002, [%rd36];
	// end inline asm
$L__BB21_61:
	add.s32 	%r239, %r75, 544;
	setp.ge.u32 	%p20, %r239, %r72;
	mov.u32 	%r1003, %r1004;
	@%p20 bra 	$L__BB21_63;
	add.s64 	%rd37, %rd9, 2176;
	// begin inline asm
	ld.ca.u32 %r1003, [%rd37];
	// end inline asm
$L__BB21_63:
	add.s32 	%r115, %r75, 576;
	setp.ge.u32 	%p21, %r115, %r72;
	@%p21 bra 	$L__BB21_65;
	add.s64 	%rd38, %rd9, 2304;
	// begin inline asm
	ld.ca.u32 %r1004, [%rd38];
	// end inline asm
$L__BB21_65:
	// begin inline asm
	mov.u32 %r242, %laneid;
	// end inline asm
	shr.u32 	%r119, %r74, 5;
	mad.lo.s32 	%r243, %r119, 608, %r242;
	shl.b32 	%r244, %r243, 2;
	mov.u32 	%r245, _ZZN3cub18CUB_300001_SM_10006detail4scan16DeviceScanKernelINS2_10policy_hubIjjjmN4cuda3std3__44plusIvEEE10Policy1000EPjSC_NS0_13ScanTileStateIjLb1EEES9_NS0_8NullTypeEmjLb0ESF_EEvT0_T1_T2_iT3_T4_T5_E12temp_storage;
	add.s32 	%r120, %r245, %r244;
	st.shared.u32 	[%r120], %r986;
	st.shared.u32 	[%r120+128], %r987;
	st.shared.u32 	[%r120+256], %r988;
	st.shared.u32 	[%r120+384], %r989;
	st.shared.u32 	[%r120+512], %r990;
	st.shared.u32 	[%r120+640], %r991;
	st.shared.u32 	[%r120+768], %r992;
	st.shared.u32 	[%r120+896], %r993;
	st.shared.u32 	[%r120+1024], %r994;
	st.shared.u32 	[%r120+1152], %r995;
	st.shared.u32 	[%r120+1280], %r996;
	st.shared.u32 	[%r120+1408], %r997;
	st.shared.u32 	[%r120+1536], %r998;
	st.shared.u32 	[%r120+1664], %r999;
	st.shared.u32 	[%r120+1792], %r1000;
	st.shared.u32 	[%r120+1920], %r1001;
	st.shared.u32 	[%r120+2048], %r1002;
	st.shared.u32 	[%r120+2176], %r1003;
	st.shared.u32 	[%r120+2304], %r1004;
	bar.warp.sync 	-1;
	mad.lo.s32 	%r121, %r242, 72, %r120;
	ld.shared.u32 	%r122, [%r121];
	ld.shared.u32 	%r123, [%r121+4];
	ld.shared.u32 	%r124, [%r121+8];
	ld.shared.u32 	%r125, [%r121+12];
	ld.shared.u32 	%r126, [%r121+16];
	ld.shared.u32 	%r127, [%r121+20];
	ld.shared.u32 	%r128, [%r121+24];
	ld.shared.u32 	%r129, [%r121+28];
	ld.shared.u32 	%r130, [%r121+32];
	ld.shared.u32 	%r131, [%r121+36];
	ld.shared.u32 	%r132, [%r121+40];
	ld.shared.u32 	%r133, [%r121+44];
	ld.shared.u32 	%r134, [%r121+48];
	ld.shared.u32 	%r135, [%r121+52];
	ld.shared.u32 	%r136, [%r121+56];
	ld.shared.u32 	%r137, [%r121+60];
	ld.shared.u32 	%r138, [%r121+64];
	ld.shared.u32 	%r139, [%r121+68];
	ld.shared.u32 	%r140, [%r121+72];
	bar.sync 	0;
	setp.ne.s32 	%p22, %r1, 0;
	@%p22 bra 	$L__BB21_69;
	add.s32 	%r471, %r123, %r122;
	add.s32 	%r472, %r124, %r471;
	add.s32 	%r473, %r125, %r472;
	add.s32 	%r474, %r126, %r473;
	add.s32 	%r475, %r127, %r474;
	add.s32 	%r476, %r128, %r475;
	add.s32 	%r477, %r129, %r476;
	add.s32 	%r478, %r130, %r477;
	add.s32 	%r479, %r131, %r478;
	add.s32 	%r480, %r132, %r479;
	add.s32 	%r481, %r133, %r480;
	add.s32 	%r482, %r134, %r481;
	add.s32 	%r483, %r135, %r482;
	add.s32 	%r484, %r136, %r483;
	add.s32 	%r485, %r137, %r484;
	add.s32 	%r486, %r138, %r485;
	add.s32 	%r487, %r139, %r486;
	add.s32 	%r445, %r140, %r487;
	mov.b32 	%r443, 1;
	mov.b32 	%r468, 0;
	mov.b32 	%r470, -1;
	// begin inline asm
	{  .reg .u32 r0;  .reg .pred p;  shfl.sync.up.b32 r0|p, %r445, %r443, %r468, %r470;  @p add.u32 r0, r0, %r445;  mov.u32 %r441, r0;}
	// end inline asm
	mov.b32 	%r449, 2;
	// begin inline asm
	{  .reg .u32 r0;  .reg .pred p;  shfl.sync.up.b32 r0|p, %r441, %r449, %r468, %r470;  @p add.u32 r0, r0, %r441;  mov.u32 %r447, r0;}
	// end inline asm
	mov.b32 	%r455, 4;
	// begin inline asm
	{  .reg .u32 r0;  .reg .pred p;  shfl.sync.up.b32 r0|p, %r447, %r455, %r468, %r470;  @p add.u32 r0, r0, %r447;  mov.u32 %r453, r0;}
	// end inline asm
	mov.b32 	%r461, 8;
	// begin inline asm
	{  .reg .u32 r0;  .reg .pred p;  shfl.sync.up.b32 r0|p, %r453, %r461, %r468, %r470;  @p add.u32 r0, r0, %r453;  mov.u32 %r459, r0;}
	// end inline asm
	mov.b32 	%r467, 16;
	// begin inline asm
	{  .reg .u32 r0;  .reg .pred p;  shfl.sync.up.b32 r0|p, %r459, %r467, %r468, %r470;  @p add.u32 r0, r0, %r459;  mov.u32 %r465, r0;}
	// end inline asm
	setp.ne.s32 	%p65, %r242, 31;
	@%p65 bra 	$L__BB21_68;
	shl.b32 	%r488, %r119, 2;
	mov.u32 	%r489, _ZZN3cub18CUB_300001_SM_10006detail4scan16DeviceScanKernelINS2_10policy_hubIjjjmN4cuda3std3__44plusIvEEE10Policy1000EPjSC_NS0_13ScanTileStateIjLb1EEES9_NS0_8NullTypeEmjLb0ESF_EEvT0_T1_T2_iT3_T4_T5_E12temp_storage;
	add.s32 	%r490, %r489, %r488;
	st.shared.u32 	[%r490+16], %r465;
$L__BB21_68:
	sub.s32 	%r491, %r465, %r445;
	bar.sync 	0;
	ld.shared.v4.u32 	{%r492, %r493, %r494, %r495}, [_ZZN3cub18CUB_300001_SM_10006detail4scan16DeviceScanKernelINS2_10policy_hubIjjjmN4cuda3std3__44plusIvEEE10Policy1000EPjSC_NS0_13ScanTileStateIjLb1EEES9_NS0_8NullTypeEmjLb0ESF_EEvT0_T1_T2_iT3_T4_T5_E12temp_storage+16];
	add.s32 	%r496, %r493, %r492;
	setp.eq.s32 	%p66, %r119, 2;
	selp.b32 	%r497, %r496, %r492, %p66;
	add.s32 	%r498, %r496, %r494;
	setp.eq.s32 	%p67, %r119, 3;
	selp.b32 	%r499, %r498, %r497, %p67;
	add.s32 	%r500, %r498, %r495;
	setp.eq.s32 	%p68, %r119, 4;
	selp.b32 	%r501, %r500, %r499, %p68;
	ld.shared.v4.u32 	{%r502, %r503, %r504, %r505}, [_ZZN3cub18CUB_300001_SM_10006detail4scan16DeviceScanKernelINS2_10policy_hubIjjjmN4cuda3std3__44plusIvEEE10Policy1000EPjSC_NS0_13ScanTileStateIjLb1EEES9_NS0_8NullTypeEmjLb0ESF_EEvT0_T1_T2_iT3_T4_T5_E12temp_storage+32];
	add.s32 	%r506, %r500, %r502;
	setp.eq.s32 	%p69, %r119, 5;
	selp.b32 	%r507, %r506, %r501, %p69;
	add.s32 	%r508, %r506, %r503;
	setp.eq.s32 	%p70, %r119, 6;
	selp.b32 	%r509, %r508, %r507, %p70;
	add.s32 	%r510, %r508, %r504;
	setp.eq.s32 	%p71, %r119, 7;
	selp.b32 	%r511, %r510, %r509, %p71;
	add.s32 	%r512, %r510, %r505;
	setp.eq.s32 	%p72, %r119, 8;
	selp.b32 	%r513, %r512, %r511, %p72;
	ld.shared.v4.u32 	{%r514, %r515, %r516, %r517}, [_ZZN3cub18CUB_300001_SM_10006detail4scan16DeviceScanKernelINS2_10policy_hubIjjjmN4cuda3std3__44plusIvEEE10Policy1000EPjSC_NS0_13ScanTileStateIjLb1EEES9_NS0_8NullTypeEmjLb0ESF_EEvT0_T1_T2_iT3_T4_T5_E12temp_storage+48];
	add.s32 	%r518, %r512, %r514;
	setp.eq.s32 	%p73, %r119, 9;
	selp.b32 	%r519, %r518, %r513, %p73;
	add.s32 	%r520, %r518, %r515;
	setp.eq.s32 	%p74, %r119, 10;
	selp.b32 	%r521, %r520, %r519, %p74;
	add.s32 	%r522, %r520, %r516;
	setp.eq.s32 	%p75, %r119, 11;
	selp.b32 	%r523, %r522, %r521, %p75;
	add.s32 	%r524, %r522, %r517;
	setp.eq.s32 	%p76, %r119, 12;
	selp.b32 	%r525, %r524, %r523, %p76;
	setp.lt.u32 	%p77, %r74, 32;
	setp.eq.s32 	%p78, %r242, 0;
	selp.b32 	%r526, 0, %r491, %p78;
	add.s32 	%r527, %r525, %r526;
	selp.b32 	%r528, %r491, %r527, %p77;
	setp.eq.s32 	%p79, %r74, 0;
	selp.b32 	%r1016, 0, %r528, %p79;
	bra.uni 	$L__BB21_88;
$L__BB21_69:
	add.s32 	%r276, %r123, %r122;
	add.s32 	%r277, %r124, %r276;
	add.s32 	%r278, %r125, %r277;
	add.s32 	%r279, %r126, %r278;
	add.s32 	%r280, %r127, %r279;
	add.s32 	%r281, %r128, %r280;
	add.s32 	%r282, %r129, %r281;
	add.s32 	%r283, %r130, %r282;
	add.s32 	%r284, %r131, %r283;
	add.s32 	%r285, %r132, %r284;
	add.s32 	%r286, %r133, %r285;
	add.s32 	%r287, %r134, %r286;
	add.s32 	%r288, %r135, %r287;
	add.s32 	%r289, %r136, %r288;
	add.s32 	%r290, %r137, %r289;
	add.s32 	%r291, %r138, %r290;
	add.s32 	%r292, %r139, %r291;
	add.s32 	%r250, %r140, %r292;
	mov.b32 	%r248, 1;
	mov.b32 	%r273, 0;
	mov.b32 	%r275, -1;
	// begin inline asm
	{  .reg .u32 r0;  .reg .pred p;  shfl.sync.up.b32 r0|p, %r250, %r248, %r273, %r275;  @p add.u32 r0, r0, %r250;  mov.u32 %r246, r0;}
	// end inline asm
	mov.b32 	%r254, 2;
	// begin inline asm
	{  .reg .u32 r0;  .reg .pred p;  shfl.sync.up.b32 r0|p, %r246, %r254, %r273, %r275;  @p add.u32 r0, r0, %r246;  mov.u32 %r252, r0;}
	// end inline asm
	mov.b32 	%r260, 4;
	// begin inline asm
	{  .reg .u32 r0;  .reg .pred p;  shfl.sync.up.b32 r0|p, %r252, %r260, %r273, %r275;  @p add.u32 r0, r0, %r252;  mov.u32 %r258, r0;}
	// end inline asm
	mov.b32 	%r266, 8;
	// begin inline asm
	{  .reg .u32 r0;  .reg .pred p;  shfl.sync.up.b32 r0|p, %r258, %r266, %r273, %r275;  @p add.u32 r0, r0, %r258;  mov.u32 %r264, r0;}
	// end inline asm
	mov.b32 	%r272, 16;
	// begin inline asm
	{  .reg .u32 r0;  .reg .pred p;  shfl.sync.up.b32 r0|p, %r264, %r272, %r273, %r275;  @p add.u32 r0, r0, %r264;  mov.u32 %r270, r0;}
	// end inline asm
	setp.ne.s32 	%p23, %r242, 31;
	@%p23 bra 	$L__BB21_71;
	shl.b32 	%r293, %r119, 2;
	mov.u32 	%r294, _ZZN3cub18CUB_300001_SM_10006detail4scan16DeviceScanKernelINS2_10policy_hubIjjjmN4cuda3std3__44plusIvEEE10Policy1000EPjSC_NS0_13ScanTileStateIjLb1EEES9_NS0_8NullTypeEmjLb0ESF_EEvT0_T1_T2_iT3_T4_T5_E12temp_storage;
	add.s32 	%r295, %r294, %r293;
	st.shared.u32 	[%r295+16], %r270;
$L__BB21_71:
	sub.s32 	%r296, %r270, %r250;
	bar.sync 	0;
	ld.shared.v4.u32 	{%r297, %r298, %r299, %r300}, [_ZZN3cub18CUB_300001_SM_10006detail4scan16DeviceScanKernelINS2_10policy_hubIjjjmN4cuda3std3__44plusIvEEE10Policy1000EPjSC_NS0_13ScanTileStateIjLb1EEES9_NS0_8NullTypeEmjLb0ESF_EEvT0_T1_T2_iT3_T4_T5_E12temp_storage+16];
	add.s32 	%r301, %r298, %r297;
	setp.eq.s32 	%p24, %r119, 2;
	selp.b32 	%r302, %r301, %r297, %p24;
	add.s32 	%r303, %r301, %r299;
	setp.eq.s32 	%p25, %r119, 3;
	selp.b32 	%r304, %r303, %r302, %p25;
	add.s32 	%r305, %r303, %r300;
	setp.eq.s32 	%p26, %r119, 4;
	selp.b32 	%r306, %r305, %r304, %p26;
	ld.shared.v4.u32 	{%r307, %r308, %r309, %r310}, [_ZZN3cub18CUB_300001_SM_10006detail4scan16DeviceScanKernelINS2_10policy_hubIjjjmN4cuda3std3__44plusIvEEE10Policy1000EPjSC_NS0_13ScanTileStateIjLb1EEES9_NS0_8NullTypeEmjLb0ESF_EEvT0_T1_T2_iT3_T4_T5_E12temp_storage+32];
	add.s32 	%r311, %r305, %r307;
	setp.eq.s32 	%p27, %r119, 5;
	selp.b32 	%r312, %r311, %r306, %p27;
	add.s32 	%r313, %r311, %r308;
	setp.eq.s32 	%p28, %r119, 6;
	selp.b32 	%r314, %r313, %r312, %p28;
	add.s32 	%r315, %r313, %r309;
	setp.eq.s32 	%p29, %r119, 7;
	selp.b32 	%r316, %r315, %r314, %p29;
	add.s32 	%r317, %r315, %r310;
	setp.eq.s32 	%p30, %r119, 8;
	selp.b32 	%r318, %r317, %r316, %p30;
	ld.shared.v4.u32 	{%r319, %r320, %r321, %r322}, [_ZZN3cub18CUB_300001_SM_10006detail4scan16DeviceScanKernelINS2_10policy_hubIjjjmN4cuda3std3__44plusIvEEE10Policy1000EPjSC_NS0_13ScanTileStateIjLb1EEES9_NS0_8NullTypeEmjLb0ESF_EEvT0_T1_T2_iT3_T4_T5_E12temp_storage+48];
	add.s32 	%r323, %r317, %r319;
	setp.eq.s32 	%p31, %r119, 9;
	selp.b32 	%r324, %r323, %r318, %p31;
	add.s32 	%r325, %r323, %r320;
	setp.eq.s32 	%p32, %r119, 10;
	selp.b32 	%r326, %r325, %r324, %p32;
	add.s32 	%r327, %r325, %r321;
	setp.eq.s32 	%p33, %r119, 11;
	selp.b32 	%r328, %r327, %r326, %p33;
	add.s32 	%r329, %r327, %r322;
	setp.eq.s32 	%p34, %r119, 12;
	selp.b32 	%r330, %r329, %r328, %p34;
	ld.shared.u32 	%r331, [_ZZN3cub18CUB_300001_SM_10006detail4scan16DeviceScanKernelINS2_10policy_hubIjjjmN4cuda3std3__44plusIvEEE10Policy1000EPjSC_NS0_13ScanTileStateIjLb1EEES9_NS0_8NullTypeEmjLb0ESF_EEvT0_T1_T2_iT3_T4_T5_E12temp_storage+64];
	add.s32 	%r146, %r329, %r331;
	setp.gt.u32 	%p35, %r74, 31;
	setp.lt.u32 	%p36, %r74, 32;
	setp.eq.s32 	%p37, %r242, 0;
	selp.b32 	%r332, 0, %r296, %p37;
	add.s32 	%r1015, %r330, %r332;
	selp.b32 	%r148, %r296, %r1015, %p36;
	@%p35 bra 	$L__BB21_87;
	setp.ne.s32 	%p38, %r74, 0;
	mul.wide.s32 	%rd39, %r1, 8;
	add.s64 	%rd10, %rd1, %rd39;
	@%p38 bra 	$L__BB21_74;
	st.shared.u32 	[_ZZN3cub18CUB_300001_SM_10006detail4scan16DeviceScanKernelINS2_10policy_hubIjjjmN4cuda3std3__44plusIvEEE10Policy1000EPjSC_NS0_13ScanTileStateIjLb1EEES9_NS0_8NullTypeEmjLb0ESF_EEvT0_T1_T2_iT3_T4_T5_E12temp_storage+12], %r146;
	add.s64 	%rd40, %rd10, 256;
	mov.b32 	%r333, 100;
	// begin inline asm
	st.relaxed.gpu.v2.u32 [%rd40], {%r333, %r146};
	// end inline asm
$L__BB21_74:
	not.b32 	%r339, %r74;
	add.s32 	%r1011, %r1, %r339;
	mov.b32 	%r335, 550;
	// begin inline asm
	nanosleep.u32 %r335;
	// end inline asm
	mul.wide.s32 	%rd42, %r1011, 8;
	add.s64 	%rd43, %rd1, %rd42;
	add.s64 	%rd41, %rd43, 256;
	// begin inline asm
	ld.relaxed.gpu.v2.u32 {%r1012, %r1006}, [%rd41];
	// end inline asm
	mov.b32 	%r1007, 478;
$L__BB21_75:
	setp.eq.s32 	%p39, %r1012, 99;
	mov.b32 	%r340, -1;
	vote.sync.any.pred 	%p40, %p39, %r340;
	not.pred 	%p41, %p40;
	@%p41 bra 	$L__BB21_77;
	// begin inline asm
	nanosleep.u32 %r1007;
	// end inline asm
	shr.u32 	%r1007, %r1007, 1;
	// begin inline asm
	ld.relaxed.gpu.v2.u32 {%r1012, %r1006}, [%rd41];
	// end inline asm
	bra.uni 	$L__BB21_75;
$L__BB21_77:
	setp.eq.s32 	%p42, %r1012, 101;
	mov.b32 	%r367, -1;
	vote.sync.ballot.b32 	%r369, %p42, %r367;
	// begin inline asm
	mov.u32 %r342, %lanemask_ge;
	// end inline asm
	and.b32  	%r370, %r369, %r342;
	or.b32  	%r371, %r370, -2147483648;
	add.s32 	%r372, %r371, -1;
	not.b32 	%r373, %r371;
	and.b32  	%r374, %r373, %r372;
	popc.b32 	%r346, %r374;
	mov.b32 	%r345, 1;
	// begin inline asm
	shfl.sync.down.b32 %r343, %r1006, %r345, %r346, %r367;
	// end inline asm
	setp.lt.s32 	%p44, %r242, %r346;
	selp.b32 	%r375, %r343, 0, %p44;
	add.s32 	%r349, %r375, %r1006;
	mov.b32 	%r350, 2;
	// begin inline asm
	shfl.sync.down.b32 %r348, %r349, %r350, %r346, %r367;
	// end inline asm
	add.s32 	%r376, %r242, 2;
	setp.gt.s32 	%p45, %r376, %r346;
	selp.b32 	%r377, 0, %r348, %p45;
	add.s32 	%r354, %r349, %r377;
	mov.b32 	%r355, 4;
	// begin inline asm
	shfl.sync.down.b32 %r353, %r354, %r355, %r346, %r367;
	// end inline asm
	add.s32 	%r378, %r242, 4;
	setp.gt.s32 	%p46, %r378, %r346;
	selp.b32 	%r379, 0, %r353, %p46;
	add.s32 	%r359, %r354, %r379;
	mov.b32 	%r360, 8;
	// begin inline asm
	shfl.sync.down.b32 %r358, %r359, %r360, %r346, %r367;
	// end inline asm
	add.s32 	%r380, %r242, 8;
	setp.gt.s32 	%p47, %r380, %r346;
	selp.b32 	%r381, 0, %r358, %p47;
	add.s32 	%r364, %r359, %r381;
	mov.b32 	%r365, 16;
	// begin inline asm
	shfl.sync.down.b32 %r363, %r364, %r365, %r346, %r367;
	// end inline asm
	add.s32 	%r382, %r242, 16;
	setp.gt.s32 	%p48, %r382, %r346;
	selp.b32 	%r383, 0, %r363, %p48;
	add.s32 	%r1008, %r364, %r383;
	add.s64 	%rd11, %rd1, 256;
	mov.b32 	%r1009, 478;
$L__BB21_78:
	setp.ne.s32 	%p49, %r1012, 101;
	mov.b32 	%r384, -1;
	vote.sync.all.pred 	%p50, %p49, %r384;
	not.pred 	%p51, %p50;
	@%p51 bra 	$L__BB21_83;
	shr.u32 	%r1009, %r1009, 1;
	mul.wide.s32 	%rd46, %r1011, 8;
	add.s64 	%rd47, %rd11, %rd46;
	add.s64 	%rd45, %rd47, -256;
	// begin inline asm
	ld.relaxed.gpu.v2.u32 {%r1012, %r1013}, [%rd45];
	// end inline asm
	mov.u32 	%r1014, %r1009;
$L__BB21_80:
	setp.eq.s32 	%p55, %r1012, 99;
	mov.b32 	%r392, -1;
	vote.sync.any.pred 	%p56, %p55, %r392;
	not.pred 	%p57, %p56;
	@%p57 bra 	$L__BB21_82;
	// begin inline asm
	nanosleep.u32 %r1014;
	// end inline asm
	shr.u32 	%r1014, %r1014, 1;
	// begin inline asm
	ld.relaxed.gpu.v2.u32 {%r1012, %r1013}, [%rd45];
	// end inline asm
	bra.uni 	$L__BB21_80;
$L__BB21_82:
	setp.eq.s32 	%p58, %r1012, 101;
	mov.b32 	%r418, -1;
	vote.sync.ballot.b32 	%r419, %p58, %r418;
	and.b32  	%r420, %r419, %r342;
	or.b32  	%r421, %r420, -2147483648;
	add.s32 	%r422, %r421, -1;
	not.b32 	%r423, %r421;
	and.b32  	%r424, %r423, %r422;
	popc.b32 	%r397, %r424;
	mov.b32 	%r396, 1;
	// begin inline asm
	shfl.sync.down.b32 %r394, %r1013, %r396, %r397, %r418;
	// end inline asm
	setp.lt.s32 	%p60, %r242, %r397;
	selp.b32 	%r425, %r394, 0, %p60;
	add.s32 	%r400, %r425, %r1013;
	mov.b32 	%r401, 2;
	// begin inline asm
	shfl.sync.down.b32 %r399, %r400, %r401, %r397, %r418;
	// end inline asm
	add.s32 	%r426, %r242, 2;
	setp.gt.s32 	%p61, %r426, %r397;
	selp.b32 	%r427, 0, %r399, %p61;
	add.s32 	%r405, %r400, %r427;
	mov.b32 	%r406, 4;
	// begin inline asm
	shfl.sync.down.b32 %r404, %r405, %r406, %r397, %r418;
	// end inline asm
	add.s32 	%r428, %r242, 4;
	setp.gt.s32 	%p62, %r428, %r397;
	selp.b32 	%r429, 0, %r404, %p62;
	add.s32 	%r410, %r405, %r429;
	mov.b32 	%r411, 8;
	// begin inline asm
	shfl.sync.down.b32 %r409, %r410, %r411, %r397, %r418;
	// end inline asm
	add.s32 	%r430, %r242, 8;
	setp.gt.s32 	%p63, %r430, %r397;
	selp.b32 	%r431, 0, %r409, %p63;
	add.s32 	%r415, %r410, %r431;
	mov.b32 	%r416, 16;
	// begin inline asm
	shfl.sync.down.b32 %r414, %r415, %r416, %r397, %r418;
	// end inline asm
	add.s32 	%r432, %r242, 16;
	setp.gt.s32 	%p64, %r432, %r397;
	selp.b32 	%r433, 0, %r414, %p64;
	add.s32 	%r434, %r433, %r1008;
	add.s32 	%r1008, %r434, %r415;
	add.s32 	%r1011, %r1011, -32;
	bra.uni 	$L__BB21_78;
$L__BB21_83:
	@%p38 bra 	$L__BB21_85;
	add.s32 	%r387, %r1008, %r146;
	add.s64 	%rd44, %rd10, 256;
	mov.b32 	%r386, 101;
	// begin inline asm
	st.relaxed.gpu.v2.u32 [%rd44], {%r386, %r387};
	// end inline asm
	st.shared.u32 	[_ZZN3cub18CUB_300001_SM_10006detail4scan16DeviceScanKernelINS2_10policy_hubIjjjmN4cuda3std3__44plusIvEEE10Policy1000EPjSC_NS0_13ScanTileStateIjLb1EEES9_NS0_8NullTypeEmjLb0ESF_EEvT0_T1_T2_iT3_T4_T5_E12temp_storage+4], %r1008;
	st.shared.u32 	[_ZZN3cub18CUB_300001_SM_10006detail4scan16DeviceScanKernelINS2_10policy_hubIjjjmN4cuda3std3__44plusIvEEE10Policy1000EPjSC_NS0_13ScanTileStateIjLb1EEES9_NS0_8NullTypeEmjLb0ESF_EEvT0_T1_T2_iT3_T4_T5_E12temp_storage+8], %r387;
$L__BB21_85:
	setp.ne.s32 	%p53, %r242, 0;
	mov.u32 	%r1015, %r148;
	@%p53 bra 	$L__BB21_87;
	st.shared.u32 	[_ZZN3cub18CUB_300001_SM_10006detail4scan16DeviceScanKernelINS2_10policy_hubIjjjmN4cuda3std3__44plusIvEEE10Policy1000EPjSC_NS0_13ScanTileStateIjLb1EEES9_NS0_8NullTypeEmjLb0ESF_EEvT0_T1_T2_iT3_T4_T5_E12temp_storage+84], %r1008;
	mov.u32 	%r1015, %r1008;
$L__BB21_87:
	bar.sync 	0;
	setp.eq.s32 	%p54, %r74, 0;
	ld.shared.u32 	%r388, [_ZZN3cub18CUB_300001_SM_10006detail4scan16DeviceScanKernelINS2_10policy_hubIjjjmN4cuda3std3__44plusIvEEE10Policy1000EPjSC_NS0_13ScanTileStateIjLb1EEES9_NS0_8NullTypeEmjLb0ESF_EEvT0_T1_T2_iT3_T4_T5_E12temp_storage+84];
	selp.b32 	%r389, 0, %r388, %p54;
	add.s32 	%r1016, %r389, %r1015;
$L__BB21_88:
	add.s32 	%r529, %r1016, %r122;
	add.s32 	%r530, %r123, %r529;
	add.s32 	%r531, %r124, %r530;
	add.s32 	%r532, %r125, %r531;
	add.s32 	%r533, %r126, %r532;
	add.s32 	%r534, %r127, %r533;
	add.s32 	%r535, %r128, %r534;
	add.s32 	%r536, %r129, %r535;
	add.s32 	%r537, %r130, %r536;
	add.s32 	%r538, %r131, %r537;
	add.s32 	%r539, %r132, %r538;
	add.s32 	%r540, %r133, %r539;
	add.s32 	%r541, %r134, %r540;
	add.s32 	%r542, %r135, %r541;
	add.s32 	%r543, %r136, %r542;
	add.s32 	%r544, %r137, %r543;
	add.s32 	%r545, %r138, %r544;
	add.s32 	%r546, %r139, %r545;
	add.s32 	%r547, %r140, %r546;
	bar.sync 	0;
	st.shared.u32 	[%r121], %r529;
	st.shared.u32 	[%r121+4], %r530;
	st.shared.u32 	[%r121+8], %r531;
	st.shared.u32 	[%r121+12], %r532;
	st.shared.u32 	[%r121+16], %r533;
	st.shared.u32 	[%r121+20], %r534;
	st.shared.u32 	[%r121+24], %r535;
	st.shared.u32 	[%r121+28], %r536;
	st.shared.u32 	[%r121+32], %r537;
	st.shared.u32 	[%r121+36], %r538;
	st.shared.u32 	[%r121+40], %r539;
	st.shared.u32 	[%r121+44], %r540;
	st.shared.u32 	[%r121+48], %r541;
	st.shared.u32 	[%r121+52], %r542;
	st.shared.u32 	[%r121+56], %r543;
	st.shared.u32 	[%r121+60], %r544;
	st.shared.u32 	[%r121+64], %r545;
	st.shared.u32 	[%r121+68], %r546;
	st.shared.u32 	[%r121+72], %r547;
	bar.warp.sync 	-1;
	ld.shared.u32 	%r182, [%r120];
	ld.shared.u32 	%r183, [%r120+128];
	ld.shared.u32 	%r184, [%r120+256];
	ld.shared.u32 	%r185, [%r120+384];
	ld.shared.u32 	%r186, [%r120+512];
	ld.shared.u32 	%r187, [%r120+640];
	ld.shared.u32 	%r188, [%r120+768];
	ld.shared.u32 	%r189, [%r120+896];
	ld.shared.u32 	%r190, [%r120+1024];
	ld.shared.u32 	%r191, [%r120+1152];
	ld.shared.u32 	%r192, [%r120+1280];
	ld.shared.u32 	%r193, [%r120+1408];
	ld.shared.u32 	%r194, [%r120+1536];
	ld.shared.u32 	%r195, [%r120+1664];
	ld.shared.u32 	%r196, [%r120+1792];
	ld.shared.u32 	%r197, [%r120+1920];
	ld.shared.u32 	%r198, [%r120+2048];
	ld.shared.u32 	%r199, [%r120+2176];
	ld.shared.u32 	%r200, [%r120+2304];
	setp.ne.s32 	%p80, %r74, 0;
	@%p80 bra 	$L__BB21_90;
	st.volatile.shared.u32 	[_ZZN3cub18CUB_300001_SM_10006detail4scan16DeviceScanKernelINS2_10policy_hubIjjjmN4cuda3std3__44plusIvEEE10Policy1000EPjSC_NS0_13ScanTileStateIjLb1EEES9_NS0_8NullTypeEmjLb0ESF_EEvT0_T1_T2_iT3_T4_T5_E12temp_storage+31616], %r72;
$L__BB21_90:
	ld.param.u64 	%rd92, [_ZN3cub18CUB_300001_SM_10006detail4scan16DeviceScanKernelINS2_10policy_hubIjjjmN4cuda3std3__44plusIvEEE10Policy1000EPjSC_NS0_13ScanTileStateIjLb1EEES9_NS0_8NullTypeEmjLb0ESF_EEvT0_T1_T2_iT3_T4_T5__param_1];
	bar.sync 	0;
	ld.volatile.shared.u32 	%r201, [_ZZN3cub18CUB_300001_SM_10006detail4scan16DeviceScanKernelINS2_10policy_hubIjjjmN4cuda3std3__44plusIvEEE10Policy1000EPjSC_NS0_13ScanTileStateIjLb1EEES9_NS0_8NullTypeEmjLb0ESF_EEvT0_T1_T2_iT3_T4_T5_E12temp_storage+31616];
	setp.ge.s32 	%p81, %r75, %r201;
	cvt.u64.u32 	%rd52, %r75;
	add.s64 	%rd53, %rd2, %rd52;
	cvta.to.global.u64 	%rd54, %rd92;
	shl.b64 	%rd55, %rd53, 2;
	add.s64 	%rd13, %rd54, %rd55;
	@%p81 bra 	$L__BB21_92;
	st.global.u32 	[%rd13], %r182;
$L__BB21_92:
	setp.ge.s32 	%p82, %r78, %r201;
	@%p82 bra 	$L__BB21_94;
	st.global.u32 	[%rd13+128], %r183;
$L__BB21_94:
	mov.u32 	%r548, %tid.x;
	and.b32  	%r549, %r548, 992;
	mul.lo.s32 	%r550, %r549, 19;
	and.b32  	%r551, %r548, 31;
	or.b32  	%r552, %r550, %r551;
	add.s32 	%r553, %r552, 64;
	setp.ge.s32 	%p83, %r553, %r201;
	@%p83 bra 	$L__BB21_96;
	st.global.u32 	[%rd13+256], %r184;
$L__BB21_96:
	add.s32 	%r559, %r552, 96;
	setp.ge.s32 	%p84, %r559, %r201;
	@%p84 bra 	$L__BB21_98;
	st.global.u32 	[%rd13+384], %r185;
$L__BB21_98:
	add.s32 	%r565, %r552, 128;
	setp.ge.s32 	%p85, %r565, %r201;
	@%p85 bra 	$L__BB21_100;
	st.global.u32 	[%rd13+512], %r186;
$L__BB21_100:
	add.s32 	%r571, %r552, 160;
	setp.ge.s32 	%p86, %r571, %r201;
	@%p86 bra 	$L__BB21_102;
	st.global.u32 	[%rd13+640], %r187;
$L__BB21_102:
	add.s32 	%r577, %r552, 192;
	setp.ge.s32 	%p87, %r577, %r201;
	@%p87 bra 	$L__BB21_104;
	st.global.u32 	[%rd13+768], %r188;
$L__BB21_104:
	add.s32 	%r583, %r552, 224;
	setp.ge.s32 	%p88, %r583, %r201;
	@%p88 bra 	$L__BB21_106;
	st.global.u32 	[%rd13+896], %r189;
$L__BB21_106:
	setp.ge.s32 	%p89, %r93, %r201;
	@%p89 bra 	$L__BB21_108;
	st.global.u32 	[%rd13+1024], %r190;
$L__BB21_108:
	setp.ge.s32 	%p90, %r96, %r201;
	@%p90 bra 	$L__BB21_110;
	st.global.u32 	[%rd13+1152], %r191;
$L__BB21_110:
	add.s32 	%r589, %r552, 320;
	setp.ge.s32 	%p91, %r589, %r201;
	@%p91 bra 	$L__BB21_112;
	st.global.u32 	[%rd13+1280], %r192;
$L__BB21_112:
	add.s32 	%r595, %r552, 352;
	setp.ge.s32 	%p92, %r595, %r201;
	@%p92 bra 	$L__BB21_114;
	st.global.u32 	[%rd13+1408], %r193;
$L__BB21_114:
	add.s32 	%r601, %r552, 384;
	setp.ge.s32 	%p93, %r601, %r201;
	@%p93 bra 	$L__BB21_116;
	st.global.u32 	[%rd13+1536], %r194;
$L__BB21_116:
	add.s32 	%r607, %r552, 416;
	setp.ge.s32 	%p94, %r607, %r201;
	@%p94 bra 	$L__BB21_118;
	st.global.u32 	[%rd13+1664], %r195;
$L__BB21_118:
	add.s32 	%r613, %r552, 448;
	setp.ge.s32 	%p95, %r613, %r201;
	@%p95 bra 	$L__BB21_120;
	st.global.u32 	[%rd13+1792], %r196;
$L__BB21_120:
	add.s32 	%r619, %r552, 480;
	setp.ge.s32 	%p96, %r619, %r201;
	@%p96 bra 	$L__BB21_122;
	st.global.u32 	[%rd13+1920], %r197;
$L__BB21_122:
	add.s32 	%r625, %r552, 512;
	setp.ge.s32 	%p97, %r625, %r201;
	@%p97 bra 	$L__BB21_124;
	st.global.u32 	[%rd13+2048], %r198;
$L__BB21_124:
	add.s32 	%r631, %r552, 544;
	setp.ge.s32 	%p98, %r631, %r201;
	@%p98 bra 	$L__BB21_126;
	st.global.u32 	[%rd13+2176], %r199;
$L__BB21_126:
	setp.ge.s32 	%p99, %r115, %r201;
	@%p99 bra 	$L__BB21_128;
	st.global.u32 	[%rd13+2304], %r200;
$L__BB21_128:
	ret;

}
	// .globl	_ZN3cub18CUB_300001_SM_10006detail10radix_sort31DeviceRadixSortSingleTileKernelINS1_5radix10policy_hubImNS0_8NullTypeEyE10Policy1000ELNS0_9SortOrderE0EmS6_yNS1_21identity_decomposer_tEEEvPKT1_PSB_PKT2_PSF_T3_iiT4_
.visible .entry _ZN3cub18CUB_300001_SM_10006detail10radix_sort31DeviceRadixSortSingleTileKernelINS1_5radix10policy_hubImNS0_8NullTypeEyE10Policy1000ELNS0_9SortOrderE0EmS6_yNS1_21identity_decomposer_tEEEvPKT1_PSB_PKT2_PSF_T3_iiT4_(
	.param .u64 .ptr .align 1 _ZN3cub18CUB_300001_SM_10006detail10radix_sort31DeviceRadixSortSingleTileKernelINS1_5radix10policy_hubImNS0_8NullTypeEyE10Policy1000ELNS0_9SortOrderE0EmS6_yNS1_21identity_decomposer_tEEEvPKT1_PSB_PKT2_PSF_T3_iiT4__param_0,
	.param .u64 .ptr .align 1 _ZN3cub18CUB_300001_SM_10006detail10radix_sort31DeviceRadixSortSingleTileKernelINS1_5radix10policy_hubImNS0_8NullTypeEyE10Policy1000ELNS0_9SortOrderE0EmS6_yNS1_21identity_decomposer_tEEEvPKT1_PSB_PKT2_PSF_T3_iiT4__param_1,
	.param .u64 .ptr .align 1 _ZN3cub18CUB_300001_SM_10006detail10radix_sort31DeviceRadixSortSingleTileKernelINS1_5radix10policy_hubImNS0_8NullTypeEyE10Policy1000ELNS0_9SortOrderE0EmS6_yNS1_21identity_decomposer_tEEEvPKT1_PSB_PKT2_PSF_T3_iiT4__param_2,
	.param .u64 .ptr .align 1 _ZN3cub18CUB_300001_SM_10006detail10radix_sort31DeviceRadixSortSingleTileKernelINS1_5radix10policy_hubImNS0_8NullTypeEyE10Policy1000ELNS0_9SortOrderE0EmS6_yNS1_21identity_decomposer_tEEEvPKT1_PSB_PKT2_PSF_T3_iiT4__param_3,
	.param .u64 _ZN3cub18CUB_300001_SM_10006detail10radix_sort31DeviceRadixSortSingleTileKernelINS1_5radix10policy_hubImNS0_8NullTypeEyE10Policy1000ELNS0_9SortOrderE0EmS6_yNS1_21identity_decomposer_tEEEvPKT1_PSB_PKT2_PSF_T3_iiT4__param_4,
	.param .u32 _ZN3cub18CUB_300001_SM_10006detail10radix_sort31DeviceRadixSortSingleTileKernelINS1_5radix10policy_hubImNS0_8NullTypeEyE10Policy1000ELNS0_9SortOrderE0EmS6_yNS1_21identity_decomposer_tEEEvPKT1_PSB_PKT2_PSF_T3_iiT4__param_5,
	.param .u32 _ZN3cub18CUB_300001_SM_10006detail10radix_sort31DeviceRadixSortSingleTileKernelINS1_5radix10policy_hubImNS0_8NullTypeEyE10Policy1000ELNS0_9SortOrderE0EmS6_yNS1_21identity_decomposer_tEEEvPKT1_PSB_PKT2_PSF_T3_iiT4__param_6,
	.param .align 1 .b8 _ZN3cub18CUB_300001_SM_10006detail10radix_sort31DeviceRadixSortSingleTileKernelINS1_5radix10policy_hubImNS0_8NullTypeEyE10Policy1000ELNS0_9SortOrderE0EmS6_yNS1_21identity_decomposer_tEEEvPKT1_PSB_PKT2_PSF_T3_iiT4__param_7[1]
)
.maxntid 256
.minnctapersm 1
{
	.reg .pred 	%p<32>;
	.reg .b16 	%rs<19>;
	.reg .b32 	%r<356>;
	.reg .b64 	%rd<113>;
	// demoted variable
	.shared .align 16 .b8 _ZZN3cub18CUB_300001_SM_10006detail10radix_sort31DeviceRadixSortSingleTileKernelINS1_5radix10policy_hubImNS0_8NullTypeEyE10Policy1000ELNS0_9SortOrderE0EmS6_yNS1_21identity_decomposer_tEEEvPKT1_PSB_PKT2_PSF_T3_iiT4_E12temp_storage[33856];
	ld.param.u64 	%rd50, [_ZN3cub18CUB_300001_SM_10006detail10radix_sort31DeviceRadixSortSingleTileKernelINS1_5radix10policy_hubImNS0_8NullTypeEyE10Policy1000ELNS0_9SortOrderE0EmS6_yNS1_21identity_decomposer_tEEEvPKT1_PSB_PKT2_PSF_T3_iiT4__param_0];
	ld.param.u64 	%rd47, [_ZN3cub18CUB_300001_SM_10006detail10radix_sort31DeviceRadixSortSingleTileKernelINS1_5radix10policy_hubImNS0_8NullTypeEyE10Policy1000ELNS0_9SortOrderE0EmS6_yNS1_21identity_decomposer_tEEEvPKT1_PSB_PKT2_PSF_T3_iiT4__param_1];
	ld.param.u64 	%rd48, [_ZN3cub18CUB_300001_SM_10006detail10radix_sort31DeviceRadixSortSingleTileKernelINS1_5radix10policy_hubImNS0_8NullTypeEyE10Policy1000ELNS0_9SortOrderE0EmS6_yNS1_21identity_decomposer_tEEEvPKT1_PSB_PKT2_PSF_T3_iiT4__param_4];
	ld.param.u32 	%r75, [_ZN3cub18CUB_300001_SM_10006detail10radix_sort31DeviceRadixSortSingleTileKernelINS1_5radix10policy_hubImNS0_8NullTypeEyE10Policy1000ELNS0_9SortOrderE0EmS6_yNS1_21identity_decomposer_tEEEvPKT1_PSB_PKT2_PSF_T3_iiT4__param_5];
	ld.param.u32 	%r76, [_ZN3cub18CUB_300001_SM_10006detail10radix_sort31DeviceRadixSortSingleTileKernelINS1_5radix10policy_hubImNS0_8NullTypeEyE10Policy1000ELNS0_9SortOrderE0EmS6_yNS1_21identity_decomposer_tEEEvPKT1_PSB_PKT2_PSF_T3_iiT4__param_6];
	cvta.to.global.u64 	%rd51, %rd50;
	cvt.u32.u64 	%r1, %rd48;
	mov.u32 	%r2, %tid.x;
	mul.lo.s32 	%r3, %r2, 9;
	setp.ge.s32 	%p1, %r3, %r1;
	mul.wide.u32 	%rd52, %r3, 8;
	add.s64 	%rd1, %rd51, %rd52;
	mov.b64 	%rd112, -1;
	@%p1 bra 	$L__BB22_2;
	ld.global.u64 	%rd112, [%rd1];
$L__BB22_2:
	add.s32 	%r77, %r3, 1;
	setp.ge.s32 	%p2, %r77, %r1;
	mov.b64 	%rd111, -1;
	@%p2 bra 	$L__BB22_4;
	ld.global.u64 	%rd111, [%rd1+8];
$L__BB22_4:
	add.s32 	%r78, %r3, 2;
	setp.ge.s32 	%p3, %r78, %r1;
	mov.b64 	%rd110, -1;
	@%p3 bra 	$L__BB22_6;
	ld.global.u64 	%rd110, [%rd1+16];
$L__BB22_6:
	add.s32 	%r79, %r3, 3;
	setp.ge.s32 	%p4, %r79, %r1;
	mov.b64 	%rd109, -1;
	@%p4 bra 	$L__BB22_8;
	ld.global.u64 	%rd109, [%rd1+24];
$L__BB22_8:
	add.s32 	%r80, %r3, 4;
	setp.ge.s32 	%p5, %r80, %r1;
	mov.b64 	%rd108, -1;
	@%p5 bra 	$L__BB22_10;
	ld.global.u64 	%rd108, [%rd1+32];
$L__BB22_10:
	add.s32 	%r81, %r3, 5;
	setp.ge.s32 	%p6, %r81, %r1;
	mov.b64 	%rd107, -1;
	@%p6 bra 	$L__BB22_12;
	ld.global.u64 	%rd107, [%rd1+40];
$L__BB22_12:
	add.s32 	%r82, %r3, 6;
	setp.ge.s32 	%p7, %r82, %r1;
	mov.b64 	%rd106, -1;
	@%p7 bra 	$L__BB22_14;
	ld.global.u64 	%rd106, [%rd1+48];
$L__BB22_14:
	add.s32 	%r83, %r3, 7;
	setp.ge.s32 	%p8, %r83, %r1;
	mov.b64 	%rd105, -1;
	@%p8 bra 	$L__BB22_16;
	ld.global.u64 	%rd105, [%rd1+56];
$L__BB22_16:
	add.s32 	%r84, %r3, 8;
	setp.ge.s32 	%p9, %r84, %r1;
	mov.b64 	%rd104, -1;
	@%p9 bra 	$L__BB22_18;
	ld.global.u64 	%rd104, [%rd1+64];
$L__BB22_18:
	bar.sync 	0;
	shr.u32 	%r4, %r2, 5;
	shl.b32 	%r86, %r2, 2;
	mov.u32 	%r87, _ZZN3cub18CUB_300001_SM_10006detail10radix_sort31DeviceRadixSortSingleTileKernelINS1_5radix10policy_hubImNS0_8NullTypeEyE10Policy1000ELNS0_9SortOrderE0EmS6_yNS1_21identity_decomposer_tEEEvPKT1_PSB_PKT2_PSF_T3_iiT4_E12temp_storage;
	add.s32 	%r5, %r87, %r86;
	shl.b32 	%r88, %r2, 7;
	add.s32 	%r6, %r5, %r88;
	shl.b32 	%r89, %r4, 2;
	add.s32 	%r90, %r87, %r89;
	add.s32 	%r7, %r90, 33792;
	mad.lo.s32 	%r8, %r2, -60, %r6;
	add.s32 	%r353, %r75, 6;
	sub.s32 	%r352, %r76, %r75;
$L__BB22_19:
	add.s32 	%r101, %r353, -6;
	min.s32 	%r91, %r352, 6;
	mov.b32 	%r130, 0;
	st.shared.u32 	[%r5], %r130;
	st.shared.u32 	[%r5+1024], %r130;
	st.shared.u32 	[%r5+2048], %r130;
	st.shared.u32 	[%r5+3072], %r130;
	st.shared.u32 	[%r5+4096], %r130;
	st.shared.u32 	[%r5+5120], %r130;
	st.shared.u32 	[%r5+6144], %r130;
	st.shared.u32 	[%r5+7168], %r130;
	st.shared.u32 	[%r5+8192], %r130;
	st.shared.u32 	[%r5+9216], %r130;
	st.shared.u32 	[%r5+10240], %r130;
	st.shared.u32 	[%r5+11264], %r130;
	st.shared.u32 	[%r5+12288], %r130;
	st.shared.u32 	[%r5+13312], %r130;
	st.shared.u32 	[%r5+14336], %r130;
	st.shared.u32 	[%r5+15360], %r130;
	st.shared.u32 	[%r5+16384], %r130;
	st.shared.u32 	[%r5+17408], %r130;
	st.shared.u32 	[%r5+18432], %r130;
	st.shared.u32 	[%r5+19456], %r130;
	st.shared.u32 	[%r5+20480], %r130;
	st.shared.u32 	[%r5+21504], %r130;
	st.shared.u32 	[%r5+22528], %r130;
	st.shared.u32 	[%r5+23552], %r130;
	st.shared.u32 	[%r5+24576], %r130;
	st.shared.u32 	[%r5+25600], %r130;
	st.shared.u32 	[%r5+26624], %r130;
	st.shared.u32 	[%r5+27648], %r130;
	st.shared.u32 	[%r5+28672], %r130;
	st.shared.u32 	[%r5+29696], %r130;
	st.shared.u32 	[%r5+30720], %r130;
	st.shared.u32 	[%r5+31744], %r130;
	st.shared.u32 	[%r5+32768], %r130;
	mov.b64 	%rd62, 1;
	// begin inline asm
	shl.b64 %rd61, %rd62, %r91;
	// end inline asm
	add.s64 	%rd64, %rd61, -1;
	// begin inline asm
	shl.b64 %rd63, %rd64, %r130;
	// end inline asm
	// begin inline asm
	shr.b64 %rd65, %rd112, %r101;
	// end inline asm
	cvt.u32.u64 	%r133, %rd65;
	cvt.u32.u64 	%r134, %rd63;
	and.b32  	%r135, %r134, %r133;
	shl.b32 	%r136, %r135, 10;
	and.b32  	%r137, %r136, 31744;
	add.s32 	%r138, %r5, %r137;
	shr.u32 	%r139, %r135, 4;
	and.b32  	%r140, %r139, 268435454;
	add.s32 	%r14, %r138, %r140;
	ld.shared.u16 	%rs1, [%r14];
	add.s16 	%rs10, %rs1, 1;
	st.shared.u16 	[%r14], %rs10;
	// begin inline asm
	shr.b64 %rd67, %rd111, %r101;
	// end inline asm
	cvt.u32.u64 	%r141, %rd67;
	and.b32  	%r142, %r134, %r141;
	shl.b32 	%r143, %r142, 10;
	and.b32  	%r144, %r143, 31744;
	add.s32 	%r145, %r5, %r144;
	shr.u32 	%r146, %r142, 4;
	and.b32  	%r147, %r146, 268435454;
	add.s32 	%r15, %r145, %r147;
	ld.shared.u16 	%rs2, [%r15];
	add.s16 	%rs11, %rs2, 1;
	st.shared.u16 	[%r15], %rs11;
	// begin inline asm
	shr.b64 %rd69, %rd110, %r101;
	// end inline asm
	cvt.u32.u64 	%r148, %rd69;
	and.b32  	%r149, %r134, %r148;
	shl.b32 	%r150, %r149, 10;
	and.b32  	%r151, %r150, 31744;
	add.s32 	%r152, %r5, %r151;
	shr.u32 	%r153, %r149, 4;
	and.b32  	%r154, %r153, 268435454;
	add.s32 	%r16, %r152, %r154;
	ld.shared.u16 	%rs3, [%r16];
	add.s16 	%rs12, %rs3, 1;
	st.shared.u16 	[%r16], %rs12;
	// begin inline asm
	shr.b64 %rd71, %rd109, %r101;
	// end inline asm
	cvt.u32.u64 	%r155, %rd71;
	and.b32  	%r156, %r134, %r155;
	shl.b32 	%r157, %r156, 10;
	and.b32  	%r158, %r157, 31744;
	add.s32 	%r159, %r5, %r158;
	shr.u32 	%r160, %r156, 4;
	and.b32  	%r161, %r160, 268435454;
	add.s32 	%r17, %r159, %r161;
	ld.shared.u16 	%rs4, [%r17];
	add.s16 	%rs13, %rs4, 1;
	st.shared.u16 	[%r17], %rs13;
	// begin inline asm
	shr.b64 %rd73, %rd108, %r101;
	// end inline asm
	cvt.u32.u64 	%r162, %rd73;
	and.b32  	%r163, %r134, %r162;
	shl.b32 	%r164, %r163, 10;
	and.b32  	%r165, %r164, 31744;
	add.s32 	%r166, %r5, %r165;
	shr.u32 	%r167, %r163, 4;
	and.b32  	%r168, %r167, 268435454;
	add.s32 	%r18, %r166, %r168;
	ld.shared.u16 	%rs5, [%r18];
	add.s16 	%rs14, %rs5, 1;
	st.shared.u16 	[%r18], %rs14;
	// begin inline asm
	shr.b64 %rd75, %rd107, %r101;
	// end inline asm
	cvt.u32.u64 	%r169, %rd75;
	and.b32  	%r170, %r134, %r169;
	shl.b32 	%r171, %r170, 10;
	and.b32  	%r172, %r171, 31744;
	add.s32 	%r173, %r5, %r172;
	shr.u32 	%r174, %r170, 4;
	and.b32  	%r175, %r174, 268435454;
	add.s32 	%r19, %r173, %r175;
	ld.shared.u16 	%rs6, [%r19];
	add.s16 	%rs15, %rs6, 1;
	st.shared.u16 	[%r19], %rs15;
	// begin inline asm
	shr.b64 %rd77, %rd106, %r101;
	// end inline asm
	cvt.u32.u64 	%r176, %rd77;
	and.b32  	%r177, %r134, %r176;
	shl.b32 	%r178, %r177, 10;
	and.b32  	%r179, %r178, 31744;
	add.s32 	%r180, %r5, %r179;
	shr.u32 	%r181, %r177, 4;
	and.b32  	%r182, %r181, 268435454;
	add.s32 	%r20, %r180, %r182;
	ld.shared.u16 	%rs7, [%r20];
	add.s16 	%rs16, %rs7, 1;
	st.shared.u16 	[%r20], %rs16;
	// begin inline asm
	shr.b64 %rd79, %rd105, %r101;
	// end inline asm
	cvt.u32.u64 	%r183, %rd79;
	and.b32  	%r184, %r134, %r183;
	shl.b32 	%r185, %r184, 10;
	and.b32  	%r186, %r185, 31744;
	add.s32 	%r187, %r5, %r186;
	shr.u32 	%r188, %r184, 4;
	and.b32  	%r189, %r188, 268435454;
	add.s32 	%r21, %r187, %r189;
	ld.shared.u16 	%rs8, [%r21];
	add.s16 	%rs17, %rs8, 1;
	st.shared.u16 	[%r21], %rs17;
	// begin inline asm
	shr.b64 %rd81, %rd104, %r101;
	// end inline asm
	cvt.u32.u64 	%r190, %rd81;
	and.b32  	%r191, %r134, %r190;
	shl.b32 	%r192, %r191, 10;
	and.b32  	%r193, %r192, 31744;
	add.s32 	%r194, %r5, %r193;
	shr.u32 	%r195, %r191, 4;
	and.b32  	%r196, %r195, 268435454;
	add.s32 	%r22, %r194, %r196;
	ld.shared.u16 	%rs9, [%r22];
	add.s16 	%rs18, %rs9, 1;
	st.shared.u16 	[%r22], %rs18;
	bar.sync 	0;
	ld.shared.u32 	%r23, [%r6];
	ld.shared.u32 	%r197, [%r6+4];
	ld.shared.u32 	%r198, [%r6+8];
	ld.shared.u32 	%r199, [%r6+12];
	ld.shared.u32 	%r200, [%r6+16];
	ld.shared.u32 	%r201, [%r6+20];
	ld.shared.u32 	%r202, [%r6+24];
	ld.shared.u32 	%r203, [%r6+28];
	ld.shared.u32 	%r204, [%r6+32];
	ld.shared.u32 	%r205, [%r6+36];
	ld.shared.u32 	%r206, [%r6+40];
	ld.shared.u32 	%r207, [%r6+44];
	ld.shared.u32 	%r208, [%r6+48];
	ld.shared.u32 	%r209, [%r6+52];
	ld.shared.u32 	%r210, [%r6+56];
	ld.shared.u32 	%r211, [%r6+60];
	ld.shared.u32 	%r212, [%r6+64];
	ld.shared.u32 	%r213, [%r6+68];
	ld.shared.u32 	%r214, [%r6+72];
	ld.shared.u32 	%r215, [%r6+76];
	ld.shared.u32 	%r216, [%r6+80];
	ld.shared.u32 	%r217, [%r6+84];
	ld.shared.u32 	%r218, [%r6+88];
	ld.shared.u32 	%r219, [%r6+92];
	ld.shared.u32 	%r220, [%r6+96];
	ld.shared.u32 	%r221, [%r6+100];
	ld.shared.u32 	%r222, [%r6+104];
	ld.shared.u32 	%r223, [%r6+108];
	ld.shared.u32 	%r224, [%r6+112];
	ld.shared.u32 	%r225, [%r6+116];
	ld.shared.u32 	%r226, [%r6+120];
	ld.shared.u32 	%r227, [%r6+124];
	ld.shared.u32 	%r228, [%r6+128];
	add.s32 	%r24, %r197, %r23;
	add.s32 	%r25, %r198, %r24;
	add.s32 	%r26, %r199, %r25;
	add.s32 	%r27, %r200, %r26;
	add.s32 	%r28, %r201, %r27;
	add.s32 	%r29, %r202, %r28;
	add.s32 	%r30, %r203, %r29;
	add.s32 	%r31, %r204, %r30;
	add.s32 	%r32, %r205, %r31;
	add.s32 	%r33, %r206, %r32;
	add.s32 	%r34, %r207, %r33;
	add.s32 	%r35, %r208, %r34;
	add.s32 	%r36, %r209, %r35;
	add.s32 	%r37, %r210, %r36;
	add.s32 	%r38, %r211, %r37;
	add.s32 	%r39, %r212, %r38;
	add.s32 	%r40, %r213, %r39;
	add.s32 	%r41, %r214, %r40;
	add.s32 	%r42, %r215, %r41;
	add.s32 	%r43, %r216, %r42;
	add.s32 	%r44, %r217, %r43;
	add.s32 	%r45, %r218, %r44;
	add.s32 	%r46, %r219, %r45;
	add.s32 	%r47, %r220, %r46;
	add.s32 	%r48, %r221, %r47;
	add.s32 	%r49, %r222, %r48;
	add.s32 	%r50, %r223, %r49;
	add.s32 	%r51, %r224, %r50;
	add.s32 	%r52, %r225, %r51;
	add.s32 	%r53, %r226, %r52;
	add.s32 	%r54, %r227, %r53;
	add.s32 	%r107, %r228, %r54;
	// begin inline asm
	mov.u32 %r102, %laneid;
	// end inline asm
	mov.b32 	%r105, 1;
	mov.b32 	%r132, -1;
	// begin inline asm
	{  .reg .u32 r0;  .reg .pred p;  shfl.sync.up.b32 r0|p, %r107, %r105, %r130, %r132;  @p add.u32 r0, r0, %r107;  mov.u32 %r103, r0;}
	// end inline asm
	mov.b32 	%r111, 2;
	// begin inline asm
	{  .reg .u32 r0;  .reg .pred p;  shfl.sync.up.b32 r0|p, %r103, %r111, %r130, %r132;  @p add.u32 r0, r0, %r103;  mov.u32 %r109, r0;}
	// end inline asm
	mov.b32 	%r117, 4;
	// begin inline asm
	{  .reg .u32 r0;  .reg .pred p;  shfl.sync.up.b32 r0|p, %r109, %r117, %r130, %r132;  @p add.u32 r0, r0, %r109;  mov.u32 %r115, r0;}
	// end inline asm
	mov.b32 	%r123, 8;
	// begin inline asm
	{  .reg .u32 r0;  .reg .pred p;  shfl.sync.up.b32 r0|p, %r115, %r123, %r130, %r132;  @p add.u32 r0, r0, %r115;  mov.u32 %r121, r0;}
	// end inline asm
	mov.b32 	%r129, 16;
	// begin inline asm
	{  .reg .u32 r0;  .reg .pred p;  shfl.sync.up.b32 r0|p, %r121, %r129, %r130, %r132;  @p add.u32 r0, r0, %r121;  mov.u32 %r127, r0;}
	// end inline asm
	setp.ne.s32 	%p10, %r102, 31;
	@%p10 bra 	$L__BB22_21;
	st.shared.u32 	[%r7], %r127;
$L__BB22_21:
	sub.s32 	%r229, %r127, %r107;
	setp.gt.u32 	%p11, %r2, 31;
	setp.eq.s32 	%p12, %r4, 7;
	setp.eq.s32 	%p13, %r4, 6;
	setp.eq.s32 	%p14, %r4, 5;
	setp.eq.s32 	%p15, %r4, 4;
	setp.eq.s32 	%p16, %r4, 3;
	setp.eq.s32 	%p17, %r4, 2;
	setp.eq.s32 	%p18, %r4, 1;
	bar.sync 	0;
	ld.shared.v4.u32 	{%r230, %r231, %r232, %r233}, [_ZZN3cub18CUB_300001_SM_10006detail10radix_sort31DeviceRadixSortSingleTileKernelINS1_5radix10policy_hubImNS0_8NullTypeEyE10Policy1000ELNS0_9SortOrderE0EmS6_yNS1_21identity_decomposer_tEEEvPKT1_PSB_PKT2_PSF_T3_iiT4_E12temp_storage+33792];
	selp.b32 	%r234, %r230, %r354, %p18;
	add.s32 	%r235, %r231, %r230;
	selp.b32 	%r236, %r235, %r234, %p17;
	add.s32 	%r237, %r235, %r232;
	selp.b32 	%r238, %r237, %r236, %p16;
	add.s32 	%r239, %r237, %r233;
	selp.b32 	%r240, %r239, %r238, %p15;
	ld.shared.v4.u32 	{%r241, %r242, %r243, %r244}, [_ZZN3cub18CUB_300001_SM_10006detail10radix_sort31DeviceRadixSortSingleTileKernelINS1_5radix10policy_hubImNS0_8NullTypeEyE10Policy1000ELNS0_9SortOrderE0EmS6_yNS1_21identity_decomposer_tEEEvPKT1_PSB_PKT2_PSF_T3_iiT4_E12temp_storage+33808];
	add.s32 	%r245, %r239, %r241;
	selp.b32 	%r246, %r245, %r240, %p14;
	add.s32 	%r247, %r245, %r242;
	selp.b32 	%r248, %r247, %r246, %p13;
	add.s32 	%r249, %r247, %r243;
	selp.b32 	%r354, %r249, %r248, %p12;
	add.s32 	%r59, %r249, %r244;
	setp.ne.s32 	%p19, %r102, 0;
	selp.b32 	%r250, %r229, 0, %p19;
	add.s32 	%r251, %r354, %r250;
	or.pred  	%p20, %p11, %p19;
	selp.b32 	%r355, %r251, %r229, %p11;
	@%p20 bra 	$L__BB22_23;
	shl.b32 	%r355, %r59, 16;
	st.shared.u32 	[_ZZN3cub18CUB_300001_SM_10006detail10radix_sort31DeviceRadixSortSingleTileKernelINS1_5radix10policy_hubImNS0_8NullTypeEyE10Policy1000ELNS0_9SortOrderE0EmS6_yNS1_21identity_decomposer_tEEEvPKT1_PSB_PKT2_PSF_T3_iiT4_E12temp_storage+33832], %r355;
$L__BB22_23:
	setp.eq.s32 	%p21, %r2, 0;
	bar.sync 	0;
	ld.shared.u32 	%r252, [_ZZN3cub18CUB_300001_SM_10006detail10radix_sort31DeviceRadixSortSingleTileKernelINS1_5radix10policy_hubImNS0_8NullTypeEyE10Policy1000ELNS0_9SortOrderE0EmS6_yNS1_21identity_decomposer_tEEEvPKT1_PSB_PKT2_PSF_T3_iiT4_E12temp_storage+33832];
	selp.b32 	%r253, 0, %r252, %p21;
	add.s32 	%r254, %r355, %r253;
	add.s32 	%r255, %r23, %r254;
	add.s32 	%r256, %r24, %r254;
	add.s32 	%r257, %r25, %r254;
	add.s32 	%r258, %r26, %r254;
	add.s32 	%r259, %r27, %r254;
	add.s32 	%r260, %r28, %r254;
	add.s32 	%r261, %r29, %r254;
	add.s32 	%r262, %r30, %r254;
	add.s32 	%r263, %r31, %r254;
	add.s32 	%r264, %r32, %r254;
	add.s32 	%r265, %r33, %r254;
	add.s32 	%r266, %r34, %r254;
	add.s32 	%r267, %r35, %r254;
	add.s32 	%r268, %r36, %r254;
	add.s32 	%r269, %r37, %r254;
	add.s32 	%r270, %r38, %r254;
	add.s32 	%r271, %r39, %r254;
	add.s32 	%r272, %r40, %r254;
	add.s32 	%r273, %r41, %r254;
	add.s32 	%r274, %r42, %r254;
	add.s32 	%r275, %r43, %r254;
	add.s32 	%r276, %r44, %r254;
	add.s32 	%r277, %r45, %r254;
	add.s32 	%r278, %r46, %r254;
	add.s32 	%r279, %r47, %r254;
	add.s32 	%r280, %r48, %r254;
	add.s32 	%r281, %r49, %r254;
	add.s32 	%r282, %r50, %r254;
	add.s32 	%r283, %r51, %r254;
	add.s32 	%r284, %r52, %r254;
	add.s32 	%r285, %r53, %r254;
	add.s32 	%r286, %r54, %r254;
	st.shared.u32 	[%r6], %r254;
	st.shared.u32 	[%r6+4], %r255;
	st.shared.u32 	[%r6+8], %r256;
	st.shared.u32 	[%r6+12], %r257;
	st.shared.u32 	[%r6+16], %r258;
	st.shared.u32 	[%r6+20], %r259;
	st.shared.u32 	[%r6+24], %r260;
	st.shared.u32 	[%r6+28], %r261;
	st.shared.u32 	[%r6+32], %r262;
	st.shared.u32 	[%r6+36], %r263;
	st.shared.u32 	[%r6+40], %r264;
	st.shared.u32 	[%r6+44], %r265;
	st.shared.u32 	[%r6+48], %r266;
	st.shared.u32 	[%r6+52], %r267;
	st.shared.u32 	[%r6+56], %r268;
	st.shared.u32 	[%r6+60], %r269;
	st.shared.u32 	[%r6+64], %r270;
	st.shared.u32 	[%r6+68], %r271;
	st.shared.u32 	[%r6+72], %r272;
	st.shared.u32 	[%r6+76], %r273;
	st.shared.u32 	[%r6+80], %r274;
	st.shared.u32 	[%r6+84], %r275;
	st.shared.u32 	[%r6+88], %r276;
	st.shared.u32 	[%r6+92], %r277;
	st.shared.u32 	[%r6+96], %r278;
	st.shared.u32 	[%r6+100], %r279;
	st.shared.u32 	[%r6+104], %r280;
	st.shared.u32 	[%r6+108], %r281;
	st.shared.u32 	[%r6+112], %r282;
	st.shared.u32 	[%r6+116], %r283;
	st.shared.u32 	[%r6+120], %r284;
	st.shared.u32 	[%r6+124], %r285;
	st.shared.u32 	[%r6+128], %r286;
	bar.sync 	0;
	cvt.u32.u16 	%r287, %rs1;
	ld.shared.u16 	%r288, [%r14];
	add.s32 	%r63, %r288, %r287;
	cvt.u32.u16 	%r289, %rs2;
	ld.shared.u16 	%r290, [%r15];
	add.s32 	%r64, %r290, %r289;
	cvt.u32.u16 	%r291, %rs3;
	ld.shared.u16 	%r292, [%r16];
	add.s32 	%r65, %r292, %r291;
	cvt.u32.u16 	%r293, %rs4;
	ld.shared.u16 	%r294, [%r17];
	add.s32 	%r66, %r294, %r293;
	cvt.u32.u16 	%r295, %rs5;
	ld.shared.u16 	%r296, [%r18];
	add.s32 	%r67, %r296, %r295;
	cvt.u32.u16 	%r297, %rs6;
	ld.shared.u16 	%r298, [%r19];
	add.s32 	%r68, %r298, %r297;
	cvt.u32.u16 	%r299, %rs7;
	ld.shared.u16 	%r300, [%r20];
	add.s32 	%r69, %r300, %r299;
	cvt.u32.u16 	%r301, %rs8;
	ld.shared.u16 	%r302, [%r21];
	add.s32 	%r70, %r302, %r301;
	cvt.u32.u16 	%r303, %rs9;
	ld.shared.u16 	%r304, [%r22];
	add.s32 	%r71, %r304, %r303;
	bar.sync 	0;
	setp.lt.s32 	%p22, %r353, %r76;
	@%p22 bra 	$L__BB22_43;
	cvt.u64.u32 	%rd83, %r2;
	shl.b32 	%r305, %r63, 3;
	mov.u32 	%r306, _ZZN3cub18CUB_300001_SM_10006detail10radix_sort31DeviceRadixSortSingleTileKernelINS1_5radix10policy_hubImNS0_8NullTypeEyE10Policy1000ELNS0_9SortOrderE0EmS6_yNS1_21identity_decomposer_tEEEvPKT1_PSB_PKT2_PSF_T3_iiT4_E12temp_storage;
	add.s32 	%r307, %r306, %r305;
	st.shared.u64 	[%r307], %rd112;
	shl.b32 	%r308, %r64, 3;
	add.s32 	%r309, %r306, %r308;
	st.shared.u64 	[%r309], %rd111;
	shl.b32 	%r310, %r65, 3;
	add.s32 	%r311, %r306, %r310;
	st.shared.u64 	[%r311], %rd110;
	shl.b32 	%r312, %r66, 3;
	add.s32 	%r313, %r306, %r312;
	st.shared.u64 	[%r313], %rd109;
	shl.b32 	%r314, %r67, 3;
	add.s32 	%r315, %r306, %r314;
	st.shared.u64 	[%r315], %rd108;
	shl.b32 	%r316, %r68, 3;
	add.s32 	%r317, %r306, %r316;
	st.shared.u64 	[%r317], %rd107;
	shl.b32 	%r318, %r69, 3;
	add.s32 	%r319, %r306, %r318;
	st.shared.u64 	[%r319], %rd106;
	shl.b32 	%r320, %r70, 3;
	add.s32 	%r321, %r306, %r320;
	st.shared.u64 	[%r321], %rd105;
	shl.b32 	%r322, %r71, 3;
	add.s32 	%r323, %r306, %r322;
	st.shared.u64 	[%r323], %rd104;
	bar.sync 	0;
	shl.b32 	%r324, %r2, 6;
	sub.s32 	%r72, %r8, %r324;
	ld.shared.u64 	%rd29, [%r72+2048];
	ld.shared.u64 	%rd30, [%r72+4096];
	ld.shared.u64 	%rd31, [%r72+6144];
	ld.shared.u64 	%rd32, [%r72+8192];
	ld.shared.u64 	%rd33, [%r72+10240];
	ld.shared.u64 	%rd34, [%r72+12288];
	ld.shared.u64 	%rd35, [%r72+14336];
	ld.shared.u64 	%rd36, [%r72+16384];
	setp.gt.u64 	%p23, %rd48, %rd83;
	cvta.to.global.u64 	%rd84, %rd47;
	mul.wide.u32 	%rd85, %r2, 8;
	add.s64 	%rd37, %rd84, %rd85;
	@%p23 bra 	$L__BB22_25;
	bra.uni 	$L__BB22_26;
$L__BB22_25:
	ld.shared.u64 	%rd86, [%r72];
	st.global.u64 	[%rd37], %rd86;
$L__BB22_26:
	add.s32 	%r325, %r2, 256;
	cvt.u64.u32 	%rd87, %r325;
	setp.le.u64 	%p24, %rd48, %rd87;
	@%p24 bra 	$L__BB22_28;
	st.global.u64 	[%rd37+2048], %rd29;
$L__BB22_28:
	add.s32 	%r326, %r2, 512;
	cvt.u64.u32 	%rd88, %r326;
	setp.le.u64 	%p25, %rd48, %rd88;
	@%p25 bra 	$L__BB22_30;
	st.global.u64 	[%rd37+4096], %rd30;
$L__BB22_30:
	add.s32 	%r327, %r2, 768;
	cvt.u64.u32 	%rd89, %r327;
	setp.le.u64 	%p26, %rd48, %rd89;
	@%p26 bra 	$L__BB22_32;
	st.global.u64 	[%rd37+6144], %rd31;
$L__BB22_32:
	or.b32  	%r328, %r2, 1024;
	cvt.u64.u32 	%rd90, %r328;
	setp.le.u64 	%p27, %rd48, %rd90;
	@%p27 bra 	$L__BB22_34;
	st.global.u64 	[%rd37+8192], %rd32;
$L__BB22_34:
	add.s32 	%r329, %r2, 1280;
	cvt.u64.u32 	%rd91, %r329;
	setp.le.u64 	%p28, %rd48, %rd91;
	@%p28 bra 	$L__BB22_36;
	st.global.u64 	[%rd37+10240], %rd33;
$L__BB22_36:
	add.s32 	%r330, %r2, 1536;
	cvt.u64.u32 	%rd92, %r330;
	setp.le.u64 	%p29, %rd48, %rd92;
	@%p29 bra 	$L__BB22_38;
	st.global.u64 	[%rd37+12288], %rd34;
$L__BB22_38:
	add.s32 	%r331, %r2, 1792;
	cvt.u64.u32 	%rd93, %r331;
	setp.le.u64 	%p30, %rd48, %rd93;
	@%p30 bra 	$L__BB22_40;
	st.global.u64 	[%rd37+14336], %rd35;
$L__BB22_40:
	or.b32  	%r332, %r2, 2048;
	cvt.u64.u32 	%rd94, %r332;
	setp.le.u64 	%p31, %rd48, %rd94;
	@%p31 bra 	$L__BB22_42;
	st.global.u64 	[%rd37+16384], %rd36;
$L__BB22_42:
	ret;
$L__BB22_43:
	shl.b32 	%r333, %r63, 3;
	mov.u32 	%r334, _ZZN3cub18CUB_300001_SM_10006detail10radix_sort31DeviceRadixSortSingleTileKernelINS1_5radix10policy_hubImNS0_8NullTypeEyE10Policy1000ELNS0_9SortOrderE0EmS6_yNS1_21identity_decomposer_tEEEvPKT1_PSB_PKT2_PSF_T3_iiT4_E12temp_storage;
	add.s32 	%r335, %r334, %r333;
	st.shared.u64 	[%r335], %rd112;
	shl.b32 	%r336, %r64, 3;
	add.s32 	%r337, %r334, %r336;
	st.shared.u64 	[%r337], %rd111;
	shl.b32 	%r338, %r65, 3;
	add.s32 	%r339, %r334, %r338;
	st.shared.u64 	[%r339], %rd110;
	shl.b32 	%r340, %r66, 3;
	add.s32 	%r341, %r334, %r340;
	st.shared.u64 	[%r341], %rd109;
	shl.b32 	%r342, %r67, 3;
	add.s32 	%r343, %r334, %r342;
	st.shared.u64 	[%r343], %rd108;
	shl.b32 	%r344, %r68, 3;
	add.s32 	%r345, %r334, %r344;
	st.shared.u64 	[%r345], %rd107;
	shl.b32 	%r346, %r69, 3;
	add.s32 	%r347, %r334, %r346;
	st.shared.u64 	[%r347], %rd106;
	shl.b32 	%r348, %r70, 3;
	add.s32 	%r349, %r334, %r348;
	st.shared.u64 	[%r349], %rd105;
	shl.b32 	%r350, %r71, 3;
	add.s32 	%r351, %r334, %r350;
	st.shared.u64 	[%r351], %rd104;
	bar.sync 	0;
	ld.shared.u64 	%rd112, [%r8];
	ld.shared.u64 	%rd111, [%r8+8];
	ld.shared.u64 	%rd110, [%r8+16];
	ld.shared.u64 	%rd109, [%r8+24];
	ld.shared.u64 	%rd108, [%r8+32];
	ld.shared.u64 	%rd107, [%r8+40];
	ld.shared.u64 	%rd106, [%r8+48];
	ld.shared.u64 	%rd105, [%r8+56];
	ld.shared.u64 	%rd104, [%r8+64];
	bar.sync 	0;
	add.s32 	%r353, %r353, 6;
	add.s32 	%r352, %r352, -6;
	bra.uni 	$L__BB22_19;

}
	// .globl	_ZN3cub18CUB_300001_SM_10006detail10radix_sort30DeviceRadixSortHistogramKernelINS1_5radix10policy_hubImNS0_8NullTypeEyE10Policy1000ELNS0_9SortOrderE0EmyNS1_21identity_decomposer_tEEEvPT2_PKT1_SB_iiT3_
.visible .entry _ZN3cub18CUB_300001_SM_10006detail10radix_sort30DeviceRadixSortHistogramKernelINS1_5radix10policy_hubImNS0_8NullTypeEyE10Policy1000ELNS0_9SortOrderE0EmyNS1_21identity_decomposer_tEEEvPT2_PKT1_SB_iiT3_(
	.param .u64 .ptr .align 1 _ZN3cub18CUB_300001_SM_10006detail10radix_sort30DeviceRadixSortHistogramKernelINS1_5radix10policy_hubImNS0_8NullTypeEyE10Policy1000ELNS0_9SortOrderE0EmyNS1_21identity_decomposer_tEEEvPT2_PKT1_SB_iiT3__param_0,
	.param .u64 .ptr .align 1 _ZN3cub18CUB_300001_SM_10006detail10radix_sort30DeviceRadixSortHistogramKernelINS1_5radix10policy_hubImNS0_8NullTypeEyE10Policy1000ELNS0_9SortOrderE0EmyNS1_21identity_decomposer_tEEEvPT2_PKT1_SB_iiT3__param_1,
	.param .u64 _ZN3cub18CUB_300001_SM_10006detail10radix_sort30DeviceRadixSortHistogramKernelINS1_5radix10policy_hubImNS0_8NullTypeEyE10Policy1000ELNS0_9SortOrderE0EmyNS1_21identity_decomposer_tEEEvPT2_PKT1_SB_iiT3__param_2,
	.param .u32 _ZN3cub18CUB_300001_SM_10006detail10radix_sort30DeviceRadixSortHistogramKernelINS1_5radix10policy_hubImNS0_8NullTypeEyE10Policy1000ELNS0_9SortOrderE0EmyNS1_21identity_decomposer_tEEEvPT2_PKT1_SB_iiT3__param_3,
	.param .u32 _ZN3cub18CUB_300001_SM_10006detail10radix_sort30DeviceRadixSortHistogramKernelINS1_5radix10policy_hubImNS0_8NullTypeEyE10Policy1000ELNS0_9SortOrderE0EmyNS1_21identity_decomposer_tEEEvPT2_PKT1_SB_iiT3__param_4,
	.param .align 1 .b8 _ZN3cub18CUB_300001_SM_10006detail10radix_sort30DeviceRadixSortHistogramKernelINS1_5radix10policy_hubImNS0_8NullTypeEyE10Policy1000ELNS0_9SortOrderE0EmyNS1_21identity_decomposer_tEEEvPT2_PKT1_SB_iiT3__param_5[1]
)
.maxntid 128
{
	.reg .pred 	%p<91>;
	.reg .b32 	%r<362>;
	.reg .b64 	%rd<263>;
	// demoted variable
	.shared .align 4 .b8 _ZZN3cub18CUB_300001_SM_10006detail10radix_sort30DeviceRadixSortHistogramKernelINS1_5radix10policy_hubImNS0_8NullTypeEyE10Policy1000ELNS0_9SortOrderE0EmyNS1_21identity_decomposer_tEEEvPT2_PKT1_SB_iiT3_E12temp_storage[8192];
	ld.param.u64 	%rd81, [_ZN3cub18CUB_300001_SM_10006detail10radix_sort30DeviceRadixSortHistogramKernelINS1_5radix10policy_hubImNS0_8NullTypeEyE10Policy1000ELNS0_9SortOrderE0EmyNS1_21identity_decomposer_tEEEvPT2_PKT1_SB_iiT3__param_0];
	ld.param.u64 	%rd82, [_ZN3cub18CUB_300001_SM_10006detail10radix_sort30DeviceRadixSortHistogramKernelINS1_5radix10policy_hubImNS0_8NullTypeEyE10Policy1000ELNS0_9SortOrderE0EmyNS1_21identity_decomposer_tEEEvPT2_PKT1_SB_iiT3__param_1];
	ld.param.u64 	%rd80, [_ZN3cub18CUB_300001_SM_10006detail10radix_sort30DeviceRadixSortHistogramKernelINS1_5radix10policy_hubImNS0_8NullTypeEyE10Policy1000ELNS0_9SortOrderE0EmyNS1_21identity_decomposer_tEEEvPT2_PKT1_SB_iiT3__param_2];
	ld.param.u32 	%r93, [_ZN3cub18CUB_300001_SM_10006detail10radix_sort30DeviceRadixSortHistogramKernelINS1_5radix10policy_hubImNS0_8NullTypeEyE10Policy1000ELNS0_9SortOrderE0EmyNS1_21identity_decomposer_tEEEvPT2_PKT1_SB_iiT3__param_3];
	ld.param.u32 	%r94, [_ZN3cub18CUB_300001_SM_10006detail10radix_sort30DeviceRadixSortHistogramKernelINS1_5radix10policy_hubImNS0_8NullTypeEyE10Policy1000ELNS0_9SortOrderE0EmyNS1_21identity_decomposer_tEEEvPT2_PKT1_SB_iiT3__param_4];
	cvta.to.global.u64 	%rd1, %rd82;
	cvta.to.global.u64 	%rd2, %rd81;
	setp.eq.s64 	%p2, %rd80, 0;
	@%p2 bra 	$L__BB23_153;
	sub.s32 	%r95, %r94, %r93;
	add.s32 	%r96, %r95, 7;
	shr.s32 	%r97, %r96, 31;
	shr.u32 	%r98, %r97, 29;
	add.s32 	%r99, %r96, %r98;
	shr.s32 	%r100, %r99, 3;
	mov.u32 	%r101, %tid.x;
	setp.gt.u32 	%p3, %r101, 255;
	setp.lt.s32 	%p4, %r96, 8;
	mov.u32 	%r102, %ctaid.x;
	shl.b32 	%r103, %r102, 11;
	cvt.u64.u32 	%rd3, %r103;
	mov.u32 	%r104, %nctaid.x;
	shl.b32 	%r105, %r104, 11;
	cvt.u64.u32 	%rd4, %r105;
	add.s32 	%r1, %r100, -1;
	and.b32  	%r2, %r100, 15;
	and.b32  	%r3, %r100, 7;
	add.s32 	%r4, %r3, -1;
	and.b32  	%r5, %r100, 3;
	or.pred  	%p1, %p3, %p4;
	shl.b32 	%r106, %r101, 2;
	mov.u32 	%r107, _ZZN3cub18CUB_300001_SM_10006detail10radix_sort30DeviceRadixSortHistogramKernelINS1_5radix10policy_hubImNS0_8NullTypeEyE10Policy1000ELNS0_9SortOrderE0EmyNS1_21identity_decomposer_tEEEvPT2_PKT1_SB_iiT3_E12temp_storage;
	add.s32 	%r6, %r107, %r106;
	and.b32  	%r7, %r100, 268435440;
	cvt.u64.u32 	%rd5, %r101;
	add.s32 	%r8, %r101, 128;
	add.s32 	%r9, %r101, 256;
	add.s32 	%r10, %r101, 512;
	add.s32 	%r11, %r101, 640;
	add.s32 	%r12, %r101, 768;
	add.s32 	%r13, %r101, 1920;
	and.b32  	%r14, %r100, 268435448;
	and.b32  	%r15, %r100, 1;
	neg.s32 	%r16, %r7;
	add.s32 	%r17, %r6, 8192;
	add.s64 	%rd84, %rd80, -1;
	shr.u64 	%rd85, %rd84, 30;
	add.s64 	%rd86, %rd85, 1;
	min.u64 	%rd6, %rd86, %rd80;
	mov.b64 	%rd230, 0;
$L__BB23_2:
	@%p1 bra 	$L__BB23_30;
	setp.lt.u32 	%p5, %r1, 15;
	mov.b32 	%r346, 0;
	@%p5 bra 	$L__BB23_6;
	mov.u32 	%r343, %r17;
	mov.u32 	%r344, %r16;
$L__BB23_5:
	.pragma "nounroll";
	mov.b32 	%r109, 0;
	st.shared.u32 	[%r343+-8192], %r109;
	st.shared.u32 	[%r343+-7168], %r109;
	st.shared.u32 	[%r343+-6144], %r109;
	st.shared.u32 	[%r343+-5120], %r109;
	st.shared.u32 	[%r343+-4096], %r109;
	st.shared.u32 	[%r343+-3072], %r109;
	st.shared.u32 	[%r343+-2048], %r109;
	st.shared.u32 	[%r343+-1024], %r109;
	st.shared.u32 	[%r343], %r109;
	st.shared.u32 	[%r343+1024], %r109;
	st.shared.u32 	[%r343+2048], %r109;
	st.shared.u32 	[%r343+3072], %r109;
	st.shared.u32 	[%r343+4096], %r109;
	st.shared.u32 	[%r343+5120], %r109;
	st.shared.u32 	[%r343+6144], %r109;
	st.shared.u32 	[%r343+7168], %r109;
	add.s32 	%r344, %r344, 16;
	add.s32 	%r343, %r343, 16384;
	setp.ne.s32 	%p6, %r344, 0;
	mov.u32 	%r346, %r7;
	@%p6 bra 	$L__BB23_5;
$L__BB23_6:
	add.s32 	%r23, %r2, -1;
	setp.eq.s32 	%p7, %r2, 0;
	@%p7 bra 	$L__BB23_16;
	setp.lt.u32 	%p8, %r23, 7;
	@%p8 bra 	$L__BB23_9;
	shl.b32 	%r110, %r346, 10;
	add.s32 	%r111, %r6, %r110;
	mov.b32 	%r112, 0;
	st.shared.u32 	[%r111], %r112;
	st.shared.u32 	[%r111+1024], %r112;
	st.shared.u32 	[%r111+2048], %r112;
	st.shared.u32 	[%r111+3072], %r112;
	st.shared.u32 	[%r111+4096], %r112;
	st.shared.u32 	[%r111+5120], %r112;
	st.shared.u32 	[%r111+6144], %r112;
	st.shared.u32 	[%r111+7168], %r112;
	add.s32 	%r346, %r346, 8;
$L__BB23_9:
	setp.eq.s32 	%p9, %r3, 0;
	@%p9 bra 	$L__BB23_16;
	setp.lt.u32 	%p10, %r4, 3;
	@%p10 bra 	$L__BB23_12;
	shl.b32 	%r113, %r346, 10;
	add.s32 	%r114, %r6, %r113;
	mov.b32 	%r115, 0;
	st.shared.u32 	[%r114], %r115;
	st.shared.u32 	[%r114+1024], %r115;
	st.shared.u32 	[%r114+2048], %r115;
	st.shared.u32 	[%r114+3072], %r115;
	add.s32 	%r346, %r346, 4;
$L__BB23_12:
	setp.eq.s32 	%p11, %r5, 0;
	@%p11 bra 	$L__BB23_16;
	setp.eq.s32 	%p12, %r5, 1;
	shl.b32 	%r116, %r346, 10;
	add.s32 	%r28, %r6, %r116;
	mov.b32 	%r117, 0;
	st.shared.u32 	[%r28], %r117;
	@%p12 bra 	$L__BB23_16;
	setp.eq.s32 	%p13, %r5, 2;
	mov.b32 	%r118, 0;
	st.shared.u32 	[%r28+1024], %r118;
	@%p13 bra 	$L__BB23_16;
	mov.b32 	%r119, 0;
	st.shared.u32 	[%r28+2048], %r119;
$L__BB23_16:
	cvt.u32.u64 	%r120, %rd5;
	setp.gt.u32 	%p14, %r120, 127;
	@%p14 bra 	$L__BB23_30;
	setp.lt.u32 	%p15, %r1, 15;
	mov.b32 	%r350, 0;
	@%p15 bra 	$L__BB23_20;
	mov.b32 	%r348, 0;
$L__BB23_19:
	.pragma "nounroll";
	shl.b32 	%r123, %r348, 10;
	add.s32 	%r124, %r6, %r123;
	mov.b32 	%r125, 0;
	st.shared.u32 	[%r124+512], %r125;
	st.shared.u32 	[%r124+1536], %r125;
	st.shared.u32 	[%r124+2560], %r125;
	st.shared.u32 	[%r124+3584], %r125;
	st.shared.u32 	[%r124+4608], %r125;
	st.shared.u32 	[%r124+5632], %r125;
	st.shared.u32 	[%r124+6656], %r125;
	st.shared.u32 	[%r124+7680], %r125;
	st.shared.u32 	[%r124+8704], %r125;
	st.shared.u32 	[%r124+9728], %r125;
	st.shared.u32 	[%r124+10752], %r125;
	st.shared.u32 	[%r124+11776], %r125;
	st.shared.u32 	[%r124+12800], %r125;
	st.shared.u32 	[%r124+13824], %r125;
	st.shared.u32 	[%r124+14848], %r125;
	st.shared.u32 	[%r124+15872], %r125;
	add.s32 	%r348, %r348, 16;
	setp.ne.s32 	%p16, %r348, %r7;
	mov.u32 	%r350, %r7;
	@%p16 bra 	$L__BB23_19;
$L__BB23_20:
	setp.eq.s32 	%p17, %r2, 0;
	@%p17 bra 	$L__BB23_30;
	setp.lt.u32 	%p18, %r23, 7;
	@%p18 bra 	$L__BB23_23;
	shl.b32 	%r126, %r350, 10;
	add.s32 	%r127, %r6, %r126;
	mov.b32 	%r128, 0;
	st.shared.u32 	[%r127+512], %r128;
	st.shared.u32 	[%r127+1536], %r128;
	st.shared.u32 	[%r127+2560], %r128;
	st.shared.u32 	[%r127+3584], %r128;
	st.shared.u32 	[%r127+4608], %r128;
	st.shared.u32 	[%r127+5632], %r128;
	st.shared.u32 	[%r127+6656], %r128;
	st.shared.u32 	[%r127+7680], %r128;
	add.s32 	%r350, %r350, 8;
$L__BB23_23:
	setp.eq.s32 	%p19, %r3, 0;
	@%p19 bra 	$L__BB23_30;
	setp.lt.u32 	%p20, %r4, 3;
	@%p20 bra 	$L__BB23_26;
	shl.b32 	%r129, %r350, 10;
	add.s32 	%r130, %r6, %r129;
	mov.b32 	%r131, 0;
	st.shared.u32 	[%r130+512], %r131;
	st.shared.u32 	[%r130+1536], %r131;
	st.shared.u32 	[%r130+2560], %r131;
	st.shared.u32 	[%r130+3584], %r131;
	add.s32 	%r350, %r350, 4;
$L__BB23_26:
	setp.eq.s32 	%p21, %r5, 0;
	@%p21 bra 	$L__BB23_30;
	setp.eq.s32 	%p22, %r5, 1;
	shl.b32 	%r132, %r350, 10;
	add.s32 	%r36, %r6, %r132;
	mov.b32 	%r133, 0;
	st.shared.u32 	[%r36+512], %r133;
	@%p22 bra 	$L__BB23_30;
	setp.eq.s32 	%p23, %r5, 2;
	mov.b32 	%r134, 0;
	st.shared.u32 	[%r36+1536], %r134;
	@%p23 bra 	$L__BB23_30;
	mov.b32 	%r135, 0;
	st.shared.u32 	[%r36+2560], %r135;
$L__BB23_30:
	bar.sync 	0;
	bar.sync 	0;
	shl.b64 	%rd8, %rd230, 30;
	sub.s64 	%rd87, %rd80, %rd8;
	min.u64 	%rd9, %rd87, 1073741824;
	setp.le.u64 	%p24, %rd9, %rd3;
	@%p24 bra 	$L__BB23_70;
	mov.u64 	%rd231, %rd3;
$L__BB23_32:
	add.s64 	%rd11, %rd231, %rd8;
	sub.s64 	%rd12, %rd80, %rd11;
	setp.lt.u64 	%p25, %rd12, 2048;
	@%p25 bra 	$L__BB23_34;
	add.s64 	%rd106, %rd11, %rd5;
	shl.b64 	%rd107, %rd106, 3;
	add.s64 	%rd108, %rd1, %rd107;
	ld.global.u64 	%rd262, [%rd108];
	ld.global.u64 	%rd261, [%rd108+1024];
	ld.global.u64 	%rd260, [%rd108+2048];
	ld.global.u64 	%rd259, [%rd108+3072];
	ld.global.u64 	%rd258, [%rd108+4096];
	ld.global.u64 	%rd257, [%rd108+5120];
	ld.global.u64 	%rd256, [%rd108+6144];
	ld.global.u64 	%rd255, [%rd108+7168];
	ld.global.u64 	%rd254, [%rd108+8192];
	ld.global.u64 	%rd253, [%rd108+9216];
	ld.global.u64 	%rd252, [%rd108+10240];
	ld.global.u64 	%rd251, [%rd108+11264];
	ld.global.u64 	%rd250, [%rd108+12288];
	ld.global.u64 	%rd249, [%rd108+13312];
	ld.global.u64 	%rd248, [%rd108+14336];
	ld.global.u64 	%rd247, [%rd108+15360];
	bra.uni 	$L__BB23_66;
$L__BB23_34:
	cvt.u32.u64 	%r136, %rd5;
	cvt.u32.u64 	%r37, %rd12;
	setp.ge.s32 	%p26, %r136, %r37;
	add.s64 	%rd89, %rd11, %rd5;
	shl.b64 	%rd90, %rd89, 3;
	add.s64 	%rd29, %rd1, %rd90;
	mov.b64 	%rd262, -1;
	@%p26 bra 	$L__BB23_36;
	ld.global.u64 	%rd262, [%rd29];
$L__BB23_36:
	setp.ge.s32 	%p27, %r8, %r37;
	mov.b64 	%rd261, -1;
	@%p27 bra 	$L__BB23_38;
	ld.global.u64 	%rd261, [%rd29+1024];
$L__BB23_38:
	setp.ge.s32 	%p28, %r9, %r37;
	mov.b64 	%rd260, -1;
	@%p28 bra 	$L__BB23_40;
	ld.global.u64 	%rd260, [%rd29+2048];
$L__BB23_40:
	mov.u32 	%r137, %tid.x;
	add.s32 	%r138, %r137, 384;
	setp.ge.s32 	%p29, %r138, %r37;
	mov.b64 	%rd259, -1;
	@%p29 bra 	$L__BB23_42;
	ld.global.u64 	%rd259, [%rd29+3072];
$L__BB23_42:
	setp.ge.s32 	%p30, %r10, %r37;
	mov.b64 	%rd258, -1;
	@%p30 bra 	$L__BB23_44;
	ld.global.u64 	%rd258, [%rd29+4096];
$L__BB23_44:
	setp.ge.s32 	%p31, %r11, %r37;
	mov.b64 	%rd257, -1;
	@%p31 bra 	$L__BB23_46;
	ld.global.u64 	%rd257, [%rd29+5120];
$L__BB23_46:
	setp.ge.s32 	%p32, %r12, %r37;
	mov.b64 	%rd256, -1;
	@%p32 bra 	$L__BB23_48;
	ld.global.u64 	%rd256, [%rd29+6144];
$L__BB23_48:
	add.s32 	%r140, %r137, 896;
	setp.ge.s32 	%p33, %r140, %r37;
	mov.b64 	%rd255, -1;
	@%p33 bra 	$L__BB23_50;
	ld.global.u64 	%rd255, [%rd29+7168];
$L__BB23_50:
	or.b32  	%r142, %r137, 1024;
	setp.ge.s32 	%p34, %r142, %r37;
	mov.b64 	%rd254, -1;
	@%p34 bra 	$L__BB23_52;
	ld.global.u64 	%rd254, [%rd29+8192];
$L__BB23_52:
	add.s32 	%r144, %r137, 1152;
	setp.ge.s32 	%p35, %r144, %r37;
	mov.b64 	%rd253, -1;
	@%p35 bra 	$L__BB23_54;
	ld.global.u64 	%rd253, [%rd29+9216];
$L__BB23_54:
	add.s32 	%r146, %r137, 1280;
	setp.ge.s32 	%p36, %r146, %r37;
	mov.b64 	%rd252, -1;
	@%p36 bra 	$L__BB23_56;
	ld.global.u64 	%rd252, [%rd29+10240];
$L__BB23_56:
	add.s32 	%r148, %r137, 1408;
	setp.ge.s32 	%p37, %r148, %r37;
	mov.b64 	%rd251, -1;
	@%p37 bra 	$L__BB23_58;
	ld.global.u64 	%rd251, [%rd29+11264];
$L__BB23_58:
	add.s32 	%r150, %r137, 1536;
	setp.ge.s32 	%p38, %r150, %r37;
	mov.b64 	%rd250, -1;
	@%p38 bra 	$L__BB23_60;
	ld.global.u64 	%rd250, [%rd29+12288];
$L__BB23_60:
	add.s32 	%r152, %r137, 1664;
	setp.ge.s32 	%p39, %r152, %r37;
	mov.b64 	%rd249, -1;
	@%p39 bra 	$L__BB23_62;
	ld.global.u64 	%rd249, [%rd29+13312];
$L__BB23_62:
	add.s32 	%r154, %r137, 1792;
	setp.ge.s32 	%p40, %r154, %r37;
	mov.b64 	%rd248, -1;
	@%p40 bra 	$L__BB23_64;
	ld.global.u64 	%rd248, [%rd29+14336];
$L__BB23_64:
	setp.ge.s32 	%p41, %r13, %r37;
	mov.b64 	%rd247, -1;
	@%p41 bra 	$L__BB23_66;
	ld.global.u64 	%rd247, [%rd29+15360];
$L__BB23_66:
	setp.le.s32 	%p42, %r94, %r93;
	@%p42 bra 	$L__BB23_69;
	mov.b32 	%r352, 0;
	mov.u32 	%r353, %r93;
$L__BB23_68:
	sub.s32 	%r156, %r94, %r353;
	shl.b32 	%r157, %r352, 10;
	mov.u32 	%r158, _ZZN3cub18CUB_300001_SM_10006detail10radix_sort30DeviceRadixSortHistogramKernelINS1_5radix10policy_hubImNS0_8NullTypeEyE10Policy1000ELNS0_9SortOrderE0EmyNS1_21identity_decomposer_tEEEvPT2_PKT1_SB_iiT3_E12temp_storage;
	add.s32 	%r159, %r158, %r157;
	min.s32 	%r160, %r156, 8;
	mov.b32 	%r161, -1;
	shl.b32 	%r162, %r161, %r160;
	not.b32 	%r163, %r162;
	shr.u64 	%rd109, %rd262, %r353;
	cvt.u32.u64 	%r164, %rd109;
	and.b32  	%r165, %r164, %r163;
	shl.b32 	%r166, %r165, 2;
	add.s32 	%r167, %r159, %r166;
	atom.shared.add.u32 	%r168, [%r167], 1;
	shr.u64 	%rd110, %rd261, %r353;
	cvt.u32.u64 	%r169, %rd110;
	and.b32  	%r170, %r169, %r163;
	shl.b32 	%r171, %r170, 2;
	add.s32 	%r172, %r159, %r171;
	atom.shared.add.u32 	%r173, [%r172], 1;
	shr.u64 	%rd111, %rd260, %r353;
	cvt.u32.u64 	%r174, %rd111;
	and.b32  	%r175, %r174, %r163;
	shl.b32 	%r176, %r175, 2;
	add.s32 	%r177, %r159, %r176;
	atom.shared.add.u32 	%r178, [%r177], 1;
	shr.u64 	%rd112, %rd259, %r353;
	cvt.u32.u64 	%r179, %rd112;
	and.b32  	%r180, %r179, %r163;
	shl.b32 	%r181, %r180, 2;
	add.s32 	%r182, %r159, %r181;
	atom.shared.add.u32 	%r183, [%r182], 1;
	shr.u64 	%rd113, %rd258, %r353;
	cvt.u32.u64 	%r184, %rd113;
	and.b32  	%r185, %r184, %r163;
	shl.b32 	%r186, %r185, 2;
	add.s32 	%r187, %r159, %r186;
	atom.shared.add.u32 	%r188, [%r187], 1;
	shr.u64 	%rd114, %rd257, %r353;
	cvt.u32.u64 	%r189, %rd114;
	and.b32  	%r190, %r189, %r163;
	shl.b32 	%r191, %r190, 2;
	add.s32 	%r192, %r159, %r191;
	atom.shared.add.u32 	%r193, [%r192], 1;
	shr.u64 	%rd115, %rd256, %r353;
	cvt.u32.u64 	%r194, %rd115;
	and.b32  	%r195, %r194, %r163;
	shl.b32 	%r196, %r195, 2;
	add.s32 	%r197, %r159, %r196;
	atom.shared.add.u32 	%r198, [%r197], 1;
	shr.u64 	%rd116, %rd255, %r353;
	cvt.u32.u64 	%r199, %rd116;
	and.b32  	%r200, %r199, %r163;
	shl.b32 	%r201, %r200, 2;
	add.s32 	%r202, %r159, %r201;
	atom.shared.add.u32 	%r203, [%r202], 1;
	shr.u64 	%rd117, %rd254, %r353;
	cvt.u32.u64 	%r204, %rd117;
	and.b32  	%r205, %r204, %r163;
	shl.b32 	%r206, %r205, 2;
	add.s32 	%r207, %r159, %r206;
	atom.shared.add.u32 	%r208, [%r207], 1;
	shr.u64 	%rd118, %rd253, %r353;
	cvt.u32.u64 	%r209, %rd118;
	and.b32  	%r210, %r209, %r163;
	shl.b32 	%r211, %r210, 2;
	add.s32 	%r212, %r159, %r211;
	atom.shared.add.u32 	%r213, [%r212], 1;
	shr.u64 	%rd119, %rd252, %r353;
	cvt.u32.u64 	%r214, %rd119;
	and.b32  	%r215, %r214, %r163;
	shl.b32 	%r216, %r215, 2;
	add.s32 	%r217, %r159, %r216;
	atom.shared.add.u32 	%r218, [%r217], 1;
	shr.u64 	%rd120, %rd251, %r353;
	cvt.u32.u64 	%r219, %rd120;
	and.b32  	%r220, %r219, %r163;
	shl.b32 	%r221, %r220, 2;
	add.s32 	%r222, %r159, %r221;
	atom.shared.add.u32 	%r223, [%r222], 1;
	shr.u64 	%rd121, %rd250, %r353;
	cvt.u32.u64 	%r224, %rd121;
	and.b32  	%r225, %r224, %r163;
	shl.b32 	%r226, %r225, 2;
	add.s32 	%r227, %r159, %r226;
	atom.shared.add.u32 	%r228, [%r227], 1;
	shr.u64 	%rd122, %rd249, %r353;
	cvt.u32.u64 	%r229, %rd122;
	and.b32  	%r230, %r229, %r163;
	shl.b32 	%r231, %r230, 2;
	add.s32 	%r232, %r159, %r231;
	atom.shared.add.u32 	%r233, [%r232], 1;
	shr.u64 	%rd123, %rd248, %r353;
	cvt.u32.u64 	%r234, %rd123;
	and.b32  	%r235, %r234, %r163;
	shl.b32 	%r236, %r235, 2;
	add.s32 	%r237, %r159, %r236;
	atom.shared.add.u32 	%r238, [%r237], 1;
	shr.u64 	%rd124, %rd247, %r353;
	cvt.u32.u64 	%r239, %rd124;
	and.b32  	%r240, %r239, %r163;
	shl.b32 	%r241, %r240, 2;
	add.s32 	%r242, %r159, %r241;
	atom.shared.add.u32 	%r243, [%r242], 1;
	add.s32 	%r353, %r353, 8;
	add.s32 	%r352, %r352, 1;
	setp.lt.s32 	%p43, %r353, %r94;
	@%p43 bra 	$L__BB23_68;
$L__BB23_69:
	add.s64 	%rd231, %rd231, %rd4;
	setp.lt.u64 	%p44, %rd231, %rd9;
	@%p44 bra 	$L__BB23_32;
$L__BB23_70:
	bar.sync 	0;
	@%p1 bra 	$L__BB23_152;
	setp.lt.u32 	%p45, %r1, 7;
	mov.b32 	%r356, 0;
	@%p45 bra 	$L__BB23_90;
	mov.b32 	%r354, 0;
$L__BB23_73:
	.pragma "nounroll";
	shl.b32 	%r246, %r354, 10;
	add.s32 	%r43, %r6, %r246;
	ld.shared.u32 	%r44, [%r43];
	setp.eq.s32 	%p46, %r44, 0;
	@%p46 bra 	$L__BB23_75;
	cvt.u32.u64 	%r247, %rd5;
	shl.b32 	%r248, %r354, 8;
	add.s32 	%r249, %r248, %r247;
	mul.wide.u32 	%rd125, %r249, 8;
	add.s64 	%rd126, %rd2, %rd125;
	cvt.u64.u32 	%rd127, %r44;
	atom.global.add.u64 	%rd128, [%rd126], %rd127;
$L__BB23_75:
	ld.shared.u32 	%r45, [%r43+1024];
	setp.eq.s32 	%p47, %r45, 0;
	@%p47 bra 	$L__BB23_77;
	cvt.u32.u64 	%r250, %rd5;
	shl.b32 	%r251, %r354, 8;
	add.s32 	%r252, %r251, %r250;
	add.s32 	%r253, %r252, 256;
	mul.wide.u32 	%rd129, %r253, 8;
	add.s64 	%rd130, %rd2, %rd129;
	cvt.u64.u32 	%rd131, %r45;
	atom.global.add.u64 	%rd132, [%rd130], %rd131;
$L__BB23_77:
	ld.shared.u32 	%r46, [%r43+2048];
	setp.eq.s32 	%p48, %r46, 0;
	@%p48 bra 	$L__BB23_79;
	cvt.u32.u64 	%r254, %rd5;
	shl.b32 	%r255, %r354, 8;
	add.s32 	%r256, %r255, %r254;
	add.s32 	%r257, %r256, 512;
	mul.wide.u32 	%rd133, %r257, 8;
	add.s64 	%rd134, %rd2, %rd133;
	cvt.u64.u32 	%rd135, %r46;
	atom.global.add.u64 	%rd136, [%rd134], %rd135;
$L__BB23_79:
	ld.shared.u32 	%r47, [%r43+3072];
	setp.eq.s32 	%p49, %r47, 0;
	@%p49 bra 	$L__BB23_81;
	cvt.u32.u64 	%r258, %rd5;
	shl.b32 	%r259, %r354, 8;
	add.s32 	%r260, %r259, %r258;
	add.s32 	%r261, %r260, 768;
	mul.wide.u32 	%rd137, %r261, 8;
	add.s64 	%rd138, %rd2, %rd137;
	cvt.u64.u32 	%rd139, %r47;
	atom.global.add.u64 	%rd140, [%rd138], %rd139;
$L__BB23_81:
	ld.shared.u32 	%r48, [%r43+4096];
	setp.eq.s32 	%p50, %r48, 0;
	@%p50 bra 	$L__BB23_83;
	cvt.u32.u64 	%r262, %rd5;
	shl.b32 	%r263, %r354, 8;
	add.s32 	%r264, %r263, %r262;
	add.s32 	%r265, %r264, 1024;
	mul.wide.u32 	%rd141, %r265, 8;
	add.s64 	%rd142, %rd2, %rd141;
	cvt.u64.u32 	%rd143, %r48;
	atom.global.add.u64 	%rd144, [%rd142], %rd143;
$L__BB23_83:
	ld.shared.u32 	%r49, [%r43+5120];
	setp.eq.s32 	%p51, %r49, 0;
	@%p51 bra 	$L__BB23_85;
	cvt.u32.u64 	%r266, %rd5;
	shl.b32 	%r267, %r354, 8;
	add.s32 	%r268, %r267, %r266;
	add.s32 	%r269, %r268, 1280;
	mul.wide.u32 	%rd145, %r269, 8;
	add.s64 	%rd146, %rd2, %rd145;
	cvt.u64.u32 	%rd147, %r49;
	atom.global.add.u64 	%rd148, [%rd146], %rd147;
$L__BB23_85:
	ld.shared.u32 	%r50, [%r43+6144];
	setp.eq.s32 	%p52, %r50, 0;
	@%p52 bra 	$L__BB23_87;
	cvt.u32.u64 	%r270, %rd5;
	shl.b32 	%r271, %r354, 8;
	add.s32 	%r272, %r271, %r270;
	add.s32 	%r273, %r272, 1536;
	mul.wide.u32 	%rd149, %r273, 8;
	add.s64 	%rd150, %rd2, %rd149;
	cvt.u64.u32 	%rd151, %r50;
	atom.global.add.u64 	%rd152, [%rd150], %rd151;
$L__BB23_87:
	ld.shared.u32 	%r51, [%r43+7168];
	setp.eq.s32 	%p53, %r51, 0;
	@%p53 bra 	$L__BB23_89;
	cvt.u32.u64 	%r274, %rd5;
	shl.b32 	%r275, %r354, 8;
	add.s32 	%r276, %r275, %r274;
	add.s32 	%r277, %r276, 1792;
	mul.wide.u32 	%rd153, %r277, 8;
	add.s64 	%rd154, %rd2, %rd153;
	cvt.u64.u32 	%rd155, %r51;
	atom.global.add.u64 	%rd156, [%rd154], %rd155;
$L__BB23_89:
	add.s32 	%r354, %r354, 8;
	setp.ne.s32 	%p54, %r354, %r14;
	mov.u32 	%r356, %r14;
	@%p54 bra 	$L__BB23_73;
$L__BB23_90:
	add.s32 	%r54, %r5, -1;
	setp.eq.s32 	%p55, %r3, 0;
	@%p55 bra 	$L__BB23_111;
	setp.lt.u32 	%p56, %r4, 3;
	@%p56 bra 	$L__BB23_101;
	shl.b32 	%r278, %r356, 10;
	add.s32 	%r55, %r6, %r278;
	ld.shared.u32 	%r56, [%r55];
	setp.eq.s32 	%p57, %r56, 0;
	@%p57 bra 	$L__BB23_94;
	cvt.u32.u64 	%r279, %rd5;
	shl.b32 	%r280, %r356, 8;
	add.s32 	%r281, %r280, %r279;
	mul.wide.u32 	%rd157, %r281, 8;
	add.s64 	%rd158, %rd2, %rd157;
	cvt.u64.u32 	%rd159, %r56;
	atom.global.add.u64 	%rd160, [%rd158], %rd159;
$L__BB23_94:
	ld.shared.u32 	%r57, [%r55+1024];
	setp.eq.s32 	%p58, %r57, 0;
	@%p58 bra 	$L__BB23_96;
	cvt.u32.u64 	%r282, %rd5;
	shl.b32 	%r283, %r356, 8;
	add.s32 	%r284, %r283, %r282;
	add.s32 	%r285, %r284, 256;
	mul.wide.u32 	%rd161, %r285, 8;
	add.s64 	%rd162, %rd2, %rd161;
	cvt.u64.u32 	%rd163, %r57;
	atom.global.add.u64 	%rd164, [%rd162], %rd163;
$L__BB23_96:
	ld.shared.u32 	%r58, [%r55+2048];
	setp.eq.s32 	%p59, %r58, 0;
	@%p59 bra 	$L__BB23_98;
	cvt.u32.u64 	%r286, %rd5;
	shl.b32 	%r287, %r356, 8;
	add.s32 	%r288, %r287, %r286;
	add.s32 	%r289, %r288, 512;
	mul.wide.u32 	%rd165, %r289, 8;
	add.s64 	%rd166, %rd2, %rd165;
	cvt.u64.u32 	%rd167, %r58;
	atom.global.add.u64 	%rd168, [%rd166], %rd167;
$L__BB23_98:
	ld.shared.u32 	%r59, [%r55+3072];
	setp.eq.s32 	%p60, %r59, 0;
	@%p60 bra 	$L__BB23_100;
	cvt.u32.u64 	%r290, %rd5;
	shl.b32 	%r291, %r356, 8;
	add.s32 	%r292, %r291, %r290;
	add.s32 	%r293, %r292, 768;
	mul.wide.u32 	%rd169, %r293, 8;
	add.s64 	%rd170, %rd2, %rd169;
	cvt.u64.u32 	%rd171, %r59;
	atom.global.add.u64 	%rd172, [%rd170], %rd171;
$L__BB23_100:
	add.s32 	%r356, %r356, 4;
$L__BB23_101:
	setp.eq.s32 	%p61, %r5, 0;
	@%p61 bra 	$L__BB23_111;
	setp.eq.s32 	%p62, %r54, 0;
	@%p62 bra 	$L__BB23_108;
	shl.b32 	%r294, %r356, 10;
	add.s32 	%r62, %r6, %r294;
	ld.shared.u32 	%r63, [%r62];
	setp.eq.s32 	%p63, %r63, 0;
	@%p63 bra 	$L__BB23_105;
	cvt.u32.u64 	%r295, %rd5;
	shl.b32 	%r296, %r356, 8;
	add.s32 	%r297, %r296, %r295;
	mul.wide.u32 	%rd173, %r297, 8;
	add.s64 	%rd174, %rd2, %rd173;
	cvt.u64.u32 	%rd175, %r63;
	atom.global.add.u64 	%rd176, [%rd174], %rd175;
$L__BB23_105:
	ld.shared.u32 	%r64, [%r62+1024];
	setp.eq.s32 	%p64, %r64, 0;
	@%p64 bra 	$L__BB23_107;
	cvt.u32.u64 	%r298, %rd5;
	shl.b32 	%r299, %r356, 8;
	add.s32 	%r300, %r299, %r298;
	add.s32 	%r301, %r300, 256;
	mul.wide.u32 	%rd177, %r301, 8;
	add.s64 	%rd178, %rd2, %rd177;
	cvt.u64.u32 	%rd179, %r64;
	atom.global.add.u64 	%rd180, [%rd178], %rd179;
$L__BB23_107:
	add.s32 	%r356, %r356, 2;
$L__BB23_108:
	setp.eq.s32 	%p65, %r15, 0;
	@%p65 bra 	$L__BB23_111;
	shl.b32 	%r302, %r356, 10;
	add.s32 	%r303, %r6, %r302;
	ld.shared.u32 	%r67, [%r303];
	setp.eq.s32 	%p66, %r67, 0;
	@%p66 bra 	$L__BB23_111;
	cvt.u32.u64 	%r304, %rd5;
	shl.b32 	%r305, %r356, 8;
	add.s32 	%r306, %r305, %r304;
	mul.wide.u32 	%rd181, %r306, 8;
	add.s64 	%rd182, %rd2, %rd181;
	cvt.u64.u32 	%rd183, %r67;
	atom.global.add.u64 	%rd184, [%rd182], %rd183;
$L__BB23_111:
	cvt.u32.u64 	%r307, %rd5;
	setp.gt.u32 	%p67, %r307, 127;
	@%p67 bra 	$L__BB23_152;
	setp.lt.u32 	%p68, %r1, 7;
	mov.b32 	%r360, 0;
	@%p68 bra 	$L__BB23_131;
	mov.b32 	%r358, 0;
$L__BB23_114:
	.pragma "nounroll";
	shl.b32 	%r311, %r358, 10;
	add.s32 	%r69, %r6, %r311;
	ld.shared.u32 	%r70, [%r69+512];
	setp.eq.s32 	%p69, %r70, 0;
	shl.b32 	%r312, %r358, 8;
	add.s32 	%r313, %r312, %r307;
	mul.wide.u32 	%rd185, %r313, 8;
	add.s64 	%rd78, %rd2, %rd185;
	@%p69 bra 	$L__BB23_116;
	cvt.u64.u32 	%rd186, %r70;
	atom.global.add.u64 	%rd187, [%rd78+1024], %rd186;
$L__BB23_116:
	ld.shared.u32 	%r71, [%r69+1536];
	setp.eq.s32 	%p70, %r71, 0;
	@%p70 bra 	$L__BB23_118;
	cvt.u64.u32 	%rd188, %r71;
	atom.global.add.u64 	%rd189, [%rd78+3072], %rd188;
$L__BB23_118:
	ld.shared.u32 	%r72, [%r69+2560];
	setp.eq.s32 	%p71, %r72, 0;
	@%p71 bra 	$L__BB23_120;
	cvt.u64.u32 	%rd190, %r72;
	atom.global.add.u64 	%rd191, [%rd78+5120], %rd190;
$L__BB23_120:
	ld.shared.u32 	%r73, [%r69+3584];
	setp.eq.s32 	%p72, %r73, 0;
	@%p72 bra 	$L__BB23_122;
	cvt.u64.u32 	%rd192, %r73;
	atom.global.add.u64 	%rd193, [%rd78+7168], %rd192;
$L__BB23_122:
	ld.shared.u32 	%r74, [%r69+4608];
	setp.eq.s32 	%p73, %r74, 0;
	@%p73 bra 	$L__BB23_124;
	cvt.u64.u32 	%rd194, %r74;
	atom.global.add.u64 	%rd195, [%rd78+9216], %rd194;
$L__BB23_124:
	ld.shared.u32 	%r75, [%r69+5632];
	setp.eq.s32 	%p74, %r75, 0;
	@%p74 bra 	$L__BB23_126;
	cvt.u64.u32 	%rd196, %r75;
	atom.global.add.u64 	%rd197, [%rd78+11264], %rd196;
$L__BB23_126:
	ld.shared.u32 	%r76, [%r69+6656];
	setp.eq.s32 	%p75, %r76, 0;
	@%p75 bra 	$L__BB23_128;
	cvt.u64.u32 	%rd198, %r76;
	atom.global.add.u64 	%rd199, [%rd78+13312], %rd198;
$L__BB23_128:
	ld.shared.u32 	%r77, [%r69+7680];
	setp.eq.s32 	%p76, %r77, 0;
	@%p76 bra 	$L__BB23_130;
	cvt.u64.u32 	%rd200, %r77;
	atom.global.add.u64 	%rd201, [%rd78+15360], %rd200;
$L__BB23_130:
	add.s32 	%r358, %r358, 8;
	setp.ne.s32 	%p77, %r358, %r14;
	mov.u32 	%r360, %r14;
	@%p77 bra 	$L__BB23_114;
$L__BB23_131:
	setp.eq.s32 	%p78, %r3, 0;
	@%p78 bra 	$L__BB23_152;
	setp.lt.u32 	%p79, %r4, 3;
	@%p79 bra 	$L__BB23_142;
	shl.b32 	%r314, %r360, 10;
	add.s32 	%r80, %r6, %r314;
	ld.shared.u32 	%r81, [%r80+512];
	setp.eq.s32 	%p80, %r81, 0;
	@%p80 bra 	$L__BB23_135;
	shl.b32 	%r316, %r360, 8;
	add.s32 	%r317, %r316, %r307;
	mul.wide.u32 	%rd202, %r317, 8;
	add.s64 	%rd203, %rd2, %rd202;
	cvt.u64.u32 	%rd204, %r81;
	atom.global.add.u64 	%rd205, [%rd203+1024], %rd204;
$L__BB23_135:
	ld.shared.u32 	%r82, [%r80+1536];
	setp.eq.s32 	%p81, %r82, 0;
	@%p81 bra 	$L__BB23_137;
	shl.b32 	%r319, %r360, 8;
	add.s32 	%r320, %r319, %r307;
	add.s32 	%r321, %r320, 256;
	mul.wide.u32 	%rd206, %r321, 8;
	add.s64 	%rd207, %rd2, %rd206;
	cvt.u64.u32 	%rd208, %r82;
	atom.global.add.u64 	%rd209, [%rd207+1024], %rd208;
$L__BB23_137:
	ld.shared.u32 	%r83, [%r80+2560];
	setp.eq.s32 	%p82, %r83, 0;
	@%p82 bra 	$L__BB23_139;
	shl.b32 	%r323, %r360, 8;
	add.s32 	%r324, %r323, %r307;
	add.s32 	%r325, %r324, 512;
	mul.wide.u32 	%rd210, %r325, 8;
	add.s64 	%rd211, %rd2, %rd210;
	cvt.u64.u32 	%rd212, %r83;
	atom.global.add.u64 	%rd213, [%rd211+1024], %rd212;
$L__BB23_139:
	ld.shared.u32 	%r84, [%r80+3584];
	setp.eq.s32 	%p83, %r84, 0;
	@%p83 bra 	$L__BB23_141;
	shl.b32 	%r327, %r360, 8;
	add.s32 	%r328, %r327, %r307;
	add.s32 	%r329, %r328, 768;
	mul.wide.u32 	%rd214, %r329, 8;
	add.s64 	%rd215, %rd2, %rd214;
	cvt.u64.u32 	%rd216, %r84;
	atom.global.add.u64 	%rd217, [%rd215+1024], %rd216;
$L__BB23_141:
	add.s32 	%r360, %r360, 4;
$L__BB23_142:
	setp.eq.s32 	%p84, %r5, 0;
	@%p84 bra 	$L__BB23_152;
	setp.eq.s32 	%p85, %r54, 0;
	@%p85 bra 	$L__BB23_149;
	shl.b32 	%r330, %r360, 10;
	add.s32 	%r87, %r6, %r330;
	ld.shared.u32 	%r88, [%r87+512];
	setp.eq.s32 	%p86, %r88, 0;
	@%p86 bra 	$L__BB23_146;
	shl.b32 	%r332, %r360, 8;
	add.s32 	%r333, %r332, %r307;
	mul.wide.u32 	%rd218, %r333, 8;
	add.s64 	%rd219, %rd2, %rd218;
	cvt.u64.u32 	%rd220, %r88;
	atom.global.add.u64 	%rd221, [%rd219+1024], %rd220;
$L__BB23_146:
	ld.shared.u32 	%r89, [%r87+1536];
	setp.eq.s32 	%p87, %r89, 0;
	@%p87 bra 	$L__BB23_148;
	shl.b32 	%r335, %r360, 8;
	add.s32 	%r336, %r335, %r307;
	add.s32 	%r337, %r336, 256;
	mul.wide.u32 	%rd222, %r337, 8;
	add.s64 	%rd223, %rd2, %rd222;
	cvt.u64.u32 	%rd224, %r89;
	atom.global.add.u64 	%rd225, [%rd223+1024], %rd224;
$L__BB23_148:
	add.s32 	%r360, %r360, 2;
$L__BB23_149:
	setp.eq.s32 	%p88, %r15, 0;
	@%p88 bra 	$L__BB23_152;
	shl.b32 	%r338, %r360, 10;
	add.s32 	%r339, %r6, %r338;
	ld.shared.u32 	%r92, [%r339+512];
	setp.eq.s32 	%p89, %r92, 0;
	@%p89 bra 	$L__BB23_152;
	shl.b32 	%r341, %r360, 8;
	add.s32 	%r342, %r341, %r307;
	mul.wide.u32 	%rd226, %r342, 8;
	add.s64 	%rd227, %rd2, %rd226;
	cvt.u64.u32 	%rd228, %r92;
	atom.global.add.u64 	%rd229, [%rd227+1024], %rd228;
$L__BB23_152:
	bar.sync 	0;
	add.s64 	%rd230, %rd230, 1;
	setp.ne.s64 	%p90, %rd230, %rd6;
	@%p90 bra 	$L__BB23_2;
$L__BB23_153:
	ret;

}
	// .globl	_ZN3cub18CUB_300001_SM_10006detail10radix_sort33DeviceRadixSortExclusiveSumKernelINS1_5radix10policy_hubImNS0_8NullTypeEyE10Policy1000EyEEvPT0_
.visible .entry _ZN3cub18CUB_300001_SM_10006detail10radix_sort33DeviceRadixSortExclusiveSumKernelINS1_5radix10policy_hubImNS0_8NullTypeEyE10Policy1000EyEEvPT0_(
	.param .u64 .ptr .align 1 _ZN3cub18CUB_300001_SM_10006detail10radix_sort33DeviceRadixSortExclusiveSumKernelINS1_5radix10policy_hubImNS0_8NullTypeEyE10Policy1000EyEEvPT0__param_0
)
{
	.reg .pred 	%p<4>;
	.reg .b32 	%r<28>;
	.reg .b64 	%rd<54>;
	// demoted variable
	.shared .align 16 .b8 _ZZN3cub18CUB_300001_SM_10006detail10radix_sort33DeviceRadixSortExclusiveSumKernelINS1_5radix10policy_hubImNS0_8NullTypeEyE10Policy1000EyEEvPT0_E12temp_storage[2336];
	ld.param.u64 	%rd5, [_ZN3cub18CUB_300001_SM_10006detail10radix_sort33DeviceRadixSortExclusiveSumKernelINS1_5radix10policy_hubImNS0_8NullTypeEyE10Policy1000EyEEvPT0__param_0];
	cvta.to.global.u64 	%rd6, %rd5;
	mov.u32 	%r3, %ctaid.x;
	shl.b32 	%r4, %r3, 8;
	mov.u32 	%r1, %tid.x;
	setp.gt.u32 	%p1, %r1, 255;
	add.s32 	%r5, %r4, %r1;
	mul.wide.s32 	%rd7, %r5, 8;
	add.s64 	%rd1, %rd6, %rd7;
	@%p1 bra 	$L__BB24_2;
	ld.global.u64 	%rd53, [%rd1];
$L__BB24_2:
	shr.u32 	%r6, %r1, 3;
	add.s32 	%r7, %r6, %r1;
	shl.b32 	%r8, %r7, 3;
	mov.u32 	%r9, _ZZN3cub18CUB_300001_SM_10006detail10radix_sort33DeviceRadixSortExclusiveSumKernelINS1_5radix10policy_hubImNS0_8NullTypeEyE10Policy1000EyEEvPT0_E12temp_storage;
	add.s32 	%r10, %r9, %r8;
	add.s32 	%r2, %r10, 16;
	st.shared.u64 	[%r10+16], %rd53;
	bar.sync 	0;
	setp.gt.u32 	%p2, %r1, 31;
	@%p2 bra 	$L__BB24_4;
	mad.lo.s32 	%r27, %r1, 72, %r9;
	ld.shared.u64 	%rd23, [%r27+16];
	ld.shared.u64 	%rd24, [%r27+24];
	ld.shared.u64 	%rd25, [%r27+32];
	ld.shared.u64 	%rd26, [%r27+40];
	ld.shared.u64 	%rd27, [%r27+48];
	ld.shared.u64 	%rd28, [%r27+56];
	ld.shared.u64 	%rd29, [%r27+64];
	ld.shared.u64 	%rd30, [%r27+72];
	add.s64 	%rd31, %rd24, %rd23;
	add.s64 	%rd32, %rd31, %rd25;
	add.s64 	%rd33, %rd32, %rd26;
	add.s64 	%rd34, %rd33, %rd27;
	add.s64 	%rd35, %rd34, %rd28;
	add.s64 	%rd36, %rd35, %rd29;
	add.s64 	%rd10, %rd36, %rd30;
	mov.b32 	%r11, 1;
	mov.b32 	%r24, 0;
	mov.b32 	%r25, -1;
	// begin inline asm
	{  .reg .u64 r0;  .reg .u32 lo;  .reg .u32 hi;  .reg .pred p;  mov.b64 {lo, hi}, %rd10;  shfl.sync.up.b32 lo|p, lo, %r11, %r24, %r25;  shfl.sync.up.b32 hi|p, hi, %r11, %r24, %r25;  mov.b64 r0, {lo, hi};  @p add.u64 r0, r0, %rd10;  mov.u64 %rd8, r0;}
	// end inline asm
	mov.b32 	%r14, 2;
	// begin inline asm
	{  .reg .u64 r0;  .reg .u32 lo;  .reg .u32 hi;  .reg .pred p;  mov.b64 {lo, hi}, %rd8;  shfl.sync.up.b32 lo|p, lo, %r14, %r24, %r25;  shfl.sync.up.b32 hi|p, hi, %r14, %r24, %r25;  mov.b64 r0, {lo, hi};  @p add.u64 r0, r0, %rd8;  mov.u64 %rd11, r0;}
	// end inline asm
	mov.b32 	%r17, 4;
	// begin inline asm
	{  .reg .u64 r0;  .reg .u32 lo;  .reg .u32 hi;  .reg .pred p;  mov.b64 {lo, hi}, %rd11;  shfl.sync.up.b32 lo|p, lo, %r17, %r24, %r25;  shfl.sync.up.b32 hi|p, hi, %r17, %r24, %r25;  mov.b64 r0, {lo, hi};  @p add.u64 r0, r0, %rd11;  mov.u64 %rd14, r0;}
	// end inline asm
	mov.b32 	%r20, 8;
	// begin inline asm
	{  .reg .u64 r0;  .reg .u32 lo;  .reg .u32 hi;  .reg .pred p;  mov.b64 {lo, hi}, %rd14;  shfl.sync.up.b32 lo|p, lo, %r20, %r24, %r25;  shfl.sync.up.b32 hi|p, hi, %r20, %r24, %r25;  mov.b64 r0, {lo, hi};  @p add.u64 r0, r0, %rd14;  mov.u64 %rd17, r0;}
	// end inline asm
	mov.b32 	%r23, 16;
	// begin inline asm
	{  .reg .u64 r0;  .reg .u32 lo;  .reg .u32 hi;  .reg .pred p;  mov.b64 {lo, hi}, %rd17;  shfl.sync.up.b32 lo|p, lo, %r23, %r24, %r25;  shfl.sync.up.b32 hi|p, hi, %r23, %r24, %r25;  mov.b64 r0, {lo, hi};  @p add.u64 r0, r0, %rd17;  mov.u64 %rd20, r0;}
	// end inline asm
	sub.s64 	%rd37, %rd20, %rd10;
	ld.shared.u64 	%rd38, [%r27+16];
	ld.shared.u64 	%rd39, [%r27+24];
	ld.shared.u64 	%rd40, [%r27+32];
	ld.shared.u64 	%rd41, [%r27+40];
	ld.shared.u64 	%rd42, [%r27+48];
	ld.shared.u64 	%rd43, [%r27+56];
	ld.shared.u64 	%rd44, [%r27+64];
	add.s64 	%rd45, %rd38, %rd37;
	add.s64 	%rd46, %rd39, %rd45;
	add.s64 	%rd47, %rd40, %rd46;
	add.s64 	%rd48, %rd41, %rd47;
	add.s64 	%rd49, %rd42, %rd48;
	add.s64 	%rd50, %rd43, %rd49;
	add.s64 	%rd51, %rd44, %rd50;
	st.shared.u64 	[%r27+16], %rd37;
	st.shared.u64 	[%r27+24], %rd45;
	st.shared.u64 	[%r27+32], %rd46;
	st.shared.u64 	[%r27+40], %rd47;
	st.shared.u64 	[%r27+48], %rd48;
	st.shared.u64 	[%r27+56], %rd49;
	st.shared.u64 	[%r27+64], %rd50;
	st.shared.u64 	[%r27+72], %rd51;
$L__BB24_4:
	setp.gt.u32 	%p3, %r1, 255;
	bar.sync 	0;
	@%p3 bra 	$L__BB24_6;
	ld.shared.u64 	%rd52, [%r2];
	st.global.u64 	[%rd1], %rd52;
$L__BB24_6:
	ret;

}
	// .globl	_ZN3cub18CUB_300001_SM_10006detail10radix_sort29DeviceRadixSortOnesweepKernelINS1_5radix10policy_hubImNS0_8NullTypeEyE10Policy1000ELNS0_9SortOrderE0EmS6_yiiNS1_21identity_decomposer_tEEEvPT5_SC_PT3_PKSD_PT1_PKSH_PT2_PKSL_T4_iiT6_
.visible .entry _ZN3cub18CUB_300001_SM_10006detail10radix_sort29DeviceRadixSortOnesweepKernelINS1_5radix10policy_hubImNS0_8NullTypeEyE10Policy1000ELNS0_9SortOrderE0EmS6_yiiNS1_21identity_decomposer_tEEEvPT5_SC_PT3_PKSD_PT1_PKSH_PT2_PKSL_T4_iiT6_(
	.param .u64 .ptr .align 1 _ZN3cub18CUB_300001_SM_10006detail10radix_sort29DeviceRadixSortOnesweepKernelINS1_5radix10policy_hubImNS0_8NullTypeEyE10Policy1000ELNS0_9SortOrderE0EmS6_yiiNS1_21identity_decomposer_tEEEvPT5_SC_PT3_PKSD_PT1_PKSH_PT2_PKSL_T4_iiT6__param_0,
	.param .u64 .ptr .align 1 _ZN3cub18CUB_300001_SM_10006detail10radix_sort29DeviceRadixSortOnesweepKernelINS1_5radix10policy_hubImNS0_8NullTypeEyE10Policy1000ELNS0_9SortOrderE0EmS6_yiiNS1_21identity_decomposer_tEEEvPT5_SC_PT3_PKSD_PT1_PKSH_PT2_PKSL_T4_iiT6__param_1,
	.param .u64 .ptr .align 1 _ZN3cub18CUB_300001_SM_10006detail10radix_sort29DeviceRadixSortOnesweepKernelINS1_5radix10policy_hubImNS0_8NullTypeEyE10Policy1000ELNS0_9SortOrderE0EmS6_yiiNS1_21identity_decomposer_tEEEvPT5_SC_PT3_PKSD_PT1_PKSH_PT2_PKSL_T4_iiT6__param_2,
	.param .u64 .ptr .align 1 _ZN3cub18CUB_300001_SM_10006detail10radix_sort29DeviceRadixSortOnesweepKernelINS1_5radix10policy_hubImNS0_8NullTypeEyE10Policy1000ELNS0_9SortOrderE0EmS6_yiiNS1_21identity_decomposer_tEEEvPT5_SC_PT3_PKSD_PT1_PKSH_PT2_PKSL_T4_iiT6__param_3,
	.param .u64 .ptr .align 1 _ZN3cub18CUB_300001_SM_10006detail10radix_sort29DeviceRadixSortOnesweepKernelINS1_5radix10policy_hubImNS0_8NullTypeEyE10Policy1000ELNS0_9SortOrderE0EmS6_yiiNS1_21identity_decomposer_tEEEvPT5_SC_PT3_PKSD_PT1_PKSH_PT2_PKSL_T4_iiT6__param_4,
	.param .u64 .ptr .align 1 _ZN3cub18CUB_300001_SM_10006detail10radix_sort29DeviceRadixSortOnesweepKernelINS1_5radix10policy_hubImNS0_8NullTypeEyE10Policy1000ELNS0_9SortOrderE0EmS6_yiiNS1_21identity_decomposer_tEEEvPT5_SC_PT3_PKSD_PT1_PKSH_PT2_PKSL_T4_iiT6__param_5,
	.param .u64 .ptr .align 1 _ZN3cub18CUB_300001_SM_10006detail10radix_sort29DeviceRadixSortOnesweepKernelINS1_5radix10policy_hubImNS0_8NullTypeEyE10Policy1000ELNS0_9SortOrderE0EmS6_yiiNS1_21identity_decomposer_tEEEvPT5_SC_PT3_PKSD_PT1_PKSH_PT2_PKSL_T4_iiT6__param_6,
	.param .u64 .ptr .align 1 _ZN3cub18CUB_300001_SM_10006detail10radix_sort29DeviceRadixSortOnesweepKernelINS1_5radix10policy_hubImNS0_8NullTypeEyE10Policy1000ELNS0_9SortOrderE0EmS6_yiiNS1_21identity_decomposer_tEEEvPT5_SC_PT3_PKSD_PT1_PKSH_PT2_PKSL_T4_iiT6__param_7,
	.param .u32 _ZN3cub18CUB_300001_SM_10006detail10radix_sort29DeviceRadixSortOnesweepKernelINS1_5radix10policy_hubImNS0_8NullTypeEyE10Policy1000ELNS0_9SortOrderE0EmS6_yiiNS1_21identity_decomposer_tEEEvPT5_SC_PT3_PKSD_PT1_PKSH_PT2_PKSL_T4_iiT6__param_8,
	.param .u32 _ZN3cub18CUB_300001_SM_10006detail10radix_sort29DeviceRadixSortOnesweepKernelINS1_5radix10policy_hubImNS0_8NullTypeEyE10Policy1000ELNS0_9SortOrderE0EmS6_yiiNS1_21identity_decomposer_tEEEvPT5_SC_PT3_PKSD_PT1_PKSH_PT2_PKSL_T4_iiT6__param_9,
	.param .u32 _ZN3cub18CUB_300001_SM_10006detail10radix_sort29DeviceRadixSortOnesweepKernelINS1_5radix10policy_hubImNS0_8NullTypeEyE10Policy1000ELNS0_9SortOrderE0EmS6_yiiNS1_21identity_decomposer_tEEEvPT5_SC_PT3_PKSD_PT1_PKSH_PT2_PKSL_T4_iiT6__param_10,
	.param .align 1 .b8 _ZN3cub18CUB_300001_SM_10006detail10radix_sort29DeviceRadixSortOnesweepKernelINS1_5radix10policy_hubImNS0_8NullTypeEyE10Policy1000ELNS0_9SortOrderE0EmS6_yiiNS1_21identity_decomposer_tEEEvPT5_SC_PT3_PKSD_PT1_PKSH_PT2_PKSL_T4_iiT6__param_11[1]
)
.maxntid 384
{
	.reg .pred 	%p<123>;
	.reg .b32 	%r<1353>;
	.reg .b64 	%rd<414>;
	// demoted variable
	.shared .align 16 .b8 _ZZN3cub18CUB_300001_SM_10006detail10radix_sort29DeviceRadixSortOnesweepKernelINS1_5radix10policy_hubImNS0_8NullTypeEyE10Policy1000ELNS0_9SortOrderE0EmS6_yiiNS1_21identity_decomposer_tEEEvPT5_SC_PT3_PKSD_PT1_PKSH_PT2_PKSL_T4_iiT6_E1s[48128];
	ld.param.u64 	%rd81, [_ZN3cub18CUB_300001_SM_10006detail10radix_sort29DeviceRadixSortOnesweepKernelINS1_5radix10policy_hubImNS0_8NullTypeEyE10Policy1000ELNS0_9SortOrderE0EmS6_yiiNS1_21identity_decomposer_tEEEvPT5_SC_PT3_PKSD_PT1_PKSH_PT2_PKSL_T4_iiT6__param_1];
	ld.param.u64 	%rd85, [_ZN3cub18CUB_300001_SM_10006detail10radix_sort29DeviceRadixSortOnesweepKernelINS1_5radix10policy_hubImNS0_8NullTypeEyE10Policy1000ELNS0_9SortOrderE0EmS6_yiiNS1_21identity_decomposer_tEEEvPT5_SC_PT3_PKSD_PT1_PKSH_PT2_PKSL_T4_iiT6__param_5];
	cvta.to.global.u64 	%rd1, %rd85;
	mov.u32 	%r1, %tid.x;
	shr.u32 	%r2, %r1, 5;
	// begin inline asm
	mov.u32 %r140, %laneid;
	// end inline asm
	setp.ne.s32 	%p1, %r1, 0;
	@%p1 bra 	$L__BB25_2;
	cvta.to.global.u64 	%rd86, %rd81;
	atom.global.add.u32 	%r141, [%rd86], 1;
	st.shared.u32 	[_ZZN3cub18CUB_300001_SM_10006detail10radix_sort29DeviceRadixSortOnesweepKernelINS1_5radix10policy_hubImNS0_8NullTypeEyE10Policy1000ELNS0_9SortOrderE0EmS6_yiiNS1_21identity_decomposer_tEEEvPT5_SC_PT3_PKSD_PT1_PKSH_PT2_PKSL_T4_iiT6_E1s+46080], %r141;
$L__BB25_2:
	ld.param.u32 	%r1311, [_ZN3cub18CUB_300001_SM_10006detail10radix_sort29DeviceRadixSortOnesweepKernelINS1_5radix10policy_hubImNS0_8NullTypeEyE10Policy1000ELNS0_9SortOrderE0EmS6_yiiNS1_21identity_decomposer_tEEEvPT5_SC_PT3_PKSD_PT1_PKSH_PT2_PKSL_T4_iiT6__param_8];
	bar.sync 	0;
	ld.shared.u32 	%r4, [_ZZN3cub18CUB_300001_SM_10006detail10radix_sort29DeviceRadixSortOnesweepKernelINS1_5radix10policy_hubImNS0_8NullTypeEyE10Policy1000ELNS0_9SortOrderE0EmS6_yiiNS1_21identity_decomposer_tEEEvPT5_SC_PT3_PKSD_PT1_PKSH_PT2_PKSL_T4_iiT6_E1s+46080];
	mul.lo.s32 	%r142, %r4, 5760;
	add.s32 	%r143, %r142, 5760;
	setp.gt.s32 	%p2, %r143, %r1311;
	cvt.s64.s32 	%rd2, %r142;
	@%p2 bra 	$L__BB25_4;
	and.b32  	%r144, %r1, 31;
	and.b32  	%r145, %r1, 992;
	mul.lo.s32 	%r146, %r145, 15;
	or.b32  	%r147, %r146, %r144;
	cvt.u64.u32 	%rd87, %r147;
	add.s64 	%rd88, %rd87, %rd2;
	shl.b64 	%rd89, %rd88, 3;
	add.s64 	%rd90, %rd1, %rd89;
	ld.global.u64 	%rd397, [%rd90];
	ld.global.u64 	%rd398, [%rd90+256];
	ld.global.u64 	%rd399, [%rd90+512];
	ld.global.u64 	%rd400, [%rd90+768];
	ld.global.u64 	%rd401, [%rd90+1024];
	ld.global.u64 	%rd402, [%rd90+1280];
	ld.global.u64 	%rd403, [%rd90+1536];
	ld.global.u64 	%rd404, [%rd90+1792];
	ld.global.u64 	%rd405, [%rd90+2048];
	ld.global.u64 	%rd406, [%rd90+2304];
	ld.global.u64 	%rd407, [%rd90+2560];
	ld.global.u64 	%rd408, [%rd90+2816];
	ld.global.u64 	%rd409, [%rd90+3072];
	ld.global.u64 	%rd410, [%rd90+3328];
	ld.global.u64 	%rd411, [%rd90+3584];
	bra.uni 	$L__BB25_34;
$L__BB25_4:
	ld.param.u32 	%r1312, [_ZN3cub18CUB_300001_SM_10006detail10radix_sort29DeviceRadixSortOnesweepKernelINS1_5radix10policy_hubImNS0_8NullTypeEyE10Policy1000ELNS0_9SortOrderE0EmS6_yiiNS1_21identity_decomposer_tEEEvPT5_SC_PT3_PKSD_PT1_PKSH_PT2_PKSL_T4_iiT6__param_8];
	cvt.u32.u64 	%r148, %rd2;
	sub.s32 	%r5, %r1312, %r148;
	and.b32  	%r149, %r1, 31;
	and.b32  	%r150, %r1, 992;
	mul.lo.s32 	%r151, %r150, 15;
	or.b32  	%r6, %r151, %r149;
	setp.ge.s32 	%p3, %r6, %r5;
	cvt.u64.u32 	%rd92, %r6;
	add.s64 	%rd93, %rd92, %rd2;
	shl.b64 	%rd94, %rd93, 3;
	add.s64 	%rd18, %rd1, %rd94;
	mov.b64 	%rd397, -1;
	@%p3 bra 	$L__BB25_6;
	ld.global.u64 	%rd397, [%rd18];
$L__BB25_6:
	add.s32 	%r152, %r6, 32;
	setp.ge.s32 	%p4, %r152, %r5;
	mov.b64 	%rd398, -1;
	@%p4 bra 	$L__BB25_8;
	ld.global.u64 	%rd398, [%rd18+256];
$L__BB25_8:
	add.s32 	%r153, %r6, 64;
	setp.ge.s32 	%p5, %r153, %r5;
	mov.b64 	%rd399, -1;
	@%p5 bra 	$L__BB25_10;
	ld.global.u64 	%rd399, [%rd18+512];
$L__BB25_10:
	add.s32 	%r154, %r6, 96;
	setp.ge.s32 	%p6, %r154, %r5;
	mov.b64 	%rd400, -1;
	@%p6 bra 	$L__BB25_12;
	ld.global.u64 	%rd400, [%rd18+768];
$L__BB25_12:
	add.s32 	%r155, %r6, 128;
	setp.ge.s32 	%p7, %r155, %r5;
	mov.b64 	%rd401, -1;
	@%p7 bra 	$L__BB25_14;
	ld.global.u64 	%rd401, [%rd18+1024];
$L__BB25_14:
	add.s32 	%r156, %r6, 160;
	setp.ge.s32 	%p8, %r156, %r5;
	mov.b64 	%rd402, -1;
	@%p8 bra 	$L__BB25_16;
	ld.global.u64 	%rd402, [%rd18+1280];
$L__BB25_16:
	add.s32 	%r157, %r6, 192;
	setp.ge.s32 	%p9, %r157, %r5;
	mov.b64 	%rd403, -1;
	@%p9 bra 	$L__BB25_18;
	ld.global.u64 	%rd403, [%rd18+1536];
$L__BB25_18:
	add.s32 	%r158, %r6, 224;
	setp.ge.s32 	%p10, %r158, %r5;
	mov.b64 	%rd404, -1;
	@%p10 bra 	$L__BB25_20;
	ld.global.u64 	%rd404, [%rd18+1792];
$L__BB25_20:
	add.s32 	%r159, %r6, 256;
	setp.ge.s32 	%p11, %r159, %r5;
	mov.b64 	%rd405, -1;
	@%p11 bra 	$L__BB25_22;
	ld.global.u64 	%rd405, [%rd18+2048];
$L__BB25_22:
	add.s32 	%r160, %r6, 288;
	setp.ge.s32 	%p12, %r160, %r5;
	mov.b64 	%rd406, -1;
	@%p12 bra 	$L__BB25_24;
	ld.global.u64 	%rd406, [%rd18+2304];
$L__BB25_24:
	add.s32 	%r161, %r6, 320;
	setp.ge.s32 	%p13, %r161, %r5;
	mov.b64 	%rd407, -1;
	@%p13 bra 	$L__BB25_26;
	ld.global.u64 	%rd407, [%rd18+2560];
$L__BB25_26:
	add.s32 	%r162, %r6, 352;
	setp.ge.s32 	%p14, %r162, %r5;
	mov.b64 	%rd408, -1;
	@%p14 bra 	$L__BB25_28;
	ld.global.u64 	%rd408, [%rd18+2816];
$L__BB25_28:
	add.s32 	%r163, %r6, 384;
	setp.ge.s32 	%p15, %r163, %r5;
	mov.b64 	%rd409, -1;
	@%p15 bra 	$L__BB25_30;
	ld.global.u64 	%rd409, [%rd18+3072];
$L__BB25_30:
	add.s32 	%r164, %r6, 416;
	setp.ge.s32 	%p16, %r164, %r5;
	mov.b64 	%rd410, -1;
	@%p16 bra 	$L__BB25_32;
	ld.global.u64 	%rd410, [%rd18+3328];
$L__BB25_32:
	add.s32 	%r165, %r6, 448;
	setp.ge.s32 	%p17, %r165, %r5;
	mov.b64 	%rd411, -1;
	@%p17 bra 	$L__BB25_34;
	ld.global.u64 	%rd411, [%rd18+3584];
$L__BB25_34:
	shl.b32 	%r166, %r2, 10;
	mov.u32 	%r167, _ZZN3cub18CUB_300001_SM_10006detail10radix_sort29DeviceRadixSortOnesweepKernelINS1_5radix10policy_hubImNS0_8NullTypeEyE10Policy1000ELNS0_9SortOrderE0EmS6_yiiNS1_21identity_decomposer_tEEEvPT5_SC_PT3_PKSD_PT1_PKSH_PT2_PKSL_T4_iiT6_E1s;
	add.s32 	%r7, %r167, %r166;
	setp.gt.s32 	%p18, %r140, 255;
	@%p18 bra 	$L__BB25_47;
	max.s32 	%r168, %r140, 224;
	sub.s32 	%r169, %r168, %r140;
	add.s32 	%r170, %r169, 31;
	shr.u32 	%r171, %r170, 5;
	add.s32 	%r8, %r171, 1;
	and.b32  	%r9, %r8, 15;
	setp.lt.u32 	%p19, %r170, 480;
	mov.u32 	%r1324, %r140;
	@%p19 bra 	$L__BB25_38;
	and.b32  	%r172, %r8, 268435440;
	neg.s32 	%r1322, %r172;
	shl.b32 	%r174, %r140, 2;
	add.s32 	%r175, %r166, %r174;
	add.s32 	%r177, %r175, %r167;
	add.s32 	%r1321, %r177, 1024;
	mov.u32 	%r1324, %r140;
$L__BB25_37:
	.pragma "nounroll";
	mov.b32 	%r178, 0;
	st.shared.u32 	[%r1321+-1024], %r178;
	st.shared.u32 	[%r1321+-896], %r178;
	st.shared.u32 	[%r1321+-768], %r178;
	st.shared.u32 	[%r1321+-640], %r178;
	st.shared.u32 	[%r1321+-512], %r178;
	st.shared.u32 	[%r1321+-384], %r178;
	st.shared.u32 	[%r1321+-256], %r178;
	st.shared.u32 	[%r1321+-128], %r178;
	st.shared.u32 	[%r1321], %r178;
	st.shared.u32 	[%r1321+128], %r178;
	st.shared.u32 	[%r1321+256], %r178;
	st.shared.u32 	[%r1321+384], %r178;
	st.shared.u32 	[%r1321+512], %r178;
	st.shared.u32 	[%r1321+640], %r178;
	st.shared.u32 	[%r1321+768], %r178;
	st.shared.u32 	[%r1321+896], %r178;
	add.s32 	%r1324, %r1324, 512;
	add.s32 	%r1322, %r1322, 16;
	add.s32 	%r1321, %r1321, 2048;
	setp.ne.s32 	%p20, %r1322, 0;
	@%p20 bra 	$L__BB25_37;
$L__BB25_38:
	setp.eq.s32 	%p21, %r9, 0;
	@%p21 bra 	$L__BB25_47;
	and.b32  	%r19, %r8, 7;
	setp.lt.u32 	%p22, %r9, 8;
	@%p22 bra 	$L__BB25_41;
	shl.b32 	%r179, %r1324, 2;
	add.s32 	%r180, %r7, %r179;
	mov.b32 	%r181, 0;
	st.shared.u32 	[%r180], %r181;
	st.shared.u32 	[%r180+128], %r181;
	st.shared.u32 	[%r180+256], %r181;
	st.shared.u32 	[%r180+384], %r181;
	st.shared.u32 	[%r180+512], %r181;
	st.shared.u32 	[%r180+640], %r181;
	st.shared.u32 	[%r180+768], %r181;
	st.shared.u32 	[%r180+896], %r181;
	add.s32 	%r1324, %r1324, 256;
$L__BB25_41:
	setp.eq.s32 	%p23, %r19, 0;
	@%p23 bra 	$L__BB25_47;
	and.b32  	%r22, %r8, 3;
	setp.lt.u32 	%p24, %r19, 4;
	@%p24 bra 	$L__BB25_44;
	shl.b32 	%r182, %r1324, 2;
	add.s32 	%r183, %r7, %r182;
	mov.b32 	%r184, 0;
	st.shared.u32 	[%r183], %r184;
	st.shared.u32 	[%r183+128], %r184;
	st.shared.u32 	[%r183+256], %r184;
	st.shared.u32 	[%r183+384], %r184;
	add.s32 	%r1324, %r1324, 128;
$L__BB25_44:
	setp.eq.s32 	%p25, %r22, 0;
	@%p25 bra 	$L__BB25_47;
	shl.b32 	%r186, %r1324, 2;
	add.s32 	%r187, %r166, %r186;
	add.s32 	%r1328, %r167, %r187;
	neg.s32 	%r1327, %r22;
$L__BB25_46:
	.pragma "nounroll";
	mov.b32 	%r189, 0;
	st.shared.u32 	[%r1328], %r189;
	add.s32 	%r1328, %r1328, 128;
	add.s32 	%r1327, %r1327, 1;
	setp.ne.s32 	%p26, %r1327, 0;
	@%p26 bra 	$L__BB25_46;
$L__BB25_47:
	ld.param.u32 	%r1320, [_ZN3cub18CUB_300001_SM_10006detail10radix_sort29DeviceRadixSortOnesweepKernelINS1_5radix10policy_hubImNS0_8NullTypeEyE10Policy1000ELNS0_9SortOrderE0EmS6_yiiNS1_21identity_decomposer_tEEEvPT5_SC_PT3_PKSD_PT1_PKSH_PT2_PKSL_T4_iiT6__param_10];
	ld.param.u32 	%r1319, [_ZN3cub18CUB_300001_SM_10006detail10radix_sort29DeviceRadixSortOnesweepKernelINS1_5radix10policy_hubImNS0_8NullTypeEyE10Policy1000ELNS0_9SortOrderE0EmS6_yiiNS1_21identity_decomposer_tEEEvPT5_SC_PT3_PKSD_PT1_PKSH_PT2_PKSL_T4_iiT6__param_9];
	bar.warp.sync 	-1;
	cvt.u64.u32 	%rd63, %r1319;
	shr.u64 	%rd109, %rd397, %r1319;
	cvt.u32.u64 	%r191, %rd109;
	mov.b32 	%r192, -1;
	shl.b32 	%r193, %r192, %r1320;
	not.b32 	%r31, %r193;
	and.b32  	%r32, %r191, %r31;
	shl.b32 	%r194, %r1, 5;
	and.b32  	%r195, %r194, 31744;
	mov.u32 	%r196, _ZZN3cub18CUB_300001_SM_10006detail10radix_sort29DeviceRadixSortOnesweepKernelINS1_5radix10policy_hubImNS0_8NullTypeEyE10Policy1000ELNS0_9SortOrderE0EmS6_yiiNS1_21identity_decomposer_tEEEvPT5_SC_PT3_PKSD_PT1_PKSH_PT2_PKSL_T4_iiT6_E1s;
	add.s32 	%r197, %r196, %r195;
	shl.b32 	%r198, %r32, 2;
	add.s32 	%r33, %r197, %r198;
	atom.shared.add.u32 	%r199, [%r33], 1;
	shr.u64 	%rd110, %rd398, %r1319;
	cvt.u32.u64 	%r200, %rd110;
	and.b32  	%r201, %r200, %r31;
	shl.b32 	%r202, %r201, 2;
	add.s32 	%r34, %r197, %r202;
	atom.shared.add.u32 	%r203, [%r34], 1;
	shr.u64 	%rd111, %rd399, %r1319;
	cvt.u32.u64 	%r204, %rd111;
	and.b32  	%r205, %r204, %r31;
	shl.b32 	%r206, %r205, 2;
	add.s32 	%r207, %r197, %r206;
	atom.shared.add.u32 	%r208, [%r207], 1;
	shr.u64 	%rd112, %rd400, %r1319;
	cvt.u32.u64 	%r209, %rd112;
	and.b32  	%r210, %r209, %r31;
	shl.b32 	%r211, %r210, 2;
	add.s32 	%r212, %r197, %r211;
	atom.shared.add.u32 	%r213, [%r212], 1;
	shr.u64 	%rd113, %rd401, %r1319;
	cvt.u32.u64 	%r214, %rd113;
	and.b32  	%r215, %r214, %r31;
	shl.b32 	%r216, %r215, 2;
	add.s32 	%r217, %r197, %r216;
	atom.shared.add.u32 	%r218, [%r217], 1;
	shr.u64 	%rd114, %rd402, %r1319;
	cvt.u32.u64 	%r219, %rd114;
	and.b32  	%r220, %r219, %r31;
	shl.b32 	%r221, %r220, 2;
	add.s32 	%r222, %r197, %r221;
	atom.shared.add.u32 	%r223, [%r222], 1;
	shr.u64 	%rd115, %rd403, %r1319;
	cvt.u32.u64 	%r224, %rd115;
	and.b32  	%r225, %r224, %r31;
	shl.b32 	%r226, %r225, 2;
	add.s32 	%r227, %r197, %r226;
	atom.shared.add.u32 	%r228, [%r227], 1;
	shr.u64 	%rd116, %rd404, %r1319;
	cvt.u32.u64 	%r229, %rd116;
	and.b32  	%r230, %r229, %r31;
	shl.b32 	%r231, %r230, 2;
	add.s32 	%r232, %r197, %r231;
	atom.shared.add.u32 	%r233, [%r232], 1;
	shr.u64 	%rd117, %rd405, %r1319;
	cvt.u32.u64 	%r234, %rd117;
	and.b32  	%r235, %r234, %r31;
	shl.b32 	%r236, %r235, 2;
	add.s32 	%r237, %r197, %r236;
	atom.shared.add.u32 	%r238, [%r237], 1;
	shr.u64 	%rd118, %rd406, %r1319;
	cvt.u32.u64 	%r239, %rd118;
	and.b32  	%r240, %r239, %r31;
	shl.b32 	%r241, %r240, 2;
	add.s32 	%r242, %r197, %r241;
	atom.shared.add.u32 	%r243, [%r242], 1;
	shr.u64 	%rd119, %rd407, %r1319;
	cvt.u32.u64 	%r244, %rd119;
	and.b32  	%r245, %r244, %r31;
	shl.b32 	%r246, %r245, 2;
	add.s32 	%r247, %r197, %r246;
	atom.shared.add.u32 	%r248, [%r247], 1;
	shr.u64 	%rd120, %rd408, %r1319;
	cvt.u32.u64 	%r249, %rd120;
	and.b32  	%r250, %r249, %r31;
	shl.b32 	%r251, %r250, 2;
	add.s32 	%r252, %r197, %r251;
	atom.shared.add.u32 	%r253, [%r252], 1;
	shr.u64 	%rd121, %rd409, %r1319;
	cvt.u32.u64 	%r254, %rd121;
	and.b32  	%r255, %r254, %r31;
	shl.b32 	%r256, %r255, 2;
	add.s32 	%r257, %r197, %r256;
	atom.shared.add.u32 	%r258, [%r257], 1;
	shr.u64 	%rd122, %rd410, %r1319;
	cvt.u32.u64 	%r259, %rd122;
	and.b32  	%r260, %r259, %r31;
	shl.b32 	%r261, %r260, 2;
	add.s32 	%r262, %r197, %r261;
	atom.shared.add.u32 	%r263, [%r262], 1;
	shr.u64 	%rd123, %rd411, %r1319;
	cvt.u32.u64 	%r264, %rd123;
	and.b32  	%r265, %r264, %r31;
	shl.b32 	%r266, %r265, 2;
	add.s32 	%r267, %r197, %r266;
	atom.shared.add.u32 	%r268, [%r267], 1;
	bar.sync 	0;
	setp.gt.u32 	%p27, %r1, 255;
	mov.b32 	%r1329, 0;
	@%p27 bra 	$L__BB25_49;
	shl.b32 	%r269, %r1, 2;
	add.s32 	%r271, %r196, %r269;
	ld.shared.u32 	%r272, [%r271];
	mov.b32 	%r273, 0;
	st.shared.u32 	[%r271], %r273;
	ld.shared.u32 	%r274, [%r271+1024];
	st.shared.u32 	[%r271+1024], %r272;
	add.s32 	%r275, %r274, %r272;
	ld.shared.u32 	%r276, [%r271+2048];
	st.shared.u32 	[%r271+2048], %r275;
	add.s32 	%r277, %r276, %r275;
	ld.shared.u32 	%r278, [%r271+3072];
	st.shared.u32 	[%r271+3072], %r277;
	add.s32 	%r279, %r278, %r277;
	ld.shared.u32 	%r280, [%r271+4096];
	st.shared.u32 	[%r271+4096], %r279;
	add.s32 	%r281, %r280, %r279;
	ld.shared.u32 	%r282, [%r271+5120];
	st.shared.u32 	[%r271+5120], %r281;
	add.s32 	%r283, %r282, %r281;
	ld.shared.u32 	%r284, [%r271+6144];
	st.shared.u32 	[%r271+6144], %r283;
	add.s32 	%r285, %r284, %r283;
	ld.shared.u32 	%r286, [%r271+7168];
	st.shared.u32 	[%r271+7168], %r285;
	add.s32 	%r287, %r286, %r285;
	ld.shared.u32 	%r288, [%r271+8192];
	st.shared.u32 	[%r271+8192], %r287;
	add.s32 	%r289, %r288, %r287;
	ld.shared.u32 	%r290, [%r271+9216];
	st.shared.u32 	[%r271+9216], %r289;
	add.s32 	%r291, %r290, %r289;
	ld.shared.u32 	%r292, [%r271+10240];
	st.shared.u32 	[%r271+10240], %r291;
	add.s32 	%r293, %r292, %r291;
	ld.shared.u32 	%r294, [%r271+11264];
	st.shared.u32 	[%r271+11264], %r293;
	add.s32 	%r1329, %r294, %r293;
$L__BB25_49:
	ld.param.u64 	%rd373, [_ZN3cub18CUB_300001_SM_10006detail10radix_sort29DeviceRadixSortOnesweepKernelINS1_5radix10policy_hubImNS0_8NullTypeEyE10Policy1000ELNS0_9SortOrderE0EmS6_yiiNS1_21identity_decomposer_tEEEvPT5_SC_PT3_PKSD_PT1_PKSH_PT2_PKSL_T4_iiT6__param_0];
	setp.gt.u32 	%p28, %r1, 255;
	shl.b32 	%r295, %r4, 8;
	add.s32 	%r296, %r295, %r1;
	cvta.to.global.u64 	%rd64, %rd373;
	mul.wide.s32 	%rd124, %r296, 4;
	add.s64 	%rd65, %rd64, %rd124;
	@%p28 bra 	$L__BB25_51;
	or.b32  	%r297, %r1329, 1073741824;
	st.volatile.global.u32 	[%rd65], %r297;
$L__BB25_51:
	ld.param.u64 	%rd382, [_ZN3cub18CUB_300001_SM_10006detail10radix_sort29DeviceRadixSortOnesweepKernelINS1_5radix10policy_hubImNS0_8NullTypeEyE10Policy1000ELNS0_9SortOrderE0EmS6_yiiNS1_21identity_decomposer_tEEEvPT5_SC_PT3_PKSD_PT1_PKSH_PT2_PKSL_T4_iiT6__param_4];
	cvta.to.global.u64 	%rd66, %rd382;
	setp.lt.u32 	%p29, %r1, 256;
	setp.eq.s32 	%p30, %r1329, 5760;
	and.pred  	%p31, %p29, %p30;
	selp.u32 	%r298, 1, 0, %p31;
	{ 
	.reg .pred 	%p1; 
	.reg .pred 	%p2; 
	setp.ne.u32 	%p1, %r298, 0; 
	bar.red.or.pred 	%p2, 0, %p1; 
	selp.u32 	%r299, 1, 0, %p2; 
	}
	setp.eq.s32 	%p32, %r299, 0;
	cvt.u64.u32 	%rd67, %r1;
	@%p32 bra 	$L__BB25_95;
	shl.b32 	%r300, %r1, 3;
	add.s32 	%r302, %r196, %r300;
	add.s32 	%r37, %r302, 46080;
	@%p28 bra 	$L__BB25_60;
	ld.param.u64 	%rd380, [_ZN3cub18CUB_300001_SM_10006detail10radix_sort29DeviceRadixSortOnesweepKernelINS1_5radix10policy_hubImNS0_8NullTypeEyE10Policy1000ELNS0_9SortOrderE0EmS6_yiiNS1_21identity_decomposer_tEEEvPT5_SC_PT3_PKSD_PT1_PKSH_PT2_PKSL_T4_iiT6__param_3];
	cvta.to.global.u64 	%rd125, %rd380;
	shl.b64 	%rd126, %rd67, 3;
	add.s64 	%rd127, %rd125, %rd126;
	ld.global.u64 	%rd128, [%rd127];
	setp.gt.u32 	%p34, %r1, %r32;
	selp.b64 	%rd129, 5760, 0, %p34;
	sub.s64 	%rd412, %rd128, %rd129;
	st.shared.u64 	[%r37], %rd412;
	setp.lt.s32 	%p35, %r4, 1;
	mov.u32 	%r1333, %r1329;
	@%p35 bra 	$L__BB25_59;
	mov.b32 	%r1331, -1;
	mov.u32 	%r1330, %r4;
	mov.u32 	%r1333, %r1329;
$L__BB25_55:
	add.s32 	%r41, %r1330, -1;
	shl.b32 	%r304, %r41, 8;
	add.s32 	%r305, %r304, %r1;
	mul.wide.s32 	%rd130, %r305, 4;
	add.s64 	%rd69, %rd64, %rd130;
$L__BB25_56:
	membar.cta;
	ld.volatile.global.u32 	%r42, [%rd69];
	setp.eq.s32 	%p36, %r42, 0;
	@%p36 bra 	$L__BB25_56;
	and.b32  	%r306, %r42, 1073741823;
	add.s32 	%r1333, %r306, %r1333;
	setp.gt.s32 	%p37, %r42, -1;
	vote.sync.ballot.b32 	%r1331, %p37, %r1331;
	setp.gt.u32 	%p39, %r1330, 1;
	and.pred  	%p40, %p37, %p39;
	mov.u32 	%r1330, %r41;
	@%p40 bra 	$L__BB25_55;
	ld.shared.u64 	%rd412, [%r37];
$L__BB25_59:
	or.b32  	%r307, %r1333, -2147483648;
	st.volatile.global.u32 	[%rd65], %r307;
	sub.s32 	%r308, %r1333, %r1329;
	cvt.s64.s32 	%rd131, %r308;
	add.s64 	%rd132, %rd412, %rd131;
	st.shared.u64 	[%r37], %rd132;
$L__BB25_60:
	ld.param.u32 	%r1313, [_ZN3cub18CUB_300001_SM_10006detail10radix_sort29DeviceRadixSortOnesweepKernelINS1_5radix10policy_hubImNS0_8NullTypeEyE10Policy1000ELNS0_9SortOrderE0EmS6_yiiNS1_21identity_decomposer_tEEEvPT5_SC_PT3_PKSD_PT1_PKSH_PT2_PKSL_T4_iiT6__param_8];
	ld.param.u64 	%rd376, [_ZN3cub18CUB_300001_SM_10006detail10radix_sort29DeviceRadixSortOnesweepKernelINS1_5radix10policy_hubImNS0_8NullTypeEyE10Policy1000ELNS0_9SortOrderE0EmS6_yiiNS1_21identity_decomposer_tEEEvPT5_SC_PT3_PKSD_PT1_PKSH_PT2_PKSL_T4_iiT6__param_2];
	mad.lo.s32 	%r46, %r4, 5760, 5760;
	setp.lt.s32 	%p42, %r46, %r1313;
	setp.eq.s64 	%p43, %rd376, 0;
	or.pred  	%p44, %p43, %p42;
	or.pred  	%p45, %p28, %p44;
	@%p45 bra 	$L__BB25_62;
	ld.param.u64 	%rd377, [_ZN3cub18CUB_300001_SM_10006detail10radix_sort29DeviceRadixSortOnesweepKernelINS1_5radix10policy_hubImNS0_8NullTypeEyE10Policy1000ELNS0_9SortOrderE0EmS6_yiiNS1_21identity_decomposer_tEEEvPT5_SC_PT3_PKSD_PT1_PKSH_PT2_PKSL_T4_iiT6__param_2];
	ld.shared.u64 	%rd133, [%r37];
	setp.gt.u32 	%p46, %r1, %r32;
	selp.b64 	%rd134, 5760, 0, %p46;
	cvt.s64.s32 	%rd135, %r1329;
	add.s64 	%rd136, %rd134, %rd135;
	add.s64 	%rd137, %rd136, %rd133;
	cvta.to.global.u64 	%rd138, %rd377;
	shl.b64 	%rd139, %rd67, 3;
	add.s64 	%rd140, %rd138, %rd139;
	st.global.u64 	[%rd140], %rd137;
$L__BB25_62:
	ld.param.u32 	%r1314, [_ZN3cub18CUB_300001_SM_10006detail10radix_sort29DeviceRadixSortOnesweepKernelINS1_5radix10policy_hubImNS0_8NullTypeEyE10Policy1000ELNS0_9SortOrderE0EmS6_yiiNS1_21identity_decomposer_tEEEvPT5_SC_PT3_PKSD_PT1_PKSH_PT2_PKSL_T4_iiT6__param_8];
	setp.gt.s32 	%p47, %r46, %r1314;
	bar.sync 	0;
	shl.b32 	%r309, %r32, 3;
	mov.u32 	%r310, _ZZN3cub18CUB_300001_SM_10006detail10radix_sort29DeviceRadixSortOnesweepKernelINS1_5radix10policy_hubImNS0_8NullTypeEyE10Policy1000ELNS0_9SortOrderE0EmS6_yiiNS1_21identity_decomposer_tEEEvPT5_SC_PT3_PKSD_PT1_PKSH_PT2_PKSL_T4_iiT6_E1s;
	add.s32 	%r311, %r310, %r309;
	ld.shared.u64 	%rd72, [%r311+46080];
	@%p47 bra 	$L__BB25_64;
	and.b32  	%r312, %r1, 31;
	and.b32  	%r313, %r1, 992;
	mul.lo.s32 	%r314, %r313, 15;
	or.b32  	%r315, %r314, %r312;
	cvt.u64.u32 	%rd141, %r315;
	add.s64 	%rd142, %rd72, %rd141;
	shl.b64 	%rd143, %rd142, 3;
	add.s64 	%rd144, %rd66, %rd143;
	st.global.u64 	[%rd144], %rd397;
	st.global.u64 	[%rd144+256], %rd398;
	st.global.u64 	[%rd144+512], %rd399;
	st.global.u64 	[%rd144+768], %rd400;
	st.global.u64 	[%rd144+1024], %rd401;
	st.global.u64 	[%rd144+1280], %rd402;
	st.global.u64 	[%rd144+1536], %rd403;
	st.global.u64 	[%rd144+1792], %rd404;
	st.global.u64 	[%rd144+2048], %rd405;
	st.global.u64 	[%rd144+2304], %rd406;
	st.global.u64 	[%rd144+2560], %rd407;
	st.global.u64 	[%rd144+2816], %rd408;
	st.global.u64 	[%rd144+3072], %rd409;
	st.global.u64 	[%rd144+3328], %rd410;
	st.global.u64 	[%rd144+3584], %rd411;
	bra.uni 	$L__BB25_94;
$L__BB25_64:
	ld.param.u32 	%r1315, [_ZN3cub18CUB_300001_SM_10006detail10radix_sort29DeviceRadixSortOnesweepKernelINS1_5radix10policy_hubImNS0_8NullTypeEyE10Policy1000ELNS0_9SortOrderE0EmS6_yiiNS1_21identity_decomposer_tEEEvPT5_SC_PT3_PKSD_PT1_PKSH_PT2_PKSL_T4_iiT6__param_8];
	mad.lo.s32 	%r47, %r4, -5760, %r1315;
	and.b32  	%r316, %r1, 31;
	and.b32  	%r317, %r1, 992;
	mul.lo.s32 	%r318, %r317, 15;
	or.b32  	%r48, %r318, %r316;
	setp.ge.s32 	%p48, %r48, %r47;
	cvt.u64.u32 	%rd145, %r48;
	add.s64 	%rd146, %rd72, %rd145;
	shl.b64 	%rd147, %rd146, 3;
	add.s64 	%rd73, %rd66, %rd147;
	@%p48 bra 	$L__BB25_66;
	st.global.u64 	[%rd73], %rd397;
$L__BB25_66:
	add.s32 	%r319, %r48, 32;
	setp.ge.s32 	%p49, %r319, %r47;
	@%p49 bra 	$L__BB25_68;
	st.global.u64 	[%rd73+256], %rd398;
$L__BB25_68:
	add.s32 	%r320, %r48, 64;
	setp.ge.s32 	%p50, %r320, %r47;
	@%p50 bra 	$L__BB25_70;
	st.global.u64 	[%rd73+512], %rd399;
$L__BB25_70:
	add.s32 	%r321, %r48, 96;
	setp.ge.s32 	%p51, %r321, %r47;
	@%p51 bra 	$L__BB25_72;
	st.global.u64 	[%rd73+768], %rd400;
$L__BB25_72:
	add.s32 	%r322, %r48, 128;
	setp.ge.s32 	%p52, %r322, %r47;
	@%p52 bra 	$L__BB25_74;
	st.global.u64 	[%rd73+1024], %rd401;
$L__BB25_74:
	add.s32 	%r323, %r48, 160;
	setp.ge.s32 	%p53, %r323, %r47;
	@%p53 bra 	$L__BB25_76;
	st.global.u64 	[%rd73+1280], %rd402;
$L__BB25_76:
	add.s32 	%r324, %r48, 192;
	setp.ge.s32 	%p54, %r324, %r47;
	@%p54 bra 	$L__BB25_78;
	st.global.u64 	[%rd73+1536], %rd403;
$L__BB25_78:
	add.s32 	%r325, %r48, 224;
	setp.ge.s32 	%p55, %r325, %r47;
	@%p55 bra 	$L__BB25_80;
	st.global.u64 	[%rd73+1792], %rd404;
$L__BB25_80:
	add.s32 	%r326, %r48, 256;
	setp.ge.s32 	%p56, %r326, %r47;
	@%p56 bra 	$L__BB25_82;
	st.global.u64 	[%rd73+2048], %rd405;
$L__BB25_82:
	add.s32 	%r327, %r48, 288;
	setp.ge.s32 	%p57, %r327, %r47;
	@%p57 bra 	$L__BB25_84;
	st.global.u64 	[%rd73+2304], %rd406;
$L__BB25_84:
	add.s32 	%r328, %r48, 320;
	setp.ge.s32 	%p58, %r328, %r47;
	@%p58 bra 	$L__BB25_86;
	st.global.u64 	[%rd73+2560], %rd407;
$L__BB25_86:
	add.s32 	%r329, %r48, 352;
	setp.ge.s32 	%p59, %r329, %r47;
	@%p59 bra 	$L__BB25_88;
	st.global.u64 	[%rd73+2816], %rd408;
$L__BB25_88:
	add.s32 	%r330, %r48, 384;
	setp.ge.s32 	%p60, %r330, %r47;
	@%p60 bra 	$L__BB25_90;
	st.global.u64 	[%rd73+3072], %rd409;
$L__BB25_90:
	add.s32 	%r331, %r48, 416;
	setp.ge.s32 	%p61, %r331, %r47;
	@%p61 bra 	$L__BB25_92;
	st.global.u64 	[%rd73+3328], %rd410;
$L__BB25_92:
	add.s32 	%r332, %r48, 448;
	setp.ge.s32 	%p62, %r332, %r47;
	@%p62 bra 	$L__BB25_94;
	st.global.u64 	[%rd73+3584], %rd411;
$L__BB25_94:
	// begin inline asm
	exit;
	// end inline asm
$L__BB25_95:
	mul.hi.u32 	%r333, %r1, 357913942;
	add.s32 	%r334, %r333, %r1;
	shl.b32 	%r335, %r334, 2;
	mov.u32 	%r336, _ZZN3cub18CUB_300001_SM_10006detail10radix_sort29DeviceRadixSortOnesweepKernelINS1_5radix10policy_hubImNS0_8NullTypeEyE10Policy1000ELNS0_9SortOrderE0EmS6_yiiNS1_21identity_decomposer_tEEEvPT5_SC_PT3_PKSD_PT1_PKSH_PT2_PKSL_T4_iiT6_E1s;
	add.s32 	%r337, %r336, %r335;
	add.s32 	%r49, %r337, 13328;
	st.shared.u32 	[%r337+13328], %r1329;
	bar.sync 	0;
	setp.gt.u32 	%p63, %r1, 31;
	@%p63 bra 	$L__BB25_97;
	mov.u32 	%r368, _ZZN3cub18CUB_300001_SM_10006detail10radix_sort29DeviceRadixSortOnesweepKernelINS1_5radix10policy_hubImNS0_8NullTypeEyE10Policy1000ELNS0_9SortOrderE0EmS6_yiiNS1_21identity_decomposer_tEEEvPT5_SC_PT3_PKSD_PT1_PKSH_PT2_PKSL_T4_iiT6_E1s;
	mad.lo.s32 	%r369, %r1, 52, %r368;
	ld.shared.u32 	%r370, [%r369+13328];
	ld.shared.u32 	%r371, [%r369+13332];
	ld.shared.u32 	%r372, [%r369+13336];
	ld.shared.u32 	%r373, [%r369+13340];
	ld.shared.u32 	%r374, [%r369+13344];
	ld.shared.u32 	%r375, [%r369+13348];
	ld.shared.u32 	%r376, [%r369+13352];
	ld.shared.u32 	%r377, [%r369+13356];
	ld.shared.u32 	%r378, [%r369+13360];
	ld.shared.u32 	%r379, [%r369+13364];
	ld.shared.u32 	%r380, [%r369+13368];
	ld.shared.u32 	%r381, [%r369+13372];
	add.s32 	%r382, %r371, %r370;
	add.s32 	%r383, %r382, %r372;
	add.s32 	%r384, %r383, %r373;
	add.s32 	%r385, %r384, %r374;
	add.s32 	%r386, %r385, %r375;
	add.s32 	%r387, %r386, %r376;
	add.s32 	%r388, %r387, %r377;
	add.s32 	%r389, %r388, %r378;
	add.s32 	%r390, %r389, %r379;
	add.s32 	%r391, %r390, %r380;
	add.s32 	%r342, %r391, %r381;
	mov.b32 	%r340, 1;
	mov.b32 	%r365, 0;
	mov.b32 	%r367, -1;
	// begin inline asm
	{  .reg .s32 r0;  .reg .pred p;  shfl.sync.up.b32 r0|p, %r342, %r340, %r365, %r367;  @p add.s32 r0, r0, %r342;  mov.s32 %r338, r0;}
	// end inline asm
	mov.b32 	%r346, 2;
	// begin inline asm
	{  .reg .s32 r0;  .reg .pred p;  shfl.sync.up.b32 r0|p, %r338, %r346, %r365, %r367;  @p add.s32 r0, r0, %r338;  mov.s32 %r344, r0;}
	// end inline asm
	mov.b32 	%r352, 4;
	// begin inline asm
	{  .reg .s32 r0;  .reg .pred p;  shfl.sync.up.b32 r0|p, %r344, %r352, %r365, %r367;  @p add.s32 r0, r0, %r344;  mov.s32 %r350, r0;}
	// end inline asm
	mov.b32 	%r358, 8;
	// begin inline asm
	{  .reg .s32 r0;  .reg .pred p;  shfl.sync.up.b32 r0|p, %r350, %r358, %r365, %r367;  @p add.s32 r0, r0, %r350;  mov.s32 %r356, r0;}
	// end inline asm
	mov.b32 	%r364, 16;
	// begin inline asm
	{  .reg .s32 r0;  .reg .pred p;  shfl.sync.up.b32 r0|p, %r356, %r364, %r365, %r367;  @p add.s32 r0, r0, %r356;  mov.s32 %r362, r0;}
	// end inline asm
	sub.s32 	%r392, %r362, %r342;
	add.s32 	%r393, %r370, %r392;
	add.s32 	%r394, %r371, %r393;
	add.s32 	%r395, %r372, %r394;
	add.s32 	%r396, %r373, %r395;
	add.s32 	%r397, %r374, %r396;
	add.s32 	%r398, %r375, %r397;
	add.s32 	%r399, %r376, %r398;
	add.s32 	%r400, %r377, %r399;
	add.s32 	%r401, %r378, %r400;
	add.s32 	%r402, %r379, %r401;
	add.s32 	%r403, %r380, %r402;
	st.shared.u32 	[%r369+13328], %r392;
	st.shared.u32 	[%r369+13332], %r393;
	st.shared.u32 	[%r369+13336], %r394;
	st.shared.u32 	[%r369+13340], %r395;
	st.shared.u32 	[%r369+13344], %r396;
	st.shared.u32 	[%r369+13348], %r397;
	st.shared.u32 	[%r369+13352], %r398;
	st.shared.u32 	[%r369+13356], %r399;
	st.shared.u32 	[%r369+13360], %r400;
	st.shared.u32 	[%r369+13364], %r401;
	st.shared.u32 	[%r369+13368], %r402;
	st.shared.u32 	[%r369+13372], %r403;
$L__BB25_97:
	setp.gt.u32 	%p64, %r1, 255;
	bar.sync 	0;
	ld.shared.u32 	%r50, [%r49];
	@%p64 bra 	$L__BB25_99;
	shl.b32 	%r404, %r1, 2;
	mov.u32 	%r405, _ZZN3cub18CUB_300001_SM_10006detail10radix_sort29DeviceRadixSortOnesweepKernelINS1_5radix10policy_hubImNS0_8NullTypeEyE10Policy1000ELNS0_9SortOrderE0EmS6_yiiNS1_21identity_decomposer_tEEEvPT5_SC_PT3_PKSD_PT1_PKSH_PT2_PKSL_T4_iiT6_E1s;
	add.s32 	%r406, %r405, %r404;
	ld.shared.u32 	%r407, [%r406];
	add.s32 	%r408, %r407, %r50;
	st.shared.u32 	[%r406], %r408;
	ld.shared.u32 	%r409, [%r406+1024];
	add.s32 	%r410, %r409, %r50;
	st.shared.u32 	[%r406+1024], %r410;
	ld.shared.u32 	%r411, [%r406+2048];
	add.s32 	%r412, %r411, %r50;
	st.shared.u32 	[%r406+2048], %r412;
	ld.shared.u32 	%r413, [%r406+3072];
	add.s32 	%r414, %r413, %r50;
	st.shared.u32 	[%r406+3072], %r414;
	ld.shared.u32 	%r415, [%r406+4096];
	add.s32 	%r416, %r415, %r50;
	st.shared.u32 	[%r406+4096], %r416;
	ld.shared.u32 	%r417, [%r406+5120];
	add.s32 	%r418, %r417, %r50;
	st.shared.u32 	[%r406+5120], %r418;
	ld.shared.u32 	%r419, [%r406+6144];
	add.s32 	%r420, %r419, %r50;
	st.shared.u32 	[%r406+6144], %r420;
	ld.shared.u32 	%r421, [%r406+7168];
	add.s32 	%r422, %r421, %r50;
	st.shared.u32 	[%r406+7168], %r422;
	ld.shared.u32 	%r423, [%r406+8192];
	add.s32 	%r424, %r423, %r50;
	st.shared.u32 	[%r406+8192], %r424;
	ld.shared.u32 	%r425, [%r406+9216];
	add.s32 	%r426, %r425, %r50;
	st.shared.u32 	[%r406+9216], %r426;
	ld.shared.u32 	%r427, [%r406+10240];
	add.s32 	%r428, %r427, %r50;
	st.shared.u32 	[%r406+10240], %r428;
	ld.shared.u32 	%r429, [%r406+11264];
	add.s32 	%r430, %r429, %r50;
	st.shared.u32 	[%r406+11264], %r430;
$L__BB25_99:
	bar.sync 	0;
	// begin inline asm
	mov.u32 %r431, %lanemask_le;
	// end inline asm
	mov.b32 	%r434, 1;
	// begin inline asm
	{
    .reg .pred p;
    and.b32 %r432, %r32, %r434;    setp.ne.u32 p, %r432, 0;
    vote.ballot.sync.b32 %r432, p, 0xffffffff;
    @!p not.b32 %r432, %r432;
}

	// end inline asm
	mov.b32 	%r437, 2;
	// begin inline asm
	{
    .reg .pred p;
    and.b32 %r435, %r32, %r437;    setp.ne.u32 p, %r435, 0;
    vote.ballot.sync.b32 %r435, p, 0xffffffff;
    @!p not.b32 %r435, %r435;
}

	// end inline asm
	and.b32  	%r457, %r435, %r432;
	mov.b32 	%r440, 4;
	// begin inline asm
	{
    .reg .pred p;
    and.b32 %r438, %r32, %r440;    setp.ne.u32 p, %r438, 0;
    vote.ballot.sync.b32 %r438, p, 0xffffffff;
    @!p not.b32 %r438, %r438;
}

	// end inline asm
	and.b32  	%r458, %r438, %r457;
	mov.b32 	%r443, 8;
	// begin inline asm
	{
    .reg .pred p;
    and.b32 %r441, %r32, %r443;    setp.ne.u32 p, %r441, 0;
    vote.ballot.sync.b32 %r441, p, 0xffffffff;
    @!p not.b32 %r441, %r441;
}

	// end inline asm
	and.b32  	%r459, %r441, %r458;
	mov.b32 	%r446, 16;
	// begin inline asm
	{
    .reg .pred p;
    and.b32 %r444, %r32, %r446;    setp.ne.u32 p, %r444, 0;
    vote.ballot.sync.b32 %r444, p, 0xffffffff;
    @!p not.b32 %r444, %r444;
}

	// end inline asm
	and.b32  	%r460, %r444, %r459;
	mov.b32 	%r449, 32;
	// begin inline asm
	{
    .reg .pred p;
    and.b32 %r447, %r32, %r449;    setp.ne.u32 p, %r447, 0;
    vote.ballot.sync.b32 %r447, p, 0xffffffff;
    @!p not.b32 %r447, %r447;
}

	// end inline asm
	and.b32  	%r461, %r447, %r460;
	mov.b32 	%r452, 64;
	// begin inline asm
	{
    .reg .pred p;
    and.b32 %r450, %r32, %r452;    setp.ne.u32 p, %r450, 0;
    vote.ballot.sync.b32 %r450, p, 0xffffffff;
    @!p not.b32 %r450, %r450;
}

	// end inline asm
	and.b32  	%r462, %r450, %r461;
	mov.b32 	%r455, 128;
	// begin inline asm
	{
    .reg .pred p;
    and.b32 %r453, %r32, %r455;    setp.ne.u32 p, %r453, 0;
    vote.ballot.sync.b32 %r453, p, 0xffffffff;
    @!p not.b32 %r453, %r453;
}

	// end inline asm
	and.b32  	%r463, %r453, %r462;
	clz.b32 	%r464, %r463;
	sub.s32 	%r52, 31, %r464;
	and.b32  	%r465, %r431, %r463;
	popc.b32 	%r53, %r465;
	setp.ne.s32 	%p65, %r140, %r52;
	mov.b32 	%r1334, 0;
	@%p65 bra 	$L__BB25_101;
	atom.shared.add.u32 	%r1334, [%r33], %r53;
$L__BB25_101:
	shfl.sync.idx.b32	%r491|%p66, %r1334, %r52, 31, -1;
	add.s32 	%r56, %r53, %r491;
	cvt.u32.u64 	%r492, %rd63;
	shr.u64 	%rd148, %rd398, %r492;
	cvt.u32.u64 	%r493, %rd148;
	and.b32  	%r488, %r493, %r31;
	mov.b32 	%r468, 1;
	// begin inline asm
	{
    .reg .pred p;
    and.b32 %r466, %r488, %r468;    setp.ne.u32 p, %r466, 0;
    vote.ballot.sync.b32 %r466, p, 0xffffffff;
    @!p not.b32 %r466, %r466;
}

	// end inline asm
	mov.b32 	%r471, 2;
	// begin inline asm
	{
    .reg .pred p;
    and.b32 %r469, %r488, %r471;    setp.ne.u32 p, %r469, 0;
    vote.ballot.sync.b32 %r469, p, 0xffffffff;
    @!p not.b32 %r469, %r469;
}

	// end inline asm
	and.b32  	%r494, %r469, %r466;
	mov.b32 	%r474, 4;
	// begin inline asm
	{
    .reg .pred p;
    and.b32 %r472, %r488, %r474;    setp.ne.u32 p, %r472, 0;
    vote.ballot.sync.b32 %r472, p, 0xffffffff;
    @!p not.b32 %r472, %r472;
}

	// end inline asm
	and.b32  	%r495, %r472, %r494;
	mov.b32 	%r477, 8;
	// begin inline asm
	{
    .reg .pred p;
    and.b32 %r475, %r488, %r477;    setp.ne.u32 p, %r475, 0;
    vote.ballot.sync.b32 %r475, p, 0xffffffff;
    @!p not.b32 %r475, %r475;
}

	// end inline asm
	and.b32  	%r496, %r475, %r495;
	mov.b32 	%r480, 16;
	// begin inline asm
	{
    .reg .pred p;
    and.b32 %r478, %r488, %r480;    setp.ne.u32 p, %r478, 0;
    vote.ballot.sync.b32 %r478, p, 0xffffffff;
    @!p not.b32 %r478, %r478;
}

	// end inline asm
	and.b32  	%r497, %r478, %r496;
	mov.b32 	%r483, 32;
	// begin inline asm
	{
    .reg .pred p;
    and.b32 %r481, %r488, %r483;    setp.ne.u32 p, %r481, 0;
    vote.ballot.sync.b32 %r481, p, 0xffffffff;
    @!p not.b32 %r481, %r481;
}

	// end inline asm
	and.b32  	%r498, %r481, %r497;
	mov.b32 	%r486, 64;
	// begin inline asm
	{
    .reg .pred p;
    and.b32 %r484, %r488, %r486;    setp.ne.u32 p, %r484, 0;
    vote.ballot.sync.b32 %r484, p, 0xffffffff;
    @!p not.b32 %r484, %r484;
}

	// end inline asm
	and.b32  	%r499, %r484, %r498;
	mov.b32 	%r489, 128;
	// begin inline asm
	{
    .reg .pred p;
    and.b32 %r487, %r488, %r489;    setp.ne.u32 p, %r487, 0;
    vote.ballot.sync.b32 %r487, p, 0xffffffff;
    @!p not.b32 %r487, %r487;
}

	// end inline asm
	and.b32  	%r500, %r487, %r499;
	clz.b32 	%r501, %r500;
	sub.s32 	%r57, 31, %r501;
	and.b32  	%r502, %r431, %r500;
	popc.b32 	%r58, %r502;
	setp.ne.s32 	%p67, %r140, %r57;
	mov.b32 	%r1335, 0;
	@%p67 bra 	$L__BB25_103;
	atom.shared.add.u32 	%r1335, [%r34], %r58;
$L__BB25_103:
	shfl.sync.idx.b32	%r528|%p68, %r1335, %r57, 31, -1;
	add.s32 	%r61, %r58, %r528;
	shr.u64 	%rd149, %rd399, %r492;
	cvt.u32.u64 	%r530, %rd149;
	and.b32  	%r525, %r530, %r31;
	mov.b32 	%r505, 1;
	// begin inline asm
	{
    .reg .pred p;
    and.b32 %r503, %r525, %r505;    setp.ne.u32 p, %r503, 0;
    vote.ballot.sync.b32 %r503, p, 0xffffffff;
    @!p not.b32 %r503, %r503;
}

	// end inline asm
	mov.b32 	%r508, 2;
	// begin inline asm
	{
    .reg .pred p;
    and.b32 %r506, %r525, %r508;    setp.ne.u32 p, %r506, 0;
    vote.ballot.sync.b32 %r506, p, 0xffffffff;
    @!p not.b32 %r506, %r506;
}

	// end inline asm
	and.b32  	%r531, %r506, %r503;
	mov.b32 	%r511, 4;
	// begin inline asm
	{
    .reg .pred p;
    and.b32 %r509, %r525, %r511;    setp.ne.u32 p, %r509, 0;
    vote.ballot.sync.b32 %r509, p, 0xffffffff;
    @!p not.b32 %r509, %r509;
}

	// end inline asm
	and.b32  	%r532, %r509, %r531;
	mov.b32 	%r514, 8;
	// begin inline asm
	{
    .reg .pred p;
    and.b32 %r512, %r525, %r514;    setp.ne.u32 p, %r512, 0;
    vote.ballot.sync.b32 %r512, p, 0xffffffff;
    @!p not.b32 %r512, %r512;
}

	// end inline asm
	and.b32  	%r533, %r512, %r532;
	mov.b32 	%r517, 16;
	// begin inline asm
	{
    .reg .pred p;
    and.b32 %r515, %r525, %r517;    setp.ne.u32 p, %r515, 0;
    vote.ballot.sync.b32 %r515, p, 0xffffffff;
    @!p not.b32 %r515, %r515;
}

	// end inline asm
	and.b32  	%r534, %r515, %r533;
	mov.b32 	%r520, 32;
	// begin inline asm
	{
    .reg .pred p;
    and.b32 %r518, %r525, %r520;    setp.ne.u32 p, %r518, 0;
    vote.ballot.sync.b32 %r518, p, 0xffffffff;
    @!p not.b32 %r518, %r518;
}

	// end inline asm
	and.b32  	%r535, %r518, %r534;
	mov.b32 	%r523, 64;
	// begin inline asm
	{
    .reg .pred p;
    and.b32 %r521, %r525, %r523;    setp.ne.u32 p, %r521, 0;
    vote.ballot.sync.b32 %r521, p, 0xffffffff;
    @!p not.b32 %r521, %r521;
}

	// end inline asm
	and.b32  	%r536, %r521, %r535;
	mov.b32 	%r526, 128;
	// begin inline asm
	{
    .reg .pred p;
    and.b32 %r524, %r525, %r526;    setp.ne.u32 p, %r524, 0;
    vote.ballot.sync.b32 %r524, p, 0xffffffff;
    @!p not.b32 %r524, %r524;
}

	// end inline asm
	and.b32  	%r537, %r524, %r536;
	clz.b32 	%r538, %r537;
	sub.s32 	%r62, 31, %r538;
	and.b32  	%r539, %r431, %r537;
	popc.b32 	%r63, %r539;
	setp.ne.s32 	%p69, %r140, %r62;
	mov.b32 	%r1336, 0;
	@%p69 bra 	$L__BB25_105;
	shl.b32 	%r540, %r1, 5;
	and.b32  	%r541, %r540, 31744;
	mov.u32 	%r542, _ZZN3cub18CUB_300001_SM_10006detail10radix_sort29DeviceRadixSortOnesweepKernelINS1_5radix10policy_hubImNS0_8NullTypeEyE10Policy1000ELNS0_9SortOrderE0EmS6_yiiNS1_21identity_decomposer_tEEEvPT5_SC_PT3_PKSD_PT1_PKSH_PT2_PKSL_T4_iiT6_E1s;
	add.s32 	%r543, %r542, %r541;
	shl.b32 	%r547, %r525, 2;
	add.s32 	%r548, %r543, %r547;
	atom.shared.add.u32 	%r1336, [%r548], %r63;
$L__BB25_105:
	shfl.sync.idx.b32	%r574|%p70, %r1336, %r62, 31, -1;
	add.s32 	%r66, %r63, %r574;
	shr.u64 	%rd151, %rd400, %r492;
	cvt.u32.u64 	%r576, %rd151;
	and.b32  	%r571, %r576, %r31;
	mov.b32 	%r551, 1;
	// begin inline asm
	{
    .reg .pred p;
    and.b32 %r549, %r571, %r551;    setp.ne.u32 p, %r549, 0;
    vote.ballot.sync.b32 %r549, p, 0xffffffff;
    @!p not.b32 %r549, %r549;
}

	// end inline asm
	mov.b32 	%r554, 2;
	// begin inline asm
	{
    .reg .pred p;
    and.b32 %r552, %r571, %r554;    setp.ne.u32 p, %r552, 0;
    vote.ballot.sync.b32 %r552, p, 0xffffffff;
    @!p not.b32 %r552, %r552;
}

	// end inline asm
	and.b32  	%r577, %r552, %r549;
	mov.b32 	%r557, 4;
	// begin inline asm
	{
    .reg .pred p;
    and.b32 %r555, %r571, %r557;    setp.ne.u32 p, %r555, 0;
    vote.ballot.sync.b32 %r555, p, 0xffffffff;
    @!p not.b32 %r555, %r555;
}

	// end inline asm
	and.b32  	%r578, %r555, %r577;
	mov.b32 	%r560, 8;
	// begin inline asm
	{
    .reg .pred p;
    and.b32 %r558, %r571, %r560;    setp.ne.u32 p, %r558, 0;
    vote.ballot.sync.b32 %r558, p, 0xffffffff;
    @!p not.b32 %r558, %r558;
}

	// end inline asm
	and.b32  	%r579, %r558, %r578;
	mov.b32 	%r563, 16;
	// begin inline asm
	{
    .reg .pred p;
    and.b32 %r561, %r571, %r563;    setp.ne.u32 p, %r561, 0;
    vote.ballot.sync.b32 %r561, p, 0xffffffff;
    @!p not.b32 %r561, %r561;
}

	// end inline asm
	and.b32  	%r580, %r561, %r579;
	mov.b32 	%r566, 32;
	// begin inline asm
	{
    .reg .pred p;
    and.b32 %r564, %r571, %r566;    setp.ne.u32 p, %r564, 0;
    vote.ballot.sync.b32 %r564, p, 0xffffffff;
    @!p not.b32 %r564, %r564;
}

	// end inline asm
	and.b32  	%r581, %r564, %r580;
	mov.b32 	%r569, 64;
	// begin inline asm
	{
    .reg .pred p;
    and.b32 %r567, %r571, %r569;    setp.ne.u32 p, %r567, 0;
    vote.ballot.sync.b32 %r567, p, 0xffffffff;
    @!p not.b32 %r567, %r567;
}

	// end inline asm
	and.b32  	%r582, %r567, %r581;
	mov.b32 	%r572, 128;
	// begin inline asm
	{
    .reg .pred p;
    and.b32 %r570, %r571, %r572;    setp.ne.u32 p, %r570, 0;
    vote.ballot.sync.b32 %r570, p, 0xffffffff;
    @!p not.b32 %r570, %r570;
}

	// end inline asm
	and.b32  	%r583, %r570, %r582;
	clz.b32 	%r584, %r583;
	sub.s32 	%r67, 31, %r584;
	and.b32  	%r585, %r431, %r583;
	popc.b32 	%r68, %r585;
	setp.ne.s32 	%p71, %r140, %r67;
	mov.b32 	%r1337, 0;
	@%p71 bra 	$L__BB25_107;
	shl.b32 	%r586, %r1, 5;
	and.b32  	%r587, %r586, 31744;
	mov.u32 	%r588, _ZZN3cub18CUB_300001_SM_10006detail10radix_sort29DeviceRadixSortOnesweepKernelINS1_5radix10policy_hubImNS0_8NullTypeEyE10Policy1000ELNS0_9SortOrderE0EmS6_yiiNS1_21identity_decomposer_tEEEvPT5_SC_PT3_PKSD_PT1_PKSH_PT2_PKSL_T4_iiT6_E1s;
	add.s32 	%r589, %r588, %r587;
	shl.b32 	%r593, %r571, 2;
	add.s32 	%r594, %r589, %r593;
	atom.shared.add.u32 	%r1337, [%r594], %r68;
$L__BB25_107:
	shfl.sync.idx.b32	%r620|%p72, %r1337, %r67, 31, -1;
	add.s32 	%r71, %r68, %r620;
	shr.u64 	%rd153, %rd401, %r492;
	cvt.u32.u64 	%r622, %rd153;
	and.b32  	%r617, %r622, %r31;
	mov.b32 	%r597, 1;
	// begin inline asm
	{
    .reg .pred p;
    and.b32 %r595, %r617, %r597;    setp.ne.u32 p, %r595, 0;
    vote.ballot.sync.b32 %r595, p, 0xffffffff;
    @!p not.b32 %r595, %r595;
}

	// end inline asm
	mov.b32 	%r600, 2;
	// begin inline asm
	{
    .reg .pred p;
    and.b32 %r598, %r617, %r600;    setp.ne.u32 p, %r598, 0;
    vote.ballot.sync.b32 %r598, p, 0xffffffff;
    @!p not.b32 %r598, %r598;
}

	// end inline asm
	and.b32  	%r623, %r598, %r595;
	mov.b32 	%r603, 4;
	// begin inline asm
	{
    .reg .pred p;
    and.b32 %r601, %r617, %r603;    setp.ne.u32 p, %r601, 0;
    vote.ballot.sync.b32 %r601, p, 0xffffffff;
    @!p not.b32 %r601, %r601;
}

	// end inline asm
	and.b32  	%r624, %r601, %r623;
	mov.b32 	%r606, 8;
	// begin inline asm
	{
    .reg .pred p;
    and.b32 %r604, %r617, %r606;    setp.ne.u32 p, %r604, 0;
    vote.ballot.sync.b32 %r604, p, 0xffffffff;
    @!p not.b32 %r604, %r604;
}

	// end inline asm
	and.b32  	%r625, %r604, %r624;
	mov.b32 	%r609, 16;
	// begin inline asm
	{
    .reg .pred p;
    and.b32 %r607, %r617, %r609;    setp.ne.u32 p, %r607, 0;
    vote.ballot.sync.b32 %r607, p, 0xffffffff;
    @!p not.b32 %r607, %r607;
}

	// end inline asm
	and.b32  	%r626, %r607, %r625;
	mov.b32 	%r612, 32;
	// begin inline asm
	{
    .reg .pred p;
    and.b32 %r610, %r617, %r612;    setp.ne.u32 p, %r610, 0;
    vote.ballot.sync.b32 %r610, p, 0xffffffff;
    @!p not.b32 %r610, %r610;
}

	// end inline asm
	and.b32  	%r627, %r610, %r626;
	mov.b32 	%r615, 64;
	// begin inline asm
	{
    .reg .pred p;
    and.b32 %r613, %r617, %r615;    setp.ne.u32 p, %r613, 0;
    vote.ballot.sync.b32 %r613, p, 0xffffffff;
    @!p not.b32 %r613, %r613;
}

	// end inline asm
	and.b32  	%r628, %r613, %r627;
	mov.b32 	%r618, 128;
	// begin inline asm
	{
    .reg .pred p;
    and.b32 %r616, %r617, %r618;    setp.ne.u32 p, %r616, 0;
    vote.ballot.sync.b32 %r616, p, 0xffffffff;
    @!p not.b32 %r616, %r616;
}

	// end inline asm
	and.b32  	%r629, %r616, %r628;
	clz.b32 	%r630, %r629;
	sub.s32 	%r72, 31, %r630;
	and.b32  	%r631, %r431, %r629;
	popc.b32 	%r73, %r631;
	setp.ne.s32 	%p73, %r140, %r72;
	mov.b32 	%r1338, 0;
	@%p73 bra 	$L__BB25_109;
	shl.b32 	%r632, %r1, 5;
	and.b32  	%r633, %r632, 31744;
	mov.u32 	%r634, _ZZN3cub18CUB_300001_SM_10006detail10radix_sort29DeviceRadixSortOnesweepKernelINS1_5radix10policy_hubImNS0_8NullTypeEyE10Policy1000ELNS0_9SortOrderE0EmS6_yiiNS1_21identity_decomposer_tEEEvPT5_SC_PT3_PKSD_PT1_PKSH_PT2_PKSL_T4_iiT6_E1s;
	add.s32 	%r635, %r634, %r633;
	shl.b32 	%r639, %r617, 2;
	add.s32 	%r640, %r635, %r639;
	atom.shared.add.u32 	%r1338, [%r640], %r73;
$L__BB25_109:
	shfl.sync.idx.b32	%r666|%p74, %r1338, %r72, 31, -1;
	add.s32 	%r76, %r73, %r666;
	shr.u64 	%rd155, %rd402, %r492;
	cvt.u32.u64 	%r668, %rd155;
	and.b32  	%r663, %r668, %r31;
	mov.b32 	%r643, 1;
	// begin inline asm
	{
    .reg .pred p;
    and.b32 %r641, %r663, %r643;    setp.ne.u32 p, %r641, 0;
    vote.ballot.sync.b32 %r641, p, 0xffffffff;
    @!p not.b32 %r641, %r641;
}

	// end inline asm
	mov.b32 	%r646, 2;
	// begin inline asm
	{
    .reg .pred p;
    and.b32 %r644, %r663, %r646;    setp.ne.u32 p, %r644, 0;
    vote.ballot.sync.b32 %r644, p, 0xffffffff;
    @!p not.b32 %r644, %r644;
}

	// end inline asm
	and.b32  	%r669, %r644, %r641;
	mov.b32 	%r649, 4;
	// begin inline asm
	{
    .reg .pred p;
    and.b32 %r647, %r663, %r649;    setp.ne.u32 p, %r647, 0;
    vote.ballot.sync.b32 %r647, p, 0xffffffff;
    @!p not.b32 %r647, %r647;
}

	// end inline asm
	and.b32  	%r670, %r647, %r669;
	mov.b32 	%r652, 8;
	// begin inline asm
	{
    .reg .pred p;
    and.b32 %r650, %r663, %r652;    setp.ne.u32 p, %r650, 0;
    vote.ballot.sync.b32 %r650, p, 0xffffffff;
    @!p not.b32 %r650, %r650;
}

	// end inline asm
	and.b32  	%r671, %r650, %r670;
	mov.b32 	%r655, 16;
	// begin inline asm
	{
    .reg .pred p;
    and.b32 %r653, %r663, %r655;    setp.ne.u32 p, %r653, 0;
    vote.ballot.sync.b32 %r653, p, 0xffffffff;
    @!p not.b32 %r653, %r653;
}

	// end inline asm
	and.b32  	%r672, %r653, %r671;
	mov.b32 	%r658, 32;
	// begin inline asm
	{
    .reg .pred p;
    and.b32 %r656, %r663, %r658;    setp.ne.u32 p, %r656, 0;
    vote.ballot.sync.b32 %r656, p, 0xffffffff;
    @!p not.b32 %r656, %r656;
}

	// end inline asm
	and.b32  	%r673, %r656, %r672;
	mov.b32 	%r661, 64;
	// begin inline asm
	{
    .reg .pred p;
    and.b32 %r659, %r663, %r661;    setp.ne.u32 p, %r659, 0;
    vote.ballot.sync.b32 %r659, p, 0xffffffff;
    @!p not.b32 %r659, %r659;
}

	// end inline asm
	and.b32  	%r674, %r659, %r673;
	mov.b32 	%r664, 128;
	// begin inline asm
	{
    .reg .pred p;
    and.b32 %r662, %r663, %r664;    setp.ne.u32 p, %r662, 0;
    vote.ballot.sync.b32 %r662, p, 0xffffffff;
    @!p not.b32 %r662, %r662;
}

	// end inline asm
	and.b32  	%r675, %r662, %r674;
	clz.b32 	%r676, %r675;
	sub.s32 	%r77, 31, %r676;
	and.b32  	%r677, %r431, %r675;
	popc.b32 	%r78, %r677;
	setp.ne.s32 	%p75, %r140, %r77;
	mov.b32 	%r1339, 0;
	@%p75 bra 	$L__BB25_111;
	shl.b32 	%r678, %r1, 5;
	and.b32  	%r679, %r678, 31744;
	mov.u32 	%r680, _ZZN3cub18CUB_300001_SM_10006detail10radix_sort29DeviceRadixSortOnesweepKernelINS1_5radix10policy_hubImNS0_8NullTypeEyE10Policy1000ELNS0_9SortOrderE0EmS6_yiiNS1_21identity_decomposer_tEEEvPT5_SC_PT3_PKSD_PT1_PKSH_PT2_PKSL_T4_iiT6_E1s;
	add.s32 	%r681, %r680, %r679;
	shl.b32 	%r685, %r663, 2;
	add.s32 	%r686, %r681, %r685;
	atom.shared.add.u32 	%r1339, [%r686], %r78;
$L__BB25_111:
	shfl.sync.idx.b32	%r712|%p76, %r1339, %r77, 31, -1;
	add.s32 	%r81, %r78, %r712;
	shr.u64 	%rd157, %rd403, %r492;
	cvt.u32.u64 	%r714, %rd157;
	and.b32  	%r709, %r714, %r31;
	mov.b32 	%r689, 1;
	// begin inline asm
	{
    .reg .pred p;
    and.b32 %r687, %r709, %r689;    setp.ne.u32 p, %r687, 0;
    vote.ballot.sync.b32 %r687, p, 0xffffffff;
    @!p not.b32 %r687, %r687;
}

	// end inline asm
	mov.b32 	%r692, 2;
	// begin inline asm
	{
    .reg .pred p;
    and.b32 %r690, %r709, %r692;    setp.ne.u32 p, %r690, 0;
    vote.ballot.sync.b32 %r690, p, 0xffffffff;
    @!p not.b32 %r690, %r690;
}

	// end inline asm
	and.b32  	%r715, %r690, %r687;
	mov.b32 	%r695, 4;
	// begin inline asm
	{
    .reg .pred p;
    and.b32 %r693, %r709, %r695;    setp.ne.u32 p, %r693, 0;
    vote.ballot.sync.b32 %r693, p, 0xffffffff;
    @!p not.b32 %r693, %r693;
}

	// end inline asm
	and.b32  	%r716, %r693, %r715;
	mov.b32 	%r698, 8;
	// begin inline asm
	{
    .reg .pred p;
    and.b32 %r696, %r709, %r698;    setp.ne.u32 p, %r696, 0;
    vote.ballot.sync.b32 %r696, p, 0xffffffff;
    @!p not.b32 %r696, %r696;
}

	// end inline asm
	and.b32  	%r717, %r696, %r716;
	mov.b32 	%r701, 16;
	// begin inline asm
	{
    .reg .pred p;
    and.b32 %r699, %r709, %r701;    setp.ne.u32 p, %r699, 0;
    vote.ballot.sync.b32 %r699, p, 0xffffffff;
    @!p not.b32 %r699, %r699;
}

	// end inline asm
	and.b32  	%r718, %r699, %r717;
	mov.b32 	%r704, 32;
	// begin inline asm
	{
    .reg .pred p;
    and.b32 %r702, %r709, %r704;    setp.ne.u32 p, %r702, 0;
    vote.ballot.sync.b32 %r702, p, 0xffffffff;
    @!p not.b32 %r702, %r702;
}

	// end inline asm
	and.b32  	%r719, %r702, %r718;
	mov.b32 	%r707, 64;
	// begin inline asm
	{
    .reg .pred p;
    and.b32 %r705, %r709, %r707;    setp.ne.u32 p, %r705, 0;
    vote.ballot.sync.b32 %r705, p, 0xffffffff;
    @!p not.b32 %r705, %r705;
}

	// end inline asm
	and.b32  	%r720, %r705, %r719;
	mov.b32 	%r710, 128;
	// begin inline asm
	{
    .reg .pred p;
    and.b32 %r708, %r709, %r710;    setp.ne.u32 p, %r708, 0;
    vote.ballot.sync.b32 %r708, p, 0xffffffff;
    @!p not.b32 %r708, %r708;
}

	// end inline asm
	and.b32  	%r721, %r708, %r720;
	clz.b32 	%r722, %r721;
	sub.s32 	%r82, 31, %r722;
	and.b32  	%r723, %r431, %r721;
	popc.b32 	%r83, %r723;
	setp.ne.s32 	%p77, %r140, %r82;
	mov.b32 	%r1340, 0;
	@%p77 bra 	$L__BB25_113;
	shl.b32 	%r724, %r1, 5;
	and.b32  	%r725, %r724, 31744;
	mov.u32 	%r726, _ZZN3cub18CUB_300001_SM_10006detail10radix_sort29DeviceRadixSortOnesweepKernelINS1_5radix10policy_hubImNS0_8NullTypeEyE10Policy1000ELNS0_9SortOrderE0EmS6_yiiNS1_21identity_decomposer_tEEEvPT5_SC_PT3_PKSD_PT1_PKSH_PT2_PKSL_T4_iiT6_E1s;
	add.s32 	%r727, %r726, %r725;
	shr.u64 	%rd158, %rd403, %r492;
	cvt.u32.u64 	%r729, %rd158;
	and.b32  	%r730, %r729, %r31;
	shl.b32 	%r731, %r730, 2;
	add.s32 	%r732, %r727, %r731;
	atom.shared.add.u32 	%r1340, [%r732], %r83;
$L__BB25_113:
	shfl.sync.idx.b32	%r758|%p78, %r1340, %r82, 31, -1;
	add.s32 	%r86, %r83, %r758;
	shr.u64 	%rd159, %rd404, %r492;
	cvt.u32.u64 	%r760, %rd159;
	and.b32  	%r755, %r760, %r31;
	mov.b32 	%r735, 1;
	// begin inline asm
	{
    .reg .pred p;
    and.b32 %r733, %r755, %r735;    setp.ne.u32 p, %r733, 0;
    vote.ballot.sync.b32 %r733, p, 0xffffffff;
    @!p not.b32 %r733, %r733;
}

	// end inline asm
	mov.b32 	%r738, 2;
	// begin inline asm
	{
    .reg .pred p;
    and.b32 %r736, %r755, %r738;    setp.ne.u32 p, %r736, 0;
    vote.ballot.sync.b32 %r736, p, 0xffffffff;
    @!p not.b32 %r736, %r736;
}

	// end inline asm
	and.b32  	%r761, %r736, %r733;
	mov.b32 	%r741, 4;
	// begin inline asm
	{
    .reg .pred p;
    and.b32 %r739, %r755, %r741;    setp.ne.u32 p, %r739, 0;
    vote.ballot.sync.b32 %r739, p, 0xffffffff;
    @!p not.b32 %r739, %r739;
}

	// end inline asm
	and.b32  	%r762, %r739, %r761;
	mov.b32 	%r744, 8;
	// begin inline asm
	{
    .reg .pred p;
    and.b32 %r742, %r755, %r744;    setp.ne.u32 p, %r742, 0;
    vote.ballot.sync.b32 %r742, p, 0xffffffff;
    @!p not.b32 %r742, %r742;
}

	// end inline asm
	and.b32  	%r763, %r742, %r762;
	mov.b32 	%r747, 16;
	// begin inline asm
	{
    .reg .pred p;
    and.b32 %r745, %r755, %r747;    setp.ne.u32 p, %r745, 0;
    vote.ballot.sync.b32 %r745, p, 0xffffffff;
    @!p not.b32 %r745, %r745;
}

	// end inline asm
	and.b32  	%r764, %r745, %r763;
	mov.b32 	%r750, 32;
	// begin inline asm
	{
    .reg .pred p;
    and.b32 %r748, %r755, %r750;    setp.ne.u32 p, %r748, 0;
    vote.ballot.sync.b32 %r748, p, 0xffffffff;
    @!p not.b32 %r748, %r748;
}

	// end inline asm
	and.b32  	%r765, %r748, %r764;
	mov.b32 	%r753, 64;
	// begin inline asm
	{
    .reg .pred p;
    and.b32 %r751, %r755, %r753;    setp.ne.u32 p, %r751, 0;
    vote.ballot.sync.b32 %r751, p, 0xffffffff;
    @!p not.b32 %r751, %r751;
}

	// end inline asm
	and.b32  	%r766, %r751, %r765;
	mov.b32 	%r756, 128;
	// begin inline asm
	{
    .reg .pred p;
    and.b32 %r754, %r755, %r756;    setp.ne.u32 p, %r754, 0;
    vote.ballot.sync.b32 %r754, p, 0xffffffff;
    @!p not.b32 %r754, %r754;
}

	// end inline asm
	and.b32  	%r767, %r754, %r766;
	clz.b32 	%r768, %r767;
	sub.s32 	%r87, 31, %r768;
	and.b32  	%r769, %r431, %r767;
	popc.b32 	%r88, %r769;
	setp.ne.s32 	%p79, %r140, %r87;
	mov.b32 	%r1341, 0;
	@%p79 bra 	$L__BB25_115;
	shl.b32 	%r770, %r1, 5;
	and.b32  	%r771, %r770, 31744;
	mov.u32 	%r772, _ZZN3cub18CUB_300001_SM_10006detail10radix_sort29DeviceRadixSortOnesweepKernelINS1_5radix10policy_hubImNS0_8NullTypeEyE10Policy1000ELNS0_9SortOrderE0EmS6_yiiNS1_21identity_decomposer_tEEEvPT5_SC_PT3_PKSD_PT1_PKSH_PT2_PKSL_T4_iiT6_E1s;
	add.s32 	%r773, %r772, %r771;
	shr.u64 	%rd160, %rd404, %r492;
	cvt.u32.u64 	%r775, %rd160;
	and.b32  	%r776, %r775, %r31;
	shl.b32 	%r777, %r776, 2;
	add.s32 	%r778, %r773, %r777;
	atom.shared.add.u32 	%r1341, [%r778], %r88;
$L__BB25_115:
	shfl.sync.idx.b32	%r804|%p80, %r1341, %r87, 31, -1;
	add.s32 	%r91, %r88, %r804;
	shr.u64 	%rd161, %rd405, %r492;
	cvt.u32.u64 	%r806, %rd161;
	and.b32  	%r801, %r806, %r31;
	mov.b32 	%r781, 1;
	// begin inline asm
	{
    .reg .pred p;
    and.b32 %r779, %r801, %r781;    setp.ne.u32 p, %r779, 0;
    vote.ballot.sync.b32 %r779, p, 0xffffffff;
    @!p not.b32 %r779, %r779;
}

	// end inline asm
	mov.b32 	%r784, 2;
	// begin inline asm
	{
    .reg .pred p;
    and.b32 %r782, %r801, %r784;    setp.ne.u32 p, %r782, 0;
    vote.ballot.sync.b32 %r782, p, 0xffffffff;
    @!p not.b32 %r782, %r782;
}

	// end inline asm
	and.b32  	%r807, %r782, %r779;
	mov.b32 	%r787, 4;
	// begin inline asm
	{
    .reg .pred p;
    and.b32 %r785, %r801, %r787;    setp.ne.u32 p, %r785, 0;
    vote.ballot.sync.b32 %r785, p, 0xffffffff;
    @!p not.b32 %r785, %r785;
}

	// end inline asm
	and.b32  	%r808, %r785, %r807;
	mov.b32 	%r790, 8;
	// begin inline asm
	{
    .reg .pred p;
    and.b32 %r788, %r801, %r790;    setp.ne.u32 p, %r788, 0;
    vote.ballot.sync.b32 %r788, p, 0xffffffff;
    @!p not.b32 %r788, %r788;
}

	// end inline asm
	and.b32  	%r809, %r788, %r808;
	mov.b32 	%r793, 16;
	// begin inline asm
	{
    .reg .pred p;
    and.b32 %r791, %r801, %r793;    setp.ne.u32 p, %r791, 0;
    vote.ballot.sync.b32 %r791, p, 0xffffffff;
    @!p not.b32 %r791, %r791;
}

	// end inline asm
	and.b32  	%r810, %r791, %r809;
	mov.b32 	%r796, 32;
	// begin inline asm
	{
    .reg .pred p;
    and.b32 %r794, %r801, %r796;    setp.ne.u32 p, %r794, 0;
    vote.ballot.sync.b32 %r794, p, 0xffffffff;
    @!p not.b32 %r794, %r794;
}

	// end inline asm
	and.b32  	%r811, %r794, %r810;
	mov.b32 	%r799, 64;
	// begin inline asm
	{
    .reg .pred p;
    and.b32 %r797, %r801, %r799;    setp.ne.u32 p, %r797, 0;
    vote.ballot.sync.b32 %r797, p, 0xffffffff;
    @!p not.b32 %r797, %r797;
}

	// end inline asm
	and.b32  	%r812, %r797, %r811;
	mov.b32 	%r802, 128;
	// begin inline asm
	{
    .reg .pred p;
    and.b32 %r800, %r801, %r802;    setp.ne.u32 p, %r800, 0;
    vote.ballot.sync.b32 %r800, p, 0xffffffff;
    @!p not.b32 %r800, %r800;
}

	// end inline asm
	and.b32  	%r813, %r800, %r812;
	clz.b32 	%r814, %r813;
	sub.s32 	%r92, 31, %r814;
	and.b32  	%r815, %r431, %r813;
	popc.b32 	%r93, %r815;
	setp.ne.s32 	%p81, %r140, %r92;
	mov.b32 	%r1342, 0;
	@%p81 bra 	$L__BB25_117;
	shl.b32 	%r816, %r1, 5;
	and.b32  	%r817, %r816, 31744;
	mov.u32 	%r818, _ZZN3cub18CUB_300001_SM_10006detail10radix_sort29DeviceRadixSortOnesweepKernelINS1_5radix10policy_hubImNS0_8NullTypeEyE10Policy1000ELNS0_9SortOrderE0EmS6_yiiNS1_21identity_decomposer_tEEEvPT5_SC_PT3_PKSD_PT1_PKSH_PT2_PKSL_T4_iiT6_E1s;
	add.s32 	%r819, %r818, %r817;
	shr.u64 	%rd162, %rd405, %r492;
	cvt.u32.u64 	%r821, %rd162;
	and.b32  	%r822, %r821, %r31;
	shl.b32 	%r823, %r822, 2;
	add.s32 	%r824, %r819, %r823;
	atom.shared.add.u32 	%r1342, [%r824], %r93;
$L__BB25_117:
	shfl.sync.idx.b32	%r850|%p82, %r1342, %r92, 31, -1;
	add.s32 	%r96, %r93, %r850;
	shr.u64 	%rd163, %rd406, %r492;
	cvt.u32.u64 	%r852, %rd163;
	and.b32  	%r847, %r852, %r31;
	mov.b32 	%r827, 1;
	// begin inline asm
	{
    .reg .pred p;
    and.b32 %r825, %r847, %r827;    setp.ne.u32 p, %r825, 0;
    vote.ballot.sync.b32 %r825, p, 0xffffffff;
    @!p not.b32 %r825, %r825;
}

	// end inline asm
	mov.b32 	%r830, 2;
	// begin inline asm
	{
    .reg .pred p;
    and.b32 %r828, %r847, %r830;    setp.ne.u32 p, %r828, 0;
    vote.ballot.sync.b32 %r828, p, 0xffffffff;
    @!p not.b32 %r828, %r828;
}

	// end inline asm
	and.b32  	%r853, %r828, %r825;
	mov.b32 	%r833, 4;
	// begin inline asm
	{
    .reg .pred p;
    and.b32 %r831, %r847, %r833;    setp.ne.u32 p, %r831, 0;
    vote.ballot.sync.b32 %r831, p, 0xffffffff;
    @!p not.b32 %r831, %r831;
}

	// end inline asm
	and.b32  	%r854, %r831, %r853;
	mov.b32 	%r836, 8;
	// begin inline asm
	{
    .reg .pred p;
    and.b32 %r834, %r847, %r836;    setp.ne.u32 p, %r834, 0;
    vote.ballot.sync.b32 %r834, p, 0xffffffff;
    @!p not.b32 %r834, %r834;
}

	// end inline asm
	and.b32  	%r855, %r834, %r854;
	mov.b32 	%r839, 16;
	// begin inline asm
	{
    .reg .pred p;
    and.b32 %r837, %r847, %r839;    setp.ne.u32 p, %r837, 0;
    vote.ballot.sync.b32 %r837, p, 0xffffffff;
    @!p not.b32 %r837, %r837;
}

	// end inline asm
	and.b32  	%r856, %r837, %r855;
	mov.b32 	%r842, 32;
	// begin inline asm
	{
    .reg .pred p;
    and.b32 %r840, %r847, %r842;    setp.ne.u32 p, %r840, 0;
    vote.ballot.sync.b32 %r840, p, 0xffffffff;
    @!p not.b32 %r840, %r840;
}

	// end inline asm
	and.b32  	%r857, %r840, %r856;
	mov.b32 	%r845, 64;
	// begin inline asm
	{
    .reg .pred p;
    and.b32 %r843, %r847, %r845;    setp.ne.u32 p, %r843, 0;
    vote.ballot.sync.b32 %r843, p, 0xffffffff;
    @!p not.b32 %r843, %r843;
}

	// end inline asm
	and.b32  	%r858, %r843, %r857;
	mov.b32 	%r848, 128;
	// begin inline asm
	{
    .reg .pred p;
    and.b32 %r846, %r847, %r848;    setp.ne.u32 p, %r846, 0;
    vote.ballot.sync.b32 %r846, p, 0xffffffff;
    @!p not.b32 %r846, %r846;
}

	// end inline asm
	and.b32  	%r859, %r846, %r858;
	clz.b32 	%r860, %r859;
	sub.s32 	%r97, 31, %r860;
	and.b32  	%r861, %r431, %r859;
	popc.b32 	%r98, %r861;
	setp.ne.s32 	%p83, %r140, %r97;
	mov.b32 	%r1343, 0;
	@%p83 bra 	$L__BB25_119;
	shl.b32 	%r862, %r1, 5;
	and.b32  	%r863, %r862, 31744;
	mov.u32 	%r864, _ZZN3cub18CUB_300001_SM_10006detail10radix_sort29DeviceRadixSortOnesweepKernelINS1_5radix10policy_hubImNS0_8NullTypeEyE10Policy1000ELNS0_9SortOrderE0EmS6_yiiNS1_21identity_decomposer_tEEEvPT5_SC_PT3_PKSD_PT1_PKSH_PT2_PKSL_T4_iiT6_E1s;
	add.s32 	%r865, %r864, %r863;
	shr.u64 	%rd164, %rd406, %r492;
	cvt.u32.u64 	%r867, %rd164;
	and.b32  	%r868, %r867, %r31;
	shl.b32 	%r869, %r868, 2;
	add.s32 	%r870, %r865, %r869;
	atom.shared.add.u32 	%r1343, [%r870], %r98;
$L__BB25_119:
	shfl.sync.idx.b32	%r896|%p84, %r1343, %r97, 31, -1;
	add.s32 	%r101, %r98, %r896;
	shr.u64 	%rd165, %rd407, %r492;
	cvt.u32.u64 	%r898, %rd165;
	and.b32  	%r893, %r898, %r31;
	mov.b32 	%r873, 1;
	// begin inline asm
	{
    .reg .pred p;
    and.b32 %r871, %r893, %r873;    setp.ne.u32 p, %r871, 0;
    vote.ballot.sync.b32 %r871, p, 0xffffffff;
    @!p not.b32 %r871, %r871;
}

	// end inline asm
	mov.b32 	%r876, 2;
	// begin inline asm
	{
    .reg .pred p;
    and.b32 %r874, %r893, %r876;    setp.ne.u32 p, %r874, 0;
    vote.ballot.sync.b32 %r874, p, 0xffffffff;
    @!p not.b32 %r874, %r874;
}

	// end inline asm
	and.b32  	%r899, %r874, %r871;
	mov.b32 	%r879, 4;
	// begin inline asm
	{
    .reg .pred p;
    and.b32 %r877, %r893, %r879;    setp.ne.u32 p, %r877, 0;
    vote.ballot.sync.b32 %r877, p, 0xffffffff;
    @!p not.b32 %r877, %r877;
}

	// end inline asm
	and.b32  	%r900, %r877, %r899;
	mov.b32 	%r882, 8;
	// begin inline asm
	{
    .reg .pred p;
    and.b32 %r880, %r893, %r882;    setp.ne.u32 p, %r880, 0;
    vote.ballot.sync.b32 %r880, p, 0xffffffff;
    @!p not.b32 %r880, %r880;
}

	// end inline asm
	and.b32  	%r901, %r880, %r900;
	mov.b32 	%r885, 16;
	// begin inline asm
	{
    .reg .pred p;
    and.b32 %r883, %r893, %r885;    setp.ne.u32 p, %r883, 0;
    vote.ballot.sync.b32 %r883, p, 0xffffffff;
    @!p not.b32 %r883, %r883;
}

	// end inline asm
	and.b32  	%r902, %r883, %r901;
	mov.b32 	%r888, 32;
	// begin inline asm
	{
    .reg .pred p;
    and.b32 %r886, %r893, %r888;    setp.ne.u32 p, %r886, 0;
    vote.ballot.sync.b32 %r886, p, 0xffffffff;
    @!p not.b32 %r886, %r886;
}

	// end inline asm
	and.b32  	%r903, %r886, %r902;
	mov.b32 	%r891, 64;
	// begin inline asm
	{
    .reg .pred p;
    and.b32 %r889, %r893, %r891;    setp.ne.u32 p, %r889, 0;
    vote.ballot.sync.b32 %r889, p, 0xffffffff;
    @!p not.b32 %r889, %r889;
}

	// end inline asm
	and.b32  	%r904, %r889, %r903;
	mov.b32 	%r894, 128;
	// begin inline asm
	{
    .reg .pred p;
    and.b32 %r892, %r893, %r894;    setp.ne.u32 p, %r892, 0;
    vote.ballot.sync.b32 %r892, p, 0xffffffff;
    @!p not.b32 %r892, %r892;
}

	// end inline asm
	and.b32  	%r905, %r892, %r904;
	clz.b32 	%r906, %r905;
	sub.s32 	%r102, 31, %r906;
	and.b32  	%r907, %r431, %r905;
	popc.b32 	%r103, %r907;
	setp.ne.s32 	%p85, %r140, %r102;
	mov.b32 	%r1344, 0;
	@%p85 bra 	$L__BB25_121;
	shl.b32 	%r908, %r1, 5;
	and.b32  	%r909, %r908, 31744;
	mov.u32 	%r910, _ZZN3cub18CUB_300001_SM_10006detail10radix_sort29DeviceRadixSortOnesweepKernelINS1_5radix10policy_hubImNS0_8NullTypeEyE10Policy1000ELNS0_9SortOrderE0EmS6_yiiNS1_21identity_decomposer_tEEEvPT5_SC_PT3_PKSD_PT1_PKSH_PT2_PKSL_T4_iiT6_E1s;
	add.s32 	%r911, %r910, %r909;
	shr.u64 	%rd166, %rd407, %r492;
	cvt.u32.u64 	%r913, %rd166;
	and.b32  	%r914, %r913, %r31;
	shl.b32 	%r915, %r914, 2;
	add.s32 	%r916, %r911, %r915;
	atom.shared.add.u32 	%r1344, [%r916], %r103;
$L__BB25_121:
	shfl.sync.idx.b32	%r942|%p86, %r1344, %r102, 31, -1;
	add.s32 	%r106, %r103, %r942;
	shr.u64 	%rd167, %rd408, %r492;
	cvt.u32.u64 	%r944, %rd167;
	and.b32  	%r939, %r944, %r31;
	mov.b32 	%r919, 1;
	// begin inline asm
	{
    .reg .pred p;
    and.b32 %r917, %r939, %r919;    setp.ne.u32 p, %r917, 0;
    vote.ballot.sync.b32 %r917, p, 0xffffffff;
    @!p not.b32 %r917, %r917;
}

	// end inline asm
	mov.b32 	%r922, 2;
	// begin inline asm
	{
    .reg .pred p;
    and.b32 %r920, %r939, %r922;    setp.ne.u32 p, %r920, 0;
    vote.ballot.sync.b32 %r920, p, 0xffffffff;
    @!p not.b32 %r920, %r920;
}

	// end inline asm
	and.b32  	%r945, %r920, %r917;
	mov.b32 	%r925, 4;
	// begin inline asm
	{
    .reg .pred p;
    and.b32 %r923, %r939, %r925;    setp.ne.u32 p, %r923, 0;
    vote.ballot.sync.b32 %r923, p, 0xffffffff;
    @!p not.b32 %r923, %r923;
}

	// end inline asm
	and.b32  	%r946, %r923, %r945;
	mov.b32 	%r928, 8;
	// begin inline asm
	{
    .reg .pred p;
    and.b32 %r926, %r939, %r928;    setp.ne.u32 p, %r926, 0;
    vote.ballot.sync.b32 %r926, p, 0xffffffff;
    @!p not.b32 %r926, %r926;
}

	// end inline asm
	and.b32  	%r947, %r926, %r946;
	mov.b32 	%r931, 16;
	// begin inline asm
	{
    .reg .pred p;
    and.b32 %r929, %r939, %r931;    setp.ne.u32 p, %r929, 0;
    vote.ballot.sync.b32 %r929, p, 0xffffffff;
    @!p not.b32 %r929, %r929;
}

	// end inline asm
	and.b32  	%r948, %r929, %r947;
	mov.b32 	%r934, 32;
	// begin inline asm
	{
    .reg .pred p;
    and.b32 %r932, %r939, %r934;    setp.ne.u32 p, %r932, 0;
    vote.ballot.sync.b32 %r932, p, 0xffffffff;
    @!p not.b32 %r932, %r932;
}

	// end inline asm
	and.b32  	%r949, %r932, %r948;
	mov.b32 	%r937, 64;
	// begin inline asm
	{
    .reg .pred p;
    and.b32 %r935, %r939, %r937;    setp.ne.u32 p, %r935, 0;
    vote.ballot.sync.b32 %r935, p, 0xffffffff;
    @!p not.b32 %r935, %r935;
}

	// end inline asm
	and.b32  	%r950, %r935, %r949;
	mov.b32 	%r940, 128;
	// begin inline asm
	{
    .reg .pred p;
    and.b32 %r938, %r939, %r940;    setp.ne.u32 p, %r938, 0;
    vote.ballot.sync.b32 %r938, p, 0xffffffff;
    @!p not.b32 %r938, %r938;
}

	// end inline asm
	and.b32  	%r951, %r938, %r950;
	clz.b32 	%r952, %r951;
	sub.s32 	%r107, 31, %r952;
	and.b32  	%r953, %r431, %r951;
	popc.b32 	%r108, %r953;
	setp.ne.s32 	%p87, %r140, %r107;
	mov.b32 	%r1345, 0;
	@%p87 bra 	$L__BB25_123;
	shl.b32 	%r954, %r1, 5;
	and.b32  	%r955, %r954, 31744;
	mov.u32 	%r956, _ZZN3cub18CUB_300001_SM_10006detail10radix_sort29DeviceRadixSortOnesweepKernelINS1_5radix10policy_hubImNS0_8NullTypeEyE10Policy1000ELNS0_9SortOrderE0EmS6_yiiNS1_21identity_decomposer_tEEEvPT5_SC_PT3_PKSD_PT1_PKSH_PT2_PKSL_T4_iiT6_E1s;
	add.s32 	%r957, %r956, %r955;
	shr.u64 	%rd168, %rd408, %r492;
	cvt.u32.u64 	%r959, %rd168;
	and.b32  	%r960, %r959, %r31;
	shl.b32 	%r961, %r960, 2;
	add.s32 	%r962, %r957, %r961;
	atom.shared.add.u32 	%r1345, [%r962], %r108;
$L__BB25_123:
	shfl.sync.idx.b32	%r988|%p88, %r1345, %r107, 31, -1;
	add.s32 	%r111, %r108, %r988;
	shr.u64 	%rd169, %rd409, %r492;
	cvt.u32.u64 	%r990, %rd169;
	and.b32  	%r985, %r990, %r31;
	mov.b32 	%r965, 1;
	// begin inline asm
	{
    .reg .pred p;
    and.b32 %r963, %r985, %r965;    setp.ne.u32 p, %r963, 0;
    vote.ballot.sync.b32 %r963, p, 0xffffffff;
    @!p not.b32 %r963, %r963;
}

	// end inline asm
	mov.b32 	%r968, 2;
	// begin inline asm
	{
    .reg .pred p;
    and.b32 %r966, %r985, %r968;    setp.ne.u32 p, %r966, 0;
    vote.ballot.sync.b32 %r966, p, 0xffffffff;
    @!p not.b32 %r966, %r966;
}

	// end inline asm
	and.b32  	%r991, %r966, %r963;
	mov.b32 	%r971, 4;
	// begin inline asm
	{
    .reg .pred p;
    and.b32 %r969, %r985, %r971;    setp.ne.u32 p, %r969, 0;
    vote.ballot.sync.b32 %r969, p, 0xffffffff;
    @!p not.b32 %r969, %r969;
}

	// end inline asm
	and.b32  	%r992, %r969, %r991;
	mov.b32 	%r974, 8;
	// begin inline asm
	{
    .reg .pred p;
    and.b32 %r972, %r985, %r974;    setp.ne.u32 p, %r972, 0;
    vote.ballot.sync.b32 %r972, p, 0xffffffff;
    @!p not.b32 %r972, %r972;
}

	// end inline asm
	and.b32  	%r993, %r972, %r992;
	mov.b32 	%r977, 16;
	// begin inline asm
	{
    .reg .pred p;
    and.b32 %r975, %r985, %r977;    setp.ne.u32 p, %r975, 0;
    vote.ballot.sync.b32 %r975, p, 0xffffffff;
    @!p not.b32 %r975, %r975;
}

	// end inline asm
	and.b32  	%r994, %r975, %r993;
	mov.b32 	%r980, 32;
	// begin inline asm
	{
    .reg .pred p;
    and.b32 %r978, %r985, %r980;    setp.ne.u32 p, %r978, 0;
    vote.ballot.sync.b32 %r978, p, 0xffffffff;
    @!p not.b32 %r978, %r978;
}

	// end inline asm
	and.b32  	%r995, %r978, %r994;
	mov.b32 	%r983, 64;
	// begin inline asm
	{
    .reg .pred p;
    and.b32 %r981, %r985, %r983;    setp.ne.u32 p, %r981, 0;
    vote.ballot.sync.b32 %r981, p, 0xffffffff;
    @!p not.b32 %r981, %r981;
}

	// end inline asm
	and.b32  	%r996, %r981, %r995;
	mov.b32 	%r986, 128;
	// begin inline asm
	{
    .reg .pred p;
    and.b32 %r984, %r985, %r986;    setp.ne.u32 p, %r984, 0;
    vote.ballot.sync.b32 %r984, p, 0xffffffff;
    @!p not.b32 %r984, %r984;
}

	// end inline asm
	and.b32  	%r997, %r984, %r996;
	clz.b32 	%r998, %r997;
	sub.s32 	%r112, 31, %r998;
	and.b32  	%r999, %r431, %r997;
	popc.b32 	%r113, %r999;
	setp.ne.s32 	%p89, %r140, %r112;
	mov.b32 	%r1346, 0;
	@%p89 bra 	$L__BB25_125;
	shl.b32 	%r1000, %r1, 5;
	and.b32  	%r1001, %r1000, 31744;
	mov.u32 	%r1002, _ZZN3cub18CUB_300001_SM_10006detail10radix_sort29DeviceRadixSortOnesweepKernelINS1_5radix10policy_hubImNS0_8NullTypeEyE10Policy1000ELNS0_9SortOrderE0EmS6_yiiNS1_21identity_decomposer_tEEEvPT5_SC_PT3_PKSD_PT1_PKSH_PT2_PKSL_T4_iiT6_E1s;
	add.s32 	%r1003, %r1002, %r1001;
	shr.u64 	%rd170, %rd409, %r492;
	cvt.u32.u64 	%r1005, %rd170;
	and.b32  	%r1006, %r1005, %r31;
	shl.b32 	%r1007, %r1006, 2;
	add.s32 	%r1008, %r1003, %r1007;
	atom.shared.add.u32 	%r1346, [%r1008], %r113;
$L__BB25_125:
	shfl.sync.idx.b32	%r1034|%p90, %r1346, %r112, 31, -1;
	add.s32 	%r116, %r113, %r1034;
	shr.u64 	%rd171, %rd410, %r492;
	cvt.u32.u64 	%r1036, %rd171;
	and.b32  	%r1031, %r1036, %r31;
	mov.b32 	%r1011, 1;
	// begin inline asm
	{
    .reg .pred p;
    and.b32 %r1009, %r1031, %r1011;    setp.ne.u32 p, %r1009, 0;
    vote.ballot.sync.b32 %r1009, p, 0xffffffff;
    @!p not.b32 %r1009, %r1009;
}

	// end inline asm
	mov.b32 	%r1014, 2;
	// begin inline asm
	{
    .reg .pred p;
    and.b32 %r1012, %r1031, %r1014;    setp.ne.u32 p, %r1012, 0;
    vote.ballot.sync.b32 %r1012, p, 0xffffffff;
    @!p not.b32 %r1012, %r1012;
}

	// end inline asm
	and.b32  	%r1037, %r1012, %r1009;
	mov.b32 	%r1017, 4;
	// begin inline asm
	{
    .reg .pred p;
    and.b32 %r1015, %r1031, %r1017;    setp.ne.u32 p, %r1015, 0;
    vote.ballot.sync.b32 %r1015, p, 0xffffffff;
    @!p not.b32 %r1015, %r1015;
}

	// end inline asm
	and.b32  	%r1038, %r1015, %r1037;
	mov.b32 	%r1020, 8;
	// begin inline asm
	{
    .reg .pred p;
    and.b32 %r1018, %r1031, %r1020;    setp.ne.u32 p, %r1018, 0;
    vote.ballot.sync.b32 %r1018, p, 0xffffffff;
    @!p not.b32 %r1018, %r1018;
}

	// end inline asm
	and.b32  	%r1039, %r1018, %r1038;
	mov.b32 	%r1023, 16;
	// begin inline asm
	{
    .reg .pred p;
    and.b32 %r1021, %r1031, %r1023;    setp.ne.u32 p, %r1021, 0;
    vote.ballot.sync.b32 %r1021, p, 0xffffffff;
    @!p not.b32 %r1021, %r1021;
}

	// end inline asm
	and.b32  	%r1040, %r1021, %r1039;
	mov.b32 	%r1026, 32;
	// begin inline asm
	{
    .reg .pred p;
    and.b32 %r1024, %r1031, %r1026;    setp.ne.u32 p, %r1024, 0;
    vote.ballot.sync.b32 %r1024, p, 0xffffffff;
    @!p not.b32 %r1024, %r1024;
}

	// end inline asm
	and.b32  	%r1041, %r1024, %r1040;
	mov.b32 	%r1029, 64;
	// begin inline asm
	{
    .reg .pred p;
    and.b32 %r1027, %r1031, %r1029;    setp.ne.u32 p, %r1027, 0;
    vote.ballot.sync.b32 %r1027, p, 0xffffffff;
    @!p not.b32 %r1027, %r1027;
}

	// end inline asm
	and.b32  	%r1042, %r1027, %r1041;
	mov.b32 	%r1032, 128;
	// begin inline asm
	{
    .reg .pred p;
    and.b32 %r1030, %r1031, %r1032;    setp.ne.u32 p, %r1030, 0;
    vote.ballot.sync.b32 %r1030, p, 0xffffffff;
    @!p not.b32 %r1030, %r1030;
}

	// end inline asm
	and.b32  	%r1043, %r1030, %r1042;
	clz.b32 	%r1044, %r1043;
	sub.s32 	%r117, 31, %r1044;
	and.b32  	%r1045, %r431, %r1043;
	popc.b32 	%r118, %r1045;
	setp.ne.s32 	%p91, %r140, %r117;
	mov.b32 	%r1347, 0;
	@%p91 bra 	$L__BB25_127;
	shl.b32 	%r1046, %r1, 5;
	and.b32  	%r1047, %r1046, 31744;
	mov.u32 	%r1048, _ZZN3cub18CUB_300001_SM_10006detail10radix_sort29DeviceRadixSortOnesweepKernelINS1_5radix10policy_hubImNS0_8NullTypeEyE10Policy1000ELNS0_9SortOrderE0EmS6_yiiNS1_21identity_decomposer_tEEEvPT5_SC_PT3_PKSD_PT1_PKSH_PT2_PKSL_T4_iiT6_E1s;
	add.s32 	%r1049, %r1048, %r1047;
	shr.u64 	%rd172, %rd410, %r492;
	cvt.u32.u64 	%r1051, %rd172;
	and.b32  	%r1052, %r1051, %r31;
	shl.b32 	%r1053, %r1052, 2;
	add.s32 	%r1054, %r1049, %r1053;
	atom.shared.add.u32 	%r1347, [%r1054], %r118;
$L__BB25_127:
	shfl.sync.idx.b32	%r1080|%p92, %r1347, %r117, 31, -1;
	add.s32 	%r121, %r118, %r1080;
	shr.u64 	%rd173, %rd411, %r492;
	cvt.u32.u64 	%r1082, %rd173;
	and.b32  	%r1077, %r1082, %r31;
	mov.b32 	%r1057, 1;
	// begin inline asm
	{
    .reg .pred p;
    and.b32 %r1055, %r1077, %r1057;    setp.ne.u32 p, %r1055, 0;
    vote.ballot.sync.b32 %r1055, p, 0xffffffff;
    @!p not.b32 %r1055, %r1055;
}

	// end inline asm
	mov.b32 	%r1060, 2;
	// begin inline asm
	{
    .reg .pred p;
    and.b32 %r1058, %r1077, %r1060;    setp.ne.u32 p, %r1058, 0;
    vote.ballot.sync.b32 %r1058, p, 0xffffffff;
    @!p not.b32 %r1058, %r1058;
}

	// end inline asm
	and.b32  	%r1083, %r1058, %r1055;
	mov.b32 	%r1063, 4;
	// begin inline asm
	{
    .reg .pred p;
    and.b32 %r1061, %r1077, %r1063;    setp.ne.u32 p, %r1061, 0;
    vote.ballot.sync.b32 %r1061, p, 0xffffffff;
    @!p not.b32 %r1061, %r1061;
}

	// end inline asm
	and.b32  	%r1084, %r1061, %r1083;
	mov.b32 	%r1066, 8;
	// begin inline asm
	{
    .reg .pred p;
    and.b32 %r1064, %r1077, %r1066;    setp.ne.u32 p, %r1064, 0;
    vote.ballot.sync.b32 %r1064, p, 0xffffffff;
    @!p not.b32 %r1064, %r1064;
}

	// end inline asm
	and.b32  	%r1085, %r1064, %r1084;
	mov.b32 	%r1069, 16;
	// begin inline asm
	{
    .reg .pred p;
    and.b32 %r1067, %r1077, %r1069;    setp.ne.u32 p, %r1067, 0;
    vote.ballot.sync.b32 %r1067, p, 0xffffffff;
    @!p not.b32 %r1067, %r1067;
}

	// end inline asm
	and.b32  	%r1086, %r1067, %r1085;
	mov.b32 	%r1072, 32;
	// begin inline asm
	{
    .reg .pred p;
    and.b32 %r1070, %r1077, %r1072;    setp.ne.u32 p, %r1070, 0;
    vote.ballot.sync.b32 %r1070, p, 0xffffffff;
    @!p not.b32 %r1070, %r1070;
}

	// end inline asm
	and.b32  	%r1087, %r1070, %r1086;
	mov.b32 	%r1075, 64;
	// begin inline asm
	{
    .reg .pred p;
    and.b32 %r1073, %r1077, %r1075;    setp.ne.u32 p, %r1073, 0;
    vote.ballot.sync.b32 %r1073, p, 0xffffffff;
    @!p not.b32 %r1073, %r1073;
}

	// end inline asm
	and.b32  	%r1088, %r1073, %r1087;
	mov.b32 	%r1078, 128;
	// begin inline asm
	{
    .reg .pred p;
    and.b32 %r1076, %r1077, %r1078;    setp.ne.u32 p, %r1076, 0;
    vote.ballot.sync.b32 %r1076, p, 0xffffffff;
    @!p not.b32 %r1076, %r1076;
}

	// end inline asm
	and.b32  	%r1089, %r1076, %r1088;
	clz.b32 	%r1090, %r1089;
	sub.s32 	%r122, 31, %r1090;
	and.b32  	%r1091, %r431, %r1089;
	popc.b32 	%r123, %r1091;
	setp.ne.s32 	%p93, %r140, %r122;
	mov.b32 	%r1348, 0;
	@%p93 bra 	$L__BB25_129;
	shl.b32 	%r1092, %r1, 5;
	and.b32  	%r1093, %r1092, 31744;
	mov.u32 	%r1094, _ZZN3cub18CUB_300001_SM_10006detail10radix_sort29DeviceRadixSortOnesweepKernelINS1_5radix10policy_hubImNS0_8NullTypeEyE10Policy1000ELNS0_9SortOrderE0EmS6_yiiNS1_21identity_decomposer_tEEEvPT5_SC_PT3_PKSD_PT1_PKSH_PT2_PKSL_T4_iiT6_E1s;
	add.s32 	%r1095, %r1094, %r1093;
	shr.u64 	%rd174, %rd411, %r492;
	cvt.u32.u64 	%r1097, %rd174;
	and.b32  	%r1098, %r1097, %r31;
	shl.b32 	%r1099, %r1098, 2;
	add.s32 	%r1100, %r1095, %r1099;
	atom.shared.add.u32 	%r1348, [%r1100], %r123;
$L__BB25_129:
	shfl.sync.idx.b32	%r1101|%p95, %r1348, %r122, 31, -1;
	add.s32 	%r1102, %r123, %r1101;
	bar.sync 	0;
	shl.b32 	%r1103, %r56, 3;
	mov.u32 	%r1104, _ZZN3cub18CUB_300001_SM_10006detail10radix_sort29DeviceRadixSortOnesweepKernelINS1_5radix10policy_hubImNS0_8NullTypeEyE10Policy1000ELNS0_9SortOrderE0EmS6_yiiNS1_21identity_decomposer_tEEEvPT5_SC_PT3_PKSD_PT1_PKSH_PT2_PKSL_T4_iiT6_E1s;
	add.s32 	%r1105, %r1104, %r1103;
	st.shared.u64 	[%r1105+-8], %rd397;
	shl.b32 	%r1106, %r61, 3;
	add.s32 	%r1107, %r1104, %r1106;
	st.shared.u64 	[%r1107+-8], %rd398;
	shl.b32 	%r1108, %r66, 3;
	add.s32 	%r1109, %r1104, %r1108;
	st.shared.u64 	[%r1109+-8], %rd399;
	shl.b32 	%r1110, %r71, 3;
	add.s32 	%r1111, %r1104, %r1110;
	st.shared.u64 	[%r1111+-8], %rd400;
	shl.b32 	%r1112, %r76, 3;
	add.s32 	%r1113, %r1104, %r1112;
	st.shared.u64 	[%r1113+-8], %rd401;
	shl.b32 	%r1114, %r81, 3;
	add.s32 	%r1115, %r1104, %r1114;
	st.shared.u64 	[%r1115+-8], %rd402;
	shl.b32 	%r1116, %r86, 3;
	add.s32 	%r1117, %r1104, %r1116;
	st.shared.u64 	[%r1117+-8], %rd403;
	shl.b32 	%r1118, %r91, 3;
	add.s32 	%r1119, %r1104, %r1118;
	st.shared.u64 	[%r1119+-8], %rd404;
	shl.b32 	%r1120, %r96, 3;
	add.s32 	%r1121, %r1104, %r1120;
	st.shared.u64 	[%r1121+-8], %rd405;
	shl.b32 	%r1122, %r101, 3;
	add.s32 	%r1123, %r1104, %r1122;
	st.shared.u64 	[%r1123+-8], %rd406;
	shl.b32 	%r1124, %r106, 3;
	add.s32 	%r1125, %r1104, %r1124;
	st.shared.u64 	[%r1125+-8], %rd407;
	shl.b32 	%r1126, %r111, 3;
	add.s32 	%r1127, %r1104, %r1126;
	st.shared.u64 	[%r1127+-8], %rd408;
	shl.b32 	%r1128, %r116, 3;
	add.s32 	%r1129, %r1104, %r1128;
	st.shared.u64 	[%r1129+-8], %rd409;
	shl.b32 	%r1130, %r121, 3;
	add.s32 	%r1131, %r1104, %r1130;
	st.shared.u64 	[%r1131+-8], %rd410;
	shl.b32 	%r1132, %r1102, 3;
	add.s32 	%r1133, %r1104, %r1132;
	st.shared.u64 	[%r1133+-8], %rd411;
	shl.b32 	%r1134, %r1, 3;
	add.s32 	%r1135, %r1104, %r1134;
	add.s32 	%r126, %r1135, 46080;
	@%p64 bra 	$L__BB25_137;
	ld.param.u64 	%rd381, [_ZN3cub18CUB_300001_SM_10006detail10radix_sort29DeviceRadixSortOnesweepKernelINS1_5radix10policy_hubImNS0_8NullTypeEyE10Policy1000ELNS0_9SortOrderE0EmS6_yiiNS1_21identity_decomposer_tEEEvPT5_SC_PT3_PKSD_PT1_PKSH_PT2_PKSL_T4_iiT6__param_3];
	cvta.to.global.u64 	%rd175, %rd381;
	shl.b64 	%rd176, %rd67, 3;
	add.s64 	%rd177, %rd175, %rd176;
	ld.global.u64 	%rd178, [%rd177];
	cvt.s64.s32 	%rd179, %r50;
	sub.s64 	%rd413, %rd178, %rd179;
	st.shared.u64 	[%r126], %rd413;
	setp.lt.s32 	%p96, %r4, 1;
	mov.u32 	%r1352, %r1329;
	@%p96 bra 	$L__BB25_136;
	mov.b32 	%r1350, -1;
	mov.u32 	%r1349, %r4;
	mov.u32 	%r1352, %r1329;
$L__BB25_132:
	ld.param.u64 	%rd374, [_ZN3cub18CUB_300001_SM_10006detail10radix_sort29DeviceRadixSortOnesweepKernelINS1_5radix10policy_hubImNS0_8NullTypeEyE10Policy1000ELNS0_9SortOrderE0EmS6_yiiNS1_21identity_decomposer_tEEEvPT5_SC_PT3_PKSD_PT1_PKSH_PT2_PKSL_T4_iiT6__param_0];
	add.s32 	%r130, %r1349, -1;
	shl.b32 	%r1137, %r130, 8;
	add.s32 	%r1138, %r1137, %r1;
	cvta.to.global.u64 	%rd180, %rd374;
	mul.wide.s32 	%rd181, %r1138, 4;
	add.s64 	%rd75, %rd180, %rd181;
$L__BB25_133:
	membar.cta;
	ld.volatile.global.u32 	%r131, [%rd75];
	setp.eq.s32 	%p97, %r131, 0;
	@%p97 bra 	$L__BB25_133;
	and.b32  	%r1139, %r131, 1073741823;
	add.s32 	%r1352, %r1139, %r1352;
	setp.gt.s32 	%p98, %r131, -1;
	vote.sync.ballot.b32 	%r1350, %p98, %r1350;
	setp.gt.u32 	%p100, %r1349, 1;
	and.pred  	%p101, %p98, %p100;
	mov.u32 	%r1349, %r130;
	@%p101 bra 	$L__BB25_132;
	ld.shared.u64 	%rd413, [%r126];
$L__BB25_136:
	ld.param.u64 	%rd375, [_ZN3cub18CUB_300001_SM_10006detail10radix_sort29DeviceRadixSortOnesweepKernelINS1_5radix10policy_hubImNS0_8NullTypeEyE10Policy1000ELNS0_9SortOrderE0EmS6_yiiNS1_21identity_decomposer_tEEEvPT5_SC_PT3_PKSD_PT1_PKSH_PT2_PKSL_T4_iiT6__param_0];
	or.b32  	%r1140, %r1352, -2147483648;
	cvta.to.global.u64 	%rd182, %rd375;
	shl.b32 	%r1141, %r4, 8;
	add.s32 	%r1142, %r1141, %r1;
	mul.wide.s32 	%rd183, %r1142, 4;
	add.s64 	%rd184, %rd182, %rd183;
	st.volatile.global.u32 	[%rd184], %r1140;
	sub.s32 	%r1143, %r1352, %r1329;
	cvt.s64.s32 	%rd185, %r1143;
	add.s64 	%rd186, %rd413, %rd185;
	st.shared.u64 	[%r126], %rd186;
$L__BB25_137:
	ld.param.u32 	%r1316, [_ZN3cub18CUB_300001_SM_10006detail10radix_sort29DeviceRadixSortOnesweepKernelINS1_5radix10policy_hubImNS0_8NullTypeEyE10Policy1000ELNS0_9SortOrderE0EmS6_yiiNS1_21identity_decomposer_tEEEvPT5_SC_PT3_PKSD_PT1_PKSH_PT2_PKSL_T4_iiT6__param_8];
	ld.param.u64 	%rd378, [_ZN3cub18CUB_300001_SM_10006detail10radix_sort29DeviceRadixSortOnesweepKernelINS1_5radix10policy_hubImNS0_8NullTypeEyE10Policy1000ELNS0_9SortOrderE0EmS6_yiiNS1_21identity_decomposer_tEEEvPT5_SC_PT3_PKSD_PT1_PKSH_PT2_PKSL_T4_iiT6__param_2];
	setp.gt.u32 	%p102, %r1, 255;
	mad.lo.s32 	%r135, %r4, 5760, 5760;
	setp.lt.s32 	%p103, %r135, %r1316;
	setp.eq.s64 	%p104, %rd378, 0;
	or.pred  	%p105, %p104, %p103;
	or.pred  	%p106, %p102, %p105;
	@%p106 bra 	$L__BB25_139;
	ld.param.u64 	%rd379, [_ZN3cub18CUB_300001_SM_10006detail10radix_sort29DeviceRadixSortOnesweepKernelINS1_5radix10policy_hubImNS0_8NullTypeEyE10Policy1000ELNS0_9SortOrderE0EmS6_yiiNS1_21identity_decomposer_tEEEvPT5_SC_PT3_PKSD_PT1_PKSH_PT2_PKSL_T4_iiT6__param_2];
	ld.shared.u64 	%rd187, [%r126];
	cvt.s64.s32 	%rd188, %r1329;
	cvt.s64.s32 	%rd189, %r50;
	add.s64 	%rd190, %rd189, %rd188;
	add.s64 	%rd191, %rd190, %rd187;
	cvta.to.global.u64 	%rd192, %rd379;
	shl.b64 	%rd193, %rd67, 3;
	add.s64 	%rd194, %rd192, %rd193;
	st.global.u64 	[%rd194], %rd191;
$L__BB25_139:
	ld.param.u32 	%r1317, [_ZN3cub18CUB_300001_SM_10006detail10radix_sort29DeviceRadixSortOnesweepKernelINS1_5radix10policy_hubImNS0_8NullTypeEyE10Policy1000ELNS0_9SortOrderE0EmS6_yiiNS1_21identity_decomposer_tEEEvPT5_SC_PT3_PKSD_PT1_PKSH_PT2_PKSL_T4_iiT6__param_8];
	setp.gt.s32 	%p107, %r135, %r1317;
	bar.sync 	0;
	@%p107 bra 	$L__BB25_141;
	ld.shared.u64 	%rd195, [%r126+-46080];
	shr.u64 	%rd196, %rd195, %r492;
	cvt.u32.u64 	%r1145, %rd196;
	and.b32  	%r1146, %r1145, %r31;
	shl.b32 	%r1147, %r1146, 3;
	add.s32 	%r1149, %r1104, 46080;
	add.s32 	%r1150, %r1149, %r1147;
	ld.shared.u64 	%rd197, [%r1150];
	add.s64 	%rd198, %rd197, %rd67;
	shl.b64 	%rd199, %rd198, 3;
	add.s64 	%rd200, %rd66, %rd199;
	st.global.u64 	[%rd200], %rd195;
	bar.warp.sync 	-1;
	ld.shared.u64 	%rd201, [%r126+-43008];
	shr.u64 	%rd202, %rd201, %r492;
	cvt.u32.u64 	%r1151, %rd202;
	and.b32  	%r1152, %r1151, %r31;
	shl.b32 	%r1153, %r1152, 3;
	add.s32 	%r1154, %r1149, %r1153;
	ld.shared.u64 	%rd203, [%r1154];
	add.s64 	%rd204, %rd203, %rd67;
	shl.b64 	%rd205, %rd204, 3;
	add.s64 	%rd206, %rd66, %rd205;
	st.global.u64 	[%rd206+3072], %rd201;
	bar.warp.sync 	-1;
	ld.shared.u64 	%rd207, [%r126+-39936];
	shr.u64 	%rd208, %rd207, %r492;
	cvt.u32.u64 	%r1155, %rd208;
	and.b32  	%r1156, %r1155, %r31;
	shl.b32 	%r1157, %r1156, 3;
	add.s32 	%r1158, %r1149, %r1157;
	ld.shared.u64 	%rd209, [%r1158];
	add.s64 	%rd210, %rd209, %rd67;
	shl.b64 	%rd211, %rd210, 3;
	add.s64 	%rd212, %rd66, %rd211;
	st.global.u64 	[%rd212+6144], %rd207;
	bar.warp.sync 	-1;
	ld.shared.u64 	%rd213, [%r126+-36864];
	shr.u64 	%rd214, %rd213, %r492;
	cvt.u32.u64 	%r1159, %rd214;
	and.b32  	%r1160, %r1159, %r31;
	shl.b32 	%r1161, %r1160, 3;
	add.s32 	%r1162, %r1149, %r1161;
	ld.shared.u64 	%rd215, [%r1162];
	add.s64 	%rd216, %rd215, %rd67;
	shl.b64 	%rd217, %rd216, 3;
	add.s64 	%rd218, %rd66, %rd217;
	st.global.u64 	[%rd218+9216], %rd213;
	bar.warp.sync 	-1;
	ld.shared.u64 	%rd219, [%r126+-33792];
	shr.u64 	%rd220, %rd219, %r492;
	cvt.u32.u64 	%r1163, %rd220;
	and.b32  	%r1164, %r1163, %r31;
	shl.b32 	%r1165, %r1164, 3;
	add.s32 	%r1166, %r1149, %r1165;
	ld.shared.u64 	%rd221, [%r1166];
	add.s64 	%rd222, %rd221, %rd67;
	shl.b64 	%rd223, %rd222, 3;
	add.s64 	%rd224, %rd66, %rd223;
	st.global.u64 	[%rd224+12288], %rd219;
	bar.warp.sync 	-1;
	ld.shared.u64 	%rd225, [%r126+-30720];
	shr.u64 	%rd226, %rd225, %r492;
	cvt.u32.u64 	%r1167, %rd226;
	and.b32  	%r1168, %r1167, %r31;
	shl.b32 	%r1169, %r1168, 3;
	add.s32 	%r1170, %r1149, %r1169;
	ld.shared.u64 	%rd227, [%r1170];
	add.s64 	%rd228, %rd227, %rd67;
	shl.b64 	%rd229, %rd228, 3;
	add.s64 	%rd230, %rd66, %rd229;
	st.global.u64 	[%rd230+15360], %rd225;
	bar.warp.sync 	-1;
	ld.shared.u64 	%rd231, [%r126+-27648];
	shr.u64 	%rd232, %rd231, %r492;
	cvt.u32.u64 	%r1171, %rd232;
	and.b32  	%r1172, %r1171, %r31;
	shl.b32 	%r1173, %r1172, 3;
	add.s32 	%r1174, %r1149, %r1173;
	ld.shared.u64 	%rd233, [%r1174];
	add.s64 	%rd234, %rd233, %rd67;
	shl.b64 	%rd235, %rd234, 3;
	add.s64 	%rd236, %rd66, %rd235;
	st.global.u64 	[%rd236+18432], %rd231;
	bar.warp.sync 	-1;
	ld.shared.u64 	%rd237, [%r126+-24576];
	shr.u64 	%rd238, %rd237, %r492;
	cvt.u32.u64 	%r1175, %rd238;
	and.b32  	%r1176, %r1175, %r31;
	shl.b32 	%r1177, %r1176, 3;
	add.s32 	%r1178, %r1149, %r1177;
	ld.shared.u64 	%rd239, [%r1178];
	add.s64 	%rd240, %rd239, %rd67;
	shl.b64 	%rd241, %rd240, 3;
	add.s64 	%rd242, %rd66, %rd241;
	st.global.u64 	[%rd242+21504], %rd237;
	bar.warp.sync 	-1;
	ld.shared.u64 	%rd243, [%r126+-21504];
	shr.u64 	%rd244, %rd243, %r492;
	cvt.u32.u64 	%r1179, %rd244;
	and.b32  	%r1180, %r1179, %r31;
	shl.b32 	%r1181, %r1180, 3;
	add.s32 	%r1182, %r1149, %r1181;
	ld.shared.u64 	%rd245, [%r1182];
	add.s64 	%rd246, %rd245, %rd67;
	shl.b64 	%rd247, %rd246, 3;
	add.s64 	%rd248, %rd66, %rd247;
	st.global.u64 	[%rd248+24576], %rd243;
	bar.warp.sync 	-1;
	ld.shared.u64 	%rd249, [%r126+-18432];
	shr.u64 	%rd250, %rd249, %r492;
	cvt.u32.u64 	%r1183, %rd250;
	and.b32  	%r1184, %r1183, %r31;
	shl.b32 	%r1185, %r1184, 3;
	add.s32 	%r1186, %r1149, %r1185;
	ld.shared.u64 	%rd251, [%r1186];
	add.s64 	%rd252, %rd251, %rd67;
	shl.b64 	%rd253, %rd252, 3;
	add.s64 	%rd254, %rd66, %rd253;
	st.global.u64 	[%rd254+27648], %rd249;
	bar.warp.sync 	-1;
	ld.shared.u64 	%rd255, [%r126+-15360];
	shr.u64 	%rd256, %rd255, %r492;
	cvt.u32.u64 	%r1187, %rd256;
	and.b32  	%r1188, %r1187, %r31;
	shl.b32 	%r1189, %r1188, 3;
	add.s32 	%r1190, %r1149, %r1189;
	ld.shared.u64 	%rd257, [%r1190];
	add.s64 	%rd258, %rd257, %rd67;
	shl.b64 	%rd259, %rd258, 3;
	add.s64 	%rd260, %rd66, %rd259;
	st.global.u64 	[%rd260+30720], %rd255;
	bar.warp.sync 	-1;
	ld.shared.u64 	%rd261, [%r126+-12288];
	shr.u64 	%rd262, %rd261, %r492;
	cvt.u32.u64 	%r1191, %rd262;
	and.b32  	%r1192, %r1191, %r31;
	shl.b32 	%r1193, %r1192, 3;
	add.s32 	%r1194, %r1149, %r1193;
	ld.shared.u64 	%rd263, [%r1194];
	add.s64 	%rd264, %rd263, %rd67;
	shl.b64 	%rd265, %rd264, 3;
	add.s64 	%rd266, %rd66, %rd265;
	st.global.u64 	[%rd266+33792], %rd261;
	bar.warp.sync 	-1;
	ld.shared.u64 	%rd267, [%r126+-9216];
	shr.u64 	%rd268, %rd267, %r492;
	cvt.u32.u64 	%r1195, %rd268;
	and.b32  	%r1196, %r1195, %r31;
	shl.b32 	%r1197, %r1196, 3;
	add.s32 	%r1198, %r1149, %r1197;
	ld.shared.u64 	%rd269, [%r1198];
	add.s64 	%rd270, %rd269, %rd67;
	shl.b64 	%rd271, %rd270, 3;
	add.s64 	%rd272, %rd66, %rd271;
	st.global.u64 	[%rd272+36864], %rd267;
	bar.warp.sync 	-1;
	ld.shared.u64 	%rd273, [%r126+-6144];
	shr.u64 	%rd274, %rd273, %r492;
	cvt.u32.u64 	%r1199, %rd274;
	and.b32  	%r1200, %r1199, %r31;
	shl.b32 	%r1201, %r1200, 3;
	add.s32 	%r1202, %r1149, %r1201;
	ld.shared.u64 	%rd275, [%r1202];
	add.s64 	%rd276, %rd275, %rd67;
	shl.b64 	%rd277, %rd276, 3;
	add.s64 	%rd278, %rd66, %rd277;
	st.global.u64 	[%rd278+39936], %rd273;
	bar.warp.sync 	-1;
	ld.shared.u64 	%rd279, [%r126+-3072];
	shr.u64 	%rd280, %rd279, %r492;
	cvt.u32.u64 	%r1203, %rd280;
	and.b32  	%r1204, %r1203, %r31;
	shl.b32 	%r1205, %r1204, 3;
	add.s32 	%r1206, %r1149, %r1205;
	ld.shared.u64 	%rd281, [%r1206];
	add.s64 	%rd282, %rd281, %rd67;
	shl.b64 	%rd283, %rd282, 3;
	add.s64 	%rd284, %rd66, %rd283;
	st.global.u64 	[%rd284+43008], %rd279;
	bar.warp.sync 	-1;
	bra.uni 	$L__BB25_172;
$L__BB25_141:
	ld.param.u32 	%r1318, [_ZN3cub18CUB_300001_SM_10006detail10radix_sort29DeviceRadixSortOnesweepKernelINS1_5radix10policy_hubImNS0_8NullTypeEyE10Policy1000ELNS0_9SortOrderE0EmS6_yiiNS1_21identity_decomposer_tEEEvPT5_SC_PT3_PKSD_PT1_PKSH_PT2_PKSL_T4_iiT6__param_8];
	mad.lo.s32 	%r136, %r4, -5760, %r1318;
	setp.ge.s32 	%p108, %r1, %r136;
	@%p108 bra 	$L__BB25_143;
	ld.shared.u64 	%rd285, [%r126+-46080];
	shr.u64 	%rd286, %rd285, %r492;
	cvt.u32.u64 	%r1208, %rd286;
	and.b32  	%r1209, %r1208, %r31;
	shl.b32 	%r1210, %r1209, 3;
	add.s32 	%r1212, %r1104, %r1210;
	ld.shared.u64 	%rd287, [%r1212+46080];
	add.s64 	%rd288, %rd287, %rd67;
	shl.b64 	%rd289, %rd288, 3;
	add.s64 	%rd290, %rd66, %rd289;
	st.global.u64 	[%rd290], %rd285;
$L__BB25_143:
	bar.warp.sync 	-1;
	add.s32 	%r1213, %r1, 384;
	setp.ge.s32 	%p109, %r1213, %r136;
	@%p109 bra 	$L__BB25_145;
	ld.shared.u64 	%rd291, [%r126+-43008];
	shr.u64 	%rd292, %rd291, %r492;
	cvt.u32.u64 	%r1215, %rd292;
	and.b32  	%r1216, %r1215, %r31;
	shl.b32 	%r1217, %r1216, 3;
	add.s32 	%r1219, %r1104, %r1217;
	ld.shared.u64 	%rd293, [%r1219+46080];
	add.s64 	%rd294, %rd293, %rd67;
	shl.b64 	%rd295, %rd294, 3;
	add.s64 	%rd296, %rd66, %rd295;
	st.global.u64 	[%rd296+3072], %rd291;
$L__BB25_145:
	bar.warp.sync 	-1;
	add.s32 	%r1220, %r1, 768;
	setp.ge.s32 	%p110, %r1220, %r136;
	@%p110 bra 	$L__BB25_147;
	ld.shared.u64 	%rd297, [%r126+-39936];
	shr.u64 	%rd298, %rd297, %r492;
	cvt.u32.u64 	%r1222, %rd298;
	and.b32  	%r1223, %r1222, %r31;
	shl.b32 	%r1224, %r1223, 3;
	add.s32 	%r1226, %r1104, %r1224;
	ld.shared.u64 	%rd299, [%r1226+46080];
	add.s64 	%rd300, %rd299, %rd67;
	shl.b64 	%rd301, %rd300, 3;
	add.s64 	%rd302, %rd66, %rd301;
	st.global.u64 	[%rd302+6144], %rd297;
$L__BB25_147:
	bar.warp.sync 	-1;
	add.s32 	%r1227, %r1, 1152;
	setp.ge.s32 	%p111, %r1227, %r136;
	@%p111 bra 	$L__BB25_149;
	ld.shared.u64 	%rd303, [%r126+-36864];
	shr.u64 	%rd304, %rd303, %r492;
	cvt.u32.u64 	%r1229, %rd304;
	and.b32  	%r1230, %r1229, %r31;
	shl.b32 	%r1231, %r1230, 3;
	add.s32 	%r1233, %r1104, %r1231;
	ld.shared.u64 	%rd305, [%r1233+46080];
	add.s64 	%rd306, %rd305, %rd67;
	shl.b64 	%rd307, %rd306, 3;
	add.s64 	%rd308, %rd66, %rd307;
	st.global.u64 	[%rd308+9216], %rd303;
$L__BB25_149:
	bar.warp.sync 	-1;
	add.s32 	%r1234, %r1, 1536;
	setp.ge.s32 	%p112, %r1234, %r136;
	@%p112 bra 	$L__BB25_151;
	ld.shared.u64 	%rd309, [%r126+-33792];
	shr.u64 	%rd310, %rd309, %r492;
	cvt.u32.u64 	%r1236, %rd310;
	and.b32  	%r1237, %r1236, %r31;
	shl.b32 	%r1238, %r1237, 3;
	add.s32 	%r1240, %r1104, %r1238;
	ld.shared.u64 	%rd311, [%r1240+46080];
	add.s64 	%rd312, %rd311, %rd67;
	shl.b64 	%rd313, %rd312, 3;
	add.s64 	%rd314, %rd66, %rd313;
	st.global.u64 	[%rd314+12288], %rd309;
$L__BB25_151:
	bar.warp.sync 	-1;
	add.s32 	%r1241, %r1, 1920;
	setp.ge.s32 	%p113, %r1241, %r136;
	@%p113 bra 	$L__BB25_153;
	ld.shared.u64 	%rd315, [%r126+-30720];
	shr.u64 	%rd316, %rd315, %r492;
	cvt.u32.u64 	%r1243, %rd316;
	and.b32  	%r1244, %r1243, %r31;
	shl.b32 	%r1245, %r1244, 3;
	add.s32 	%r1247, %r1104, %r1245;
	ld.shared.u64 	%rd317, [%r1247+46080];
	add.s64 	%rd318, %rd317, %rd67;
	shl.b64 	%rd319, %rd318, 3;
	add.s64 	%rd320, %rd66, %rd319;
	st.global.u64 	[%rd320+15360], %rd315;
$L__BB25_153:
	bar.warp.sync 	-1;
	add.s32 	%r1248, %r1, 2304;
	setp.ge.s32 	%p114, %r1248, %r136;
	@%p114 bra 	$L__BB25_155;
	ld.shared.u64 	%rd321, [%r126+-27648];
	shr.u64 	%rd322, %rd321, %r492;
	cvt.u32.u64 	%r1250, %rd322;
	and.b32  	%r1251, %r1250, %r31;
	shl.b32 	%r1252, %r1251, 3;
	add.s32 	%r1254, %r1104, %r1252;
	ld.shared.u64 	%rd323, [%r1254+46080];
	add.s64 	%rd324, %rd323, %rd67;
	shl.b64 	%rd325, %rd324, 3;
	add.s64 	%rd326, %rd66, %rd325;
	st.global.u64 	[%rd326+18432], %rd321;
$L__BB25_155:
	bar.warp.sync 	-1;
	add.s32 	%r1255, %r1, 2688;
	setp.ge.s32 	%p115, %r1255, %r136;
	@%p115 bra 	$L__BB25_157;
	ld.shared.u64 	%rd327, [%r126+-24576];
	shr.u64 	%rd328, %rd327, %r492;
	cvt.u32.u64 	%r1257, %rd328;
	and.b32  	%r1258, %r1257, %r31;
	shl.b32 	%r1259, %r1258, 3;
	add.s32 	%r1261, %r1104, %r1259;
	ld.shared.u64 	%rd329, [%r1261+46080];
	add.s64 	%rd330, %rd329, %rd67;
	shl.b64 	%rd331, %rd330, 3;
	add.s64 	%rd332, %rd66, %rd331;
	st.global.u64 	[%rd332+21504], %rd327;
$L__BB25_157:
	bar.warp.sync 	-1;
	or.b32  	%r1262, %r1, 3072;
	setp.ge.s32 	%p116, %r1262, %r136;
	@%p116 bra 	$L__BB25_159;
	ld.shared.u64 	%rd333, [%r126+-21504];
	shr.u64 	%rd334, %rd333, %r492;
	cvt.u32.u64 	%r1264, %rd334;
	and.b32  	%r1265, %r1264, %r31;
	shl.b32 	%r1266, %r1265, 3;
	add.s32 	%r1268, %r1104, %r1266;
	ld.shared.u64 	%rd335, [%r1268+46080];
	add.s64 	%rd336, %rd335, %rd67;
	shl.b64 	%rd337, %rd336, 3;
	add.s64 	%rd338, %rd66, %rd337;
	st.global.u64 	[%rd338+24576], %rd333;
$L__BB25_159:
	bar.warp.sync 	-1;
	add.s32 	%r1269, %r1, 3456;
	setp.ge.s32 	%p117, %r1269, %r136;
	@%p117 bra 	$L__BB25_161;
	ld.shared.u64 	%rd339, [%r126+-18432];
	shr.u64 	%rd340, %rd339, %r492;
	cvt.u32.u64 	%r1271, %rd340;
	and.b32  	%r1272, %r1271, %r31;
	shl.b32 	%r1273, %r1272, 3;
	add.s32 	%r1275, %r1104, %r1273;
	ld.shared.u64 	%rd341, [%r1275+46080];
	add.s64 	%rd342, %rd341, %rd67;
	shl.b64 	%rd343, %rd342, 3;
	add.s64 	%rd344, %rd66, %rd343;
	st.global.u64 	[%rd344+27648], %rd339;
$L__BB25_161:
	bar.warp.sync 	-1;
	add.s32 	%r1276, %r1, 3840;
	setp.ge.s32 	%p118, %r1276, %r136;
	@%p118 bra 	$L__BB25_163;
	ld.shared.u64 	%rd345, [%r126+-15360];
	shr.u64 	%rd346, %rd345, %r492;
	cvt.u32.u64 	%r1278, %rd346;
	and.b32  	%r1279, %r1278, %r31;
	shl.b32 	%r1280, %r1279, 3;
	add.s32 	%r1282, %r1104, %r1280;
	ld.shared.u64 	%rd347, [%r1282+46080];
	add.s64 	%rd348, %rd347, %rd67;
	shl.b64 	%rd349, %rd348, 3;
	add.s64 	%rd350, %rd66, %rd349;
	st.global.u64 	[%rd350+30720], %rd345;
$L__BB25_163:
	bar.warp.sync 	-1;
	add.s32 	%r1283, %r1, 4224;
	setp.ge.s32 	%p119, %r1283, %r136;
	@%p119 bra 	$L__BB25_165;
	ld.shared.u64 	%rd351, [%r126+-12288];
	shr.u64 	%rd352, %rd351, %r492;
	cvt.u32.u64 	%r1285, %rd352;
	and.b32  	%r1286, %r1285, %r31;
	shl.b32 	%r1287, %r1286, 3;
	add.s32 	%r1289, %r1104, %r1287;
	ld.shared.u64 	%rd353, [%r1289+46080];
	add.s64 	%rd354, %rd353, %rd67;
	shl.b64 	%rd355, %rd354, 3;
	add.s64 	%rd356, %rd66, %rd355;
	st.global.u64 	[%rd356+33792], %rd351;
$L__BB25_165:
	bar.warp.sync 	-1;
	add.s32 	%r1290, %r1, 4608;
	setp.ge.s32 	%p120, %r1290, %r136;
	@%p120 bra 	$L__BB25_167;
	ld.shared.u64 	%rd357, [%r126+-9216];
	shr.u64 	%rd358, %rd357, %r492;
	cvt.u32.u64 	%r1292, %rd358;
	and.b32  	%r1293, %r1292, %r31;
	shl.b32 	%r1294, %r1293, 3;
	add.s32 	%r1296, %r1104, %r1294;
	ld.shared.u64 	%rd359, [%r1296+46080];
	add.s64 	%rd360, %rd359, %rd67;
	shl.b64 	%rd361, %rd360, 3;
	add.s64 	%rd362, %rd66, %rd361;
	st.global.u64 	[%rd362+36864], %rd357;
$L__BB25_167:
	bar.warp.sync 	-1;
	add.s32 	%r1297, %r1, 4992;
	setp.ge.s32 	%p121, %r1297, %r136;
	@%p121 bra 	$L__BB25_169;
	ld.shared.u64 	%rd363, [%r126+-6144];
	shr.u64 	%rd364, %rd363, %r492;
	cvt.u32.u64 	%r1299, %rd364;
	and.b32  	%r1300, %r1299, %r31;
	shl.b32 	%r1301, %r1300, 3;
	add.s32 	%r1303, %r1104, %r1301;
	ld.shared.u64 	%rd365, [%r1303+46080];
	add.s64 	%rd366, %rd365, %rd67;
	shl.b64 	%rd367, %rd366, 3;
	add.s64 	%rd368, %rd66, %rd367;
	st.global.u64 	[%rd368+39936], %rd363;
$L__BB25_169:
	bar.warp.sync 	-1;
	add.s32 	%r1304, %r1, 5376;
	ld.shared.u64 	%rd78, [%r126+-3072];
	shr.u64 	%rd369, %rd78, %r492;
	cvt.u32.u64 	%r1306, %rd369;
	and.b32  	%r1307, %r1306, %r31;
	shl.b32 	%r1308, %r1307, 3;
	add.s32 	%r1310, %r1104, %r1308;
	ld.shared.u64 	%rd370, [%r1310+46080];
	add.s64 	%rd79, %rd370, %rd67;
	setp.ge.s32 	%p122, %r1304, %r136;
	@%p122 bra 	$L__BB25_171;
	shl.b64 	%rd371, %rd79, 3;
	add.s64 	%rd372, %rd66, %rd371;
	st.global.u64 	[%rd372+43008], %rd78;
$L__BB25_171:
	bar.warp.sync 	-1;
$L__BB25_172:
	ret;

}
.func  (.param .b64 func_retval0) __internal_accurate_pow(
	.param .b64 __internal_accurate_pow_param_0
)
{
	.reg .pred 	%p<8>;
	.reg .b32 	%r<46>;
	.reg .b32 	%f<3>;
	.reg .b64 	%fd<109>;

	ld.param.f64 	%fd10, [__internal_accurate_pow_param_0];
	mov.f64 	%fd11, 0d4000000000000000;
	{
	.reg .b32 %temp; 
	mov.b64 	{%temp, %r8}, %fd11;
	}
	{
	.reg .b32 %temp; 
	mov.b64 	{%r9, %temp}, %fd11;
	}
	shr.u32 	%r10, %r8, 20;
	setp.lt.u32 	%p1, %r8, 1048576;
	mov.f64 	%fd12, 0d4360000000000000;
	{
	.reg .b32 %temp; 
	mov.b64 	{%temp, %r11}, %fd12;
	}
	{
	.reg .b32 %temp; 
	mov.b64 	{%r12, %temp}, %fd12;
	}
	shr.u32 	%r13, %r11, 20;
	add.s32 	%r14, %r13, -54;
	selp.b32 	%r15, %r12, %r9, %p1;
	selp.b32 	%r16, %r11, %r8, %p1;
	selp.b32 	%r1, %r14, %r10, %p1;
	add.s32 	%r45, %r1, -1023;
	and.b32  	%r17, %r16, -2146435073;
	or.b32  	%r18, %r17, 1072693248;
	mov.b64 	%fd107, {%r15, %r18};
	setp.lt.u32 	%p2, %r18, 1073127583;
	@%p2 bra 	$L__BB26_2;
	{
	.reg .b32 %temp; 
	mov.b64 	{%r19, %temp}, %fd107;
	}
	{
	.reg .b32 %temp; 
	mov.b64 	{%temp, %r20}, %fd107;
	}
	add.s32 	%r21, %r20, -1048576;
	mov.b64 	%fd107, {%r19, %r21};
	add.s32 	%r45, %r1, -1022;
$L__BB26_2:
	add.f64 	%fd13, %fd107, 0dBFF0000000000000;
	add.f64 	%fd14, %fd107, 0d3FF0000000000000;
	rcp.approx.ftz.f64 	%fd15, %fd14;
	neg.f64 	%fd16, %fd14;
	fma.rn.f64 	%fd17, %fd16, %fd15, 0d3FF0000000000000;
	fma.rn.f64 	%fd18, %fd17, %fd17, %fd17;
	fma.rn.f64 	%fd19, %fd18, %fd15, %fd15;
	mul.f64 	%fd20, %fd13, %fd19;
	fma.rn.f64 	%fd21, %fd13, %fd19, %fd20;
	mul.f64 	%fd22, %fd21, %fd21;
	fma.rn.f64 	%fd23, %fd22, 0d3EB0F5FF7D2CAFE2, 0d3ED0F5D241AD3B5A;
	fma.rn.f64 	%fd24, %fd23, %fd22, 0d3EF3B20A75488A3F;
	fma.rn.f64 	%fd25, %fd24, %fd22, 0d3F1745CDE4FAECD5;
	fma.rn.f64 	%fd26, %fd25, %fd22, 0d3F3C71C7258A578B;
	fma.rn.f64 	%fd27, %fd26, %fd22, 0d3F6249249242B910;
	fma.rn.f64 	%fd28, %fd27, %fd22, 0d3F89999999999DFB;
	sub.f64 	%fd29, %fd13, %fd21;
	add.f64 	%fd30, %fd29, %fd29;
	neg.f64 	%fd31, %fd21;
	fma.rn.f64 	%fd32, %fd31, %fd13, %fd30;
	mul.f64 	%fd33, %fd19, %fd32;
	fma.rn.f64 	%fd34, %fd22, %fd28, 0d3FB5555555555555;
	mov.f64 	%fd35, 0d3FB5555555555555;
	sub.f64 	%fd36, %fd35, %fd34;
	fma.rn.f64 	%fd37, %fd22, %fd28, %fd36;
	add.f64 	%fd38, %fd37, 0dBC46A4CB00B9E7B0;
	add.f64 	%fd39, %fd34, %fd38;
	sub.f64 	%fd40, %fd34, %fd39;
	add.f64 	%fd41, %fd38, %fd40;
	mul.rn.f64 	%fd42, %fd21, %fd21;
	neg.f64 	%fd43, %fd42;
	fma.rn.f64 	%fd44, %fd21, %fd21, %fd43;
	{
	.reg .b32 %temp; 
	mov.b64 	{%r22, %temp}, %fd33;
	}
	{
	.reg .b32 %temp; 
	mov.b64 	{%temp, %r23}, %fd33;
	}
	add.s32 	%r24, %r23, 1048576;
	mov.b64 	%fd45, {%r22, %r24};
	fma.rn.f64 	%fd46, %fd21, %fd45, %fd44;
	mul.rn.f64 	%fd47, %fd42, %fd21;
	neg.f64 	%fd48, %fd47;
	fma.rn.f64 	%fd49, %fd42, %fd21, %fd48;
	fma.rn.f64 	%fd50, %fd42, %fd33, %fd49;
	fma.rn.f64 	%fd51, %fd46, %fd21, %fd50;
	mul.rn.f64 	%fd52, %fd39, %fd47;
	neg.f64 	%fd53, %fd52;
	fma.rn.f64 	%fd54, %fd39, %fd47, %fd53;
	fma.rn.f64 	%fd55, %fd39, %fd51, %fd54;
	fma.rn.f64 	%fd56, %fd41, %fd47, %fd55;
	add.f64 	%fd57, %fd52, %fd56;
	sub.f64 	%fd58, %fd52, %fd57;
	add.f64 	%fd59, %fd56, %fd58;
	add.f64 	%fd60, %fd21, %fd57;
	sub.f64 	%fd61, %fd21, %fd60;
	add.f64 	%fd62, %fd57, %fd61;
	add.f64 	%fd63, %fd59, %fd62;
	add.f64 	%fd64, %fd33, %fd63;
	add.f64 	%fd65, %fd60, %fd64;
	sub.f64 	%fd66, %fd60, %fd65;
	add.f64 	%fd67, %fd64, %fd66;
	xor.b32  	%r25, %r45, -2147483648;
	mov.b32 	%r26, 1127219200;
	mov.b64 	%fd68, {%r25, %r26};
	mov.b32 	%r27, -2147483648;
	mov.b64 	%fd69, {%r27, %r26};
	sub.f64 	%fd70, %fd68, %fd69;
	fma.rn.f64 	%fd71, %fd70, 0d3FE62E42FEFA39EF, %fd65;
	fma.rn.f64 	%fd72, %fd70, 0dBFE62E42FEFA39EF, %fd71;
	sub.f64 	%fd73, %fd72, %fd65;
	sub.f64 	%fd74, %fd67, %fd73;
	fma.rn.f64 	%fd75, %fd70, 0d3C7ABC9E3B39803F, %fd74;
	add.f64 	%fd76, %fd71, %fd75;
	sub.f64 	%fd77, %fd71, %fd76;
	add.f64 	%fd78, %fd75, %fd77;
	{
	.reg .b32 %temp; 
	mov.b64 	{%temp, %r28}, %fd10;
	}
	{
	.reg .b32 %temp; 
	mov.b64 	{%r29, %temp}, %fd10;
	}
	shl.b32 	%r30, %r28, 1;
	setp.gt.u32 	%p3, %r30, -33554433;
	and.b32  	%r31, %r28, -15728641;
	selp.b32 	%r32, %r31, %r28, %p3;
	mov.b64 	%fd79, {%r29, %r32};
	mul.rn.f64 	%fd80, %fd76, %fd79;
	neg.f64 	%fd81, %fd80;
	fma.rn.f64 	%fd82, %fd76, %fd79, %fd81;
	fma.rn.f64 	%fd83, %fd78, %fd79, %fd82;
	add.f64 	%fd4, %fd80, %fd83;
	sub.f64 	%fd84, %fd80, %fd4;
	add.f64 	%fd5, %fd83, %fd84;
	fma.rn.f64 	%fd85, %fd4, 0d3FF71547652B82FE, 0d4338000000000000;
	{
	.reg .b32 %temp; 
	mov.b64 	{%r5, %temp}, %fd85;
	}
	mov.f64 	%fd86, 0dC338000000000000;
	add.rn.f64 	%fd87, %fd85, %fd86;
	fma.rn.f64 	%fd88, %fd87, 0dBFE62E42FEFA39EF, %fd4;
	fma.rn.f64 	%fd89, %fd87, 0dBC7ABC9E3B39803F, %fd88;
	fma.rn.f64 	%fd90, %fd89, 0d3E5ADE1569CE2BDF, 0d3E928AF3FCA213EA;
	fma.rn.f64 	%fd91, %fd90, %fd89, 0d3EC71DEE62401315;
	fma.rn.f64 	%fd92, %fd91, %fd89, 0d3EFA01997C89EB71;
	fma.rn.f64 	%fd93, %fd92, %fd89, 0d3F2A01A014761F65;
	fma.rn.f64 	%fd94, %fd93, %fd89, 0d3F56C16C1852B7AF;
	fma.rn.f64 	%fd95, %fd94, %fd89, 0d3F81111111122322;
	fma.rn.f64 	%fd96, %fd95, %fd89, 0d3FA55555555502A1;
	fma.rn.f64 	%fd97, %fd96, %fd89, 0d3FC5555555555511;
	fma.rn.f64 	%fd98, %fd97, %fd89, 0d3FE000000000000B;
	fma.rn.f64 	%fd99, %fd98, %fd89, 0d3FF0000000000000;
	fma.rn.f64 	%fd100, %fd99, %fd89, 0d3FF0000000000000;
	{
	.reg .b32 %temp; 
	mov.b64 	{%r6, %temp}, %fd100;
	}
	{
	.reg .b32 %temp; 
	mov.b64 	{%temp, %r7}, %fd100;
	}
	shl.b32 	%r33, %r5, 20;
	add.s32 	%r34, %r33, %r7;
	mov.b64 	%fd108, {%r6, %r34};
	{
	.reg .b32 %temp; 
	mov.b64 	{%temp, %r35}, %fd4;
	}
	mov.b32 	%f2, %r35;
	abs.f32 	%f1, %f2;
	setp.lt.f32 	%p4, %f1, 0f4086232B;
	@%p4 bra 	$L__BB26_5;
	setp.lt.f64 	%p5, %fd4, 0d0000000000000000;
	add.f64 	%fd101, %fd4, 0d7FF0000000000000;
	selp.f64 	%fd108, 0d0000000000000000, %fd101, %p5;
	setp.geu.f32 	%p6, %f1, 0f40874800;
	@%p6 bra 	$L__BB26_5;
	shr.u32 	%r36, %r5, 31;
	add.s32 	%r37, %r5, %r36;
	shr.s32 	%r38, %r37, 1;
	shl.b32 	%r39, %r38, 20;
	add.s32 	%r40, %r7, %r39;
	mov.b64 	%fd102, {%r6, %r40};
	sub.s32 	%r41, %r5, %r38;
	shl.b32 	%r42, %r41, 20;
	add.s32 	%r43, %r42, 1072693248;
	mov.b32 	%r44, 0;
	mov.b64 	%fd103, {%r44, %r43};
	mul.f64 	%fd108, %fd103, %fd102;
$L__BB26_5:
	abs.f64 	%fd104, %fd108;
	setp.eq.f64 	%p7, %fd104, 0d7FF0000000000000;
	fma.rn.f64 	%fd105, %fd108, %fd5, %fd108;
	selp.f64 	%fd106, %fd108, %fd105, %p7;
	st.param.f64 	[func_retval0], %fd106;
	ret;

}


// ===== COMPILED SASS (sm_100) =====

	.target	sm_100

	.elftype	@"ET_EXEC"


//--------------------- .note.nv.tkinfo           --------------------------
	.section	.note.nv.tkinfo,"",@"SHT_NOTE"
	.sectionflags	@"SHF_NOTE_NV_TKINFO"
	.tkinfo
        /*0018*/ 	.word	0x00000002
        /*0030*/ 	.string	""
        /*0030*/ 	.string	"ptxas"
        /*0030*/ 	.string	"Cuda compilation tools, release 13.0, V13.0.88"
        /*0030*/ 	.string	"Build cuda_13.0.r13.0/compiler.36424714_0"
        /*0030*/ 	.string	"-arch sm_100 -m 64 "



//--------------------- .note.nv.cuinfo           --------------------------
	.section	.note.nv.cuinfo,"",@"SHT_NOTE"
	.sectionflags	@"SHF_NOTE_NV_CUINFO"
        /*0018*/ 	.short	0x0002
        /*001a*/ 	.short	0x0064
        /*001c*/ 	.short	0x0082
	.zero		2


//--------------------- .nv.info                  --------------------------
	.section	.nv.info,"",@"SHT_CUDA_INFO"
	.align	4


	//----- nvinfo : EIATTR_REGCOUNT
	.align		4
        /*0000*/ 	.byte	0x04, 0x2f
        /*0002*/ 	.short	(.L_48 - .L_47)
	.align		4
.L_47:
        /*0004*/ 	.word	index@(_Z13ConcatenateWVPjS_S_j)
        /*0008*/ 	.word	0x0000000c


	//----- nvinfo : EIATTR_FRAME_SIZE
	.align		4
.L_48:
        /*000c*/ 	.byte	0x04, 0x11
        /*000e*/ 	.short	(.L_50 - .L_49)
	.align		4
.L_49:
        /*0010*/ 	.word	index@(_Z13ConcatenateWVPjS_S_j)
        /*0014*/ 	.word	0x00000000


	//----- nvinfo : EIATTR_REGCOUNT
	.align		4
.L_50:
        /*0018*/ 	.byte	0x04, 0x2f
        /*001a*/ 	.short	(.L_52 - .L_51)
	.align		4
.L_51:
        /*001c*/ 	.word	index@(_Z7FindMinPjS_S_S_S_S_jj)
        /*0020*/ 	.word	0x00000020


	//----- nvinfo : EIATTR_FRAME_SIZE
	.align		4
.L_52:
        /*0024*/ 	.byte	0x04, 0x11
        /*0026*/ 	.short	(.L_54 - .L_53)
	.align		4
.L_53:
        /*0028*/ 	.word	index@($_Z7FindMinPjS_S_S_S_S_jj$__internal_accurate_pow)
        /*002c*/ 	.word	0x00000000


	//----- nvinfo : EIATTR_FRAME_SIZE
	.align		4
.L_54:
        /*0030*/ 	.byte	0x04, 0x11
        /*0032*/ 	.short	(.L_56 - .L_55)
	.align		4
.L_55:
        /*0034*/ 	.word	index@(_Z7FindMinPjS_S_S_S_S_jj)
        /*0038*/ 	.word	0x00000000


	//----- nvinfo : EIATTR_REGCOUNT
	.align		4
.L_56:
        /*003c*/ 	.byte	0x04, 0x2f
        /*003e*/ 	.short	(.L_58 - .L_57)
	.align		4
.L_57:
        /*0040*/ 	.word	index@(_Z12RemoveCyclesPjj)
        /*0044*/ 	.word	0x0000000c


	//----- nvinfo : EIATTR_FRAME_SIZE
	.align		4
.L_58:
        /*0048*/ 	.byte	0x04, 0x11
        /*004a*/ 	.short	(.L_60 - .L_59)
	.align		4
.L_59:
        /*004c*/ 	.word	index@(_Z12RemoveCyclesPjj)
        /*0050*/ 	.word	0x00000000


	//----- nvinfo : EIATTR_REGCOUNT
	.align		4
.L_60:
        /*0054*/ 	.byte	0x04, 0x2f
        /*0056*/ 	.short	(.L_62 - .L_61)
	.align		4
.L_61:
        /*0058*/ 	.word	index@(_Z13InitiaizeZeroPjj)
        /*005c*/ 	.word	0x00000008


	//----- nvinfo : EIATTR_FRAME_SIZE
	.align		4
.L_62:
        /*0060*/ 	.byte	0x04, 0x11
        /*0062*/ 	.short	(.L_64 - .L_63)
	.align		4
.L_63:
        /*0064*/ 	.word	index@(_Z13InitiaizeZeroPjj)
        /*0068*/ 	.word	0x00000000


	//----- nvinfo : EIATTR_REGCOUNT
	.align		4
.L_64:
        /*006c*/ 	.byte	0x04, 0x2f
        /*006e*/ 	.short	(.L_66 - .L_65)
	.align		4
.L_65:
        /*0070*/ 	.word	index@(_Z11MarkSegmentPjS_j)
        /*0074*/ 	.word	0x0000000a


	//----- nvinfo : EIATTR_FRAME_SIZE
	.align		4
.L_66:
        /*0078*/ 	.byte	0x04, 0x11
        /*007a*/ 	.short	(.L_68 - .L_67)
	.align		4
.L_67:
        /*007c*/ 	.word	index@(_Z11MarkSegmentPjS_j)
        /*0080*/ 	.word	0x00000000


	//----- nvinfo : EIATTR_REGCOUNT
	.align		4
.L_68:
        /*0084*/ 	.byte	0x04, 0x2f
        /*0086*/ 	.short	(.L_70 - .L_69)
	.align		4
.L_69:
        /*0088*/ 	.word	index@(_Z13InclusiveScanPjj)
        /*008c*/ 	.word	0x00000020


	//----- nvinfo : EIATTR_FRAME_SIZE
	.align		4
.L_70:
        /*0090*/ 	.byte	0x04, 0x11
        /*0092*/ 	.short	(.L_72 - .L_71)
	.align		4
.L_71:
        /*0094*/ 	.word	index@(_Z13InclusiveScanPjj)
        /*0098*/ 	.word	0x00000000


	//----- nvinfo : EIATTR_REGCOUNT
	.align		4
.L_72:
        /*009c*/ 	.byte	0x04, 0x2f
        /*009e*/ 	.short	(.L_74 - .L_73)
	.align		4
.L_73:
        /*00a0*/ 	.word	index@(_Z9OutputMSTPjS_S_j)
        /*00a4*/ 	.word	0x0000000a


	//----- nvinfo : EIATTR_FRAME_SIZE
	.align		4
.L_74:
        /*00a8*/ 	.byte	0x04, 0x11
        /*00aa*/ 	.short	(.L_76 - .L_75)
	.align		4
.L_75:
        /*00ac*/ 	.word	index@(_Z9OutputMSTPjS_S_j)
        /*00b0*/ 	.word	0x00000000


	//----- nvinfo : EIATTR_REGCOUNT
	.align		4
.L_76:
        /*00b4*/ 	.byte	0x04, 0x2f
        /*00b6*/ 	.short	(.L_78 - .L_77)
	.align		4
.L_77:
        /*00b8*/ 	.word	index@(_Z9CopyArrayPjS_j)
        /*00bc*/ 	.word	0x0000000a


	//----- nvinfo : EIATTR_FRAME_SIZE
	.align		4
.L_78:
        /*00c0*/ 	.byte	0x04, 0x11
        /*00c2*/ 	.short	(.L_80 - .L_79)
	.align		4
.L_79:
        /*00c4*/ 	.word	index@(_Z9CopyArrayPjS_j)
        /*00c8*/ 	.word	0x00000000


	//----- nvinfo : EIATTR_REGCOUNT
	.align		4
.L_80:
        /*00cc*/ 	.byte	0x04, 0x2f
        /*00ce*/ 	.short	(.L_82 - .L_81)
	.align		4
.L_81:
        /*00d0*/ 	.word	index@(_Z24PropogateRepresentativesPjS_j)
        /*00d4*/ 	.word	0x0000000c


	//----- nvinfo : EIATTR_FRAME_SIZE
	.align		4
.L_82:
        /*00d8*/ 	.byte	0x04, 0x11
        /*00da*/ 	.short	(.L_84 - .L_83)
	.align		4
.L_83:
        /*00dc*/ 	.word	index@(_Z24PropogateRepresentativesPjS_j)
        /*00e0*/ 	.word	0x00000000


	//----- nvinfo : EIATTR_REGCOUNT
	.align		4
.L_84:
        /*00e4*/ 	.byte	0x04, 0x2f
        /*00e6*/ 	.short	(.L_86 - .L_85)
	.align		4
.L_85:
        /*00e8*/ 	.word	index@(_Z15ConcatenateSuccPmPjj)
        /*00ec*/ 	.word	0x0000000a


	//----- nvinfo : EIATTR_FRAME_SIZE
	.align		4
.L_86:
        /*00f0*/ 	.byte	0x04, 0x11
        /*00f2*/ 	.short	(.L_88 - .L_87)
	.align		4
.L_87:
        /*00f4*/ 	.word	index@(_Z15ConcatenateSuccPmPjj)
        /*00f8*/ 	.word	0x00000000


	//----- nvinfo : EIATTR_REGCOUNT
	.align		4
.L_88:
        /*00fc*/ 	.byte	0x04, 0x2f
        /*00fe*/ 	.short	(.L_90 - .L_89)
	.align		4
.L_89:
        /*0100*/ 	.word	index@(_Z12SortVerticesPmj)
        /*0104*/ 	.word	0x00000030


	//----- nvinfo : EIATTR_FRAME_SIZE
	.align		4
.L_90:
        /*0108*/ 	.byte	0x04, 0x11
        /*010a*/ 	.short	(.L_92 - .L_91)
	.align		4
.L_91:
        /*010c*/ 	.word	index@(_Z12SortVerticesPmj)
        /*0110*/ 	.word	0x00000008


	//----- nvinfo : EIATTR_REGCOUNT
	.align		4
.L_92:
        /*0114*/ 	.byte	0x04, 0x2f
        /*0116*/ 	.short	(.L_94 - .L_93)
	.align		4
.L_93:
        /*0118*/ 	.word	index@(_Z20MarkSuperVertexFlagsPjPmj)
        /*011c*/ 	.word	0x0000000c


	//----- nvinfo : EIATTR_FRAME_SIZE
	.align		4
.L_94:
        /*0120*/ 	.byte	0x04, 0x11
        /*0122*/ 	.short	(.L_96 - .L_95)
	.align		4
.L_95:
        /*0124*/ 	.word	index@(_Z20MarkSuperVertexFlagsPjPmj)
        /*0128*/ 	.word	0x00000000


	//----- nvinfo : EIATTR_REGCOUNT
	.align		4
.L_96:
        /*012c*/ 	.byte	0x04, 0x2f
        /*012e*/ 	.short	(.L_98 - .L_97)
	.align		4
.L_97:
        /*0130*/ 	.word	index@(_Z23AssignParentSuperVertexPjS_Pmj)
        /*0134*/ 	.word	0x0000001a


	//----- nvinfo : EIATTR_FRAME_SIZE
	.align		4
.L_98:
        /*0138*/ 	.byte	0x04, 0x11
        /*013a*/ 	.short	(.L_100 - .L_99)
	.align		4
.L_99:
        /*013c*/ 	.word	index@($_Z23AssignParentSuperVertexPjS_Pmj$__internal_accurate_pow)
        /*0140*/ 	.word	0x00000000


	//----- nvinfo : EIATTR_FRAME_SIZE
	.align		4
.L_100:
        /*0144*/ 	.byte	0x04, 0x11
        /*0146*/ 	.short	(.L_102 - .L_101)
	.align		4
.L_101:
        /*0148*/ 	.word	index@(_Z23AssignParentSuperVertexPjS_Pmj)
        /*014c*/ 	.word	0x00000000


	//----- nvinfo : EIATTR_REGCOUNT
	.align		4
.L_102:
        /*0150*/ 	.byte	0x04, 0x2f
        /*0152*/ 	.short	(.L_104 - .L_103)
	.align		4
.L_103:
        /*0154*/ 	.word	index@(_Z19RemoveInternalEdgesPjS_S_j)
        /*0158*/ 	.word	0x0000000e


	//----- nvinfo : EIATTR_FRAME_SIZE
	.align		4
.L_104:
        /*015c*/ 	.byte	0x04, 0x11
        /*015e*/ 	.short	(.L_106 - .L_105)
	.align		4
.L_105:
        /*0160*/ 	.word	index@(_Z19RemoveInternalEdgesPjS_S_j)
        /*0164*/ 	.word	0x00000000


	//----- nvinfo : EIATTR_REGCOUNT
	.align		4
.L_106:
        /*0168*/ 	.byte	0x04, 0x2f
        /*016a*/ 	.short	(.L_108 - .L_107)
	.align		4
.L_107:
        /*016c*/ 	.word	index@(_Z26MakeNewConcatnatedVerticesPmPjS0_S0_j)
        /*0170*/ 	.word	0x00000010


	//----- nvinfo : EIATTR_FRAME_SIZE
	.align		4
.L_108:
        /*0174*/ 	.byte	0x04, 0x11
        /*0176*/ 	.short	(.L_110 - .L_109)
	.align		4
.L_109:
        /*0178*/ 	.word	index@(_Z26MakeNewConcatnatedVerticesPmPjS0_S0_j)
        /*017c*/ 	.word	0x00000000


	//----- nvinfo : EIATTR_REGCOUNT
	.align		4
.L_110:
        /*0180*/ 	.byte	0x04, 0x2f
        /*0182*/ 	.short	(.L_112 - .L_111)
	.align		4
.L_111:
        /*0184*/ 	.word	index@(_Z14UpdateEdgeSizePmPjj)
        /*0188*/ 	.word	0x0000000a


	//----- nvinfo : EIATTR_FRAME_SIZE
	.align		4
.L_112:
        /*018c*/ 	.byte	0x04, 0x11
        /*018e*/ 	.short	(.L_114 - .L_113)
	.align		4
.L_113:
        /*0190*/ 	.word	index@(_Z14UpdateEdgeSizePmPjj)
        /*0194*/ 	.word	0x00000000


	//----- nvinfo : EIATTR_REGCOUNT
	.align		4
.L_114:
        /*0198*/ 	.byte	0x04, 0x2f
        /*019a*/ 	.short	(.L_116 - .L_115)
	.align		4
.L_115:
        /*019c*/ 	.word	index@(_Z14UpdateEdgeListPmPjS0_S0_S0_S0_S0_S0_S0_S0_j)
        /*01a0*/ 	.word	0x0000001c


	//----- nvinfo : EIATTR_FRAME_SIZE
	.align		4
.L_116:
        /*01a4*/ 	.byte	0x04, 0x11
        /*01a6*/ 	.short	(.L_118 - .L_117)
	.align		4
.L_117:
        /*01a8*/ 	.word	index@($_Z14UpdateEdgeListPmPjS0_S0_S0_S0_S0_S0_S0_S0_j$__internal_accurate_pow)
        /*01ac*/ 	.word	0x00000000


	//----- nvinfo : EIATTR_FRAME_SIZE
	.align		4
.L_118:
        /*01b0*/ 	.byte	0x04, 0x11
        /*01b2*/ 	.short	(.L_120 - .L_119)
	.align		4
.L_119:
        /*01b4*/ 	.word	index@(_Z14UpdateEdgeListPmPjS0_S0_S0_S0_S0_S0_S0_S0_j)
        /*01b8*/ 	.word	0x00000000


	//----- nvinfo : EIATTR_REGCOUNT
	.align		4
.L_120:
        /*01bc*/ 	.byte	0x04, 0x2f
        /*01be*/ 	.short	(.L_122 - .L_121)
	.align		4
.L_121:
        /*01c0*/ 	.word	index@(_Z16UpdateVertexListPjS_j)
        /*01c4*/ 	.word	0x0000000c


	//----- nvinfo : EIATTR_FRAME_SIZE
	.align		4
.L_122:
        /*01c8*/ 	.byte	0x04, 0x11
        /*01ca*/ 	.short	(.L_124 - .L_123)
	.align		4
.L_123:
        /*01cc*/ 	.word	index@(_Z16UpdateVertexListPjS_j)
        /*01d0*/ 	.word	0x00000000


	//----- nvinfo : EIATTR_REGCOUNT
	.align		4
.L_124:
        /*01d4*/ 	.byte	0x04, 0x2f
        /*01d6*/ 	.short	(.L_126 - .L_125)
	.align		4
.L_125:
        /*01d8*/ 	.word	index@(_ZN3cub18CUB_300001_SM_10006detail11EmptyKernelIvEEvv)
        /*01dc*/ 	.word	0x00000004


	//----- nvinfo : EIATTR_FRAME_SIZE
	.align		4
.L_126:
        /*01e0*/ 	.byte	0x04, 0x11
        /*01e2*/ 	.short	(.L_128 - .L_127)
	.align		4
.L_127:
        /*01e4*/ 	.word	index@(_ZN3cub18CUB_300001_SM_10006detail11EmptyKernelIvEEvv)
        /*01e8*/ 	.word	0x00000000


	//----- nvinfo : EIATTR_REGCOUNT
	.align		4
.L_128:
        /*01ec*/ 	.byte	0x04, 0x2f
        /*01ee*/ 	.short	(.L_130 - .L_129)
	.align		4
.L_129:
        /*01f0*/ 	.word	index@(_ZN3cub18CUB_300001_SM_10006detail4scan20DeviceScanInitKernelINS0_13ScanTileStateIjLb1EEEEEvT_i)
        /*01f4*/ 	.word	0x00000008


	//----- nvinfo : EIATTR_FRAME_SIZE
	.align		4
.L_130:
        /*01f8*/ 	.byte	0x04, 0x11
        /*01fa*/ 	.short	(.L_132 - .L_131)
	.align		4
.L_131:
        /*01fc*/ 	.word	index@(_ZN3cub18CUB_300001_SM_10006detail4scan20DeviceScanInitKernelINS0_13ScanTileStateIjLb1EEEEEvT_i)
        /*0200*/ 	.word	0x00000000


	//----- nvinfo : EIATTR_REGCOUNT
	.align		4
.L_132:
        /*0204*/ 	.byte	0x04, 0x2f
        /*0206*/ 	.short	(.L_134 - .L_133)
	.align		4
.L_133:
        /*0208*/ 	.word	index@(_ZN3cub18CUB_300001_SM_10006detail4scan16DeviceScanKernelINS2_10policy_hubIjjjjN4cuda3std3__44plusIvEEE10Policy1000EPjSC_NS0_13ScanTileStateIjLb1EEES9_NS0_8NullTypeEjjLb0ESF_EEvT0_T1_T2_iT3_T4_T5_)
        /*020c*/ 	.word	0x00000038


	//----- nvinfo : EIATTR_FRAME_SIZE
	.align		4
.L_134:
        /*0210*/ 	.byte	0x04, 0x11
        /*0212*/ 	.short	(.L_136 - .L_135)
	.align		4
.L_135:
        /*0214*/ 	.word	index@(_ZN3cub18CUB_300001_SM_10006detail4scan16DeviceScanKernelINS2_10policy_hubIjjjjN4cuda3std3__44plusIvEEE10Policy1000EPjSC_NS0_13ScanTileStateIjLb1EEES9_NS0_8NullTypeEjjLb0ESF_EEvT0_T1_T2_iT3_T4_T5_)
        /*0218*/ 	.word	0x00000000


	//----- nvinfo : EIATTR_REGCOUNT
	.align		4
.L_136:
        /*021c*/ 	.byte	0x04, 0x2f
        /*021e*/ 	.short	(.L_138 - .L_137)
	.align		4
.L_137:
        /*0220*/ 	.word	index@(_ZN3cub18CUB_300001_SM_10006detail4scan16DeviceScanKernelINS2_10policy_hubIjjjmN4cuda3std3__44plusIvEEE10Policy1000EPjSC_NS0_13ScanTileStateIjLb1EEES9_NS0_8NullTypeEmjLb0ESF_EEvT0_T1_T2_iT3_T4_T5_)
        /*0224*/ 	.word	0x00000030


	//----- nvinfo : EIATTR_FRAME_SIZE
	.align		4
.L_138:
        /*0228*/ 	.byte	0x04, 0x11
        /*022a*/ 	.short	(.L_140 - .L_139)
	.align		4
.L_139:
        /*022c*/ 	.word	index@(_ZN3cub18CUB_300001_SM_10006detail4scan16DeviceScanKernelINS2_10policy_hubIjjjmN4cuda3std3__44plusIvEEE10Policy1000EPjSC_NS0_13ScanTileStateIjLb1EEES9_NS0_8NullTypeEmjLb0ESF_EEvT0_T1_T2_iT3_T4_T5_)
        /*0230*/ 	.word	0x00000000


	//----- nvinfo : EIATTR_REGCOUNT
	.align		4
.L_140:
        /*0234*/ 	.byte	0x04, 0x2f
        /*0236*/ 	.short	(.L_142 - .L_141)
	.align		4
.L_141:
        /*0238*/ 	.word	index@(_ZN3cub18CUB_300001_SM_10006detail10radix_sort31DeviceRadixSortSingleTileKernelINS1_5radix10policy_hubImNS0_8NullTypeEyE10Policy1000ELNS0_9SortOrderE0EmS6_yNS1_21identity_decomposer_tEEEvPKT1_PSB_PKT2_PSF_T3_iiT4_)
        /*023c*/ 	.word	0x0000005f


	//----- nvinfo : EIATTR_FRAME_SIZE
	.align		4
.L_142:
        /*0240*/ 	.byte	0x04, 0x11
        /*0242*/ 	.short	(.L_144 - .L_143)
	.align		4
.L_143:
        /*0244*/ 	.word	index@(_ZN3cub18CUB_300001_SM_10006detail10radix_sort31DeviceRadixSortSingleTileKernelINS1_5radix10policy_hubImNS0_8NullTypeEyE10Policy1000ELNS0_9SortOrderE0EmS6_yNS1_21identity_decomposer_tEEEvPKT1_PSB_PKT2_PSF_T3_iiT4_)
        /*0248*/ 	.word	0x00000000


	//----- nvinfo : EIATTR_REGCOUNT
	.align		4
.L_144:
        /*024c*/ 	.byte	0x04, 0x2f
        /*024e*/ 	.short	(.L_146 - .L_145)
	.align		4
.L_145:
        /*0250*/ 	.word	index@(_ZN3cub18CUB_300001_SM_10006detail10radix_sort30DeviceRadixSortHistogramKernelINS1_5radix10policy_hubImNS0_8NullTypeEyE10Policy1000ELNS0_9SortOrderE0EmyNS1_21identity_decomposer_tEEEvPT2_PKT1_SB_iiT3_)
        /*0254*/ 	.word	0x00000030


	//----- nvinfo : EIATTR_FRAME_SIZE
	.align		4
.L_146:
        /*0258*/ 	.byte	0x04, 0x11
        /*025a*/ 	.short	(.L_148 - .L_147)
	.align		4
.L_147:
        /*025c*/ 	.word	index@(_ZN3cub18CUB_300001_SM_10006detail10radix_sort30DeviceRadixSortHistogramKernelINS1_5radix10policy_hubImNS0_8NullTypeEyE10Policy1000ELNS0_9SortOrderE0EmyNS1_21identity_decomposer_tEEEvPT2_PKT1_SB_iiT3_)
        /*0260*/ 	.word	0x00000000


	//----- nvinfo : EIATTR_REGCOUNT
	.align		4
.L_148:
        /*0264*/ 	.byte	0x04, 0x2f
        /*0266*/ 	.short	(.L_150 - .L_149)
	.align		4
.L_149:
        /*0268*/ 	.word	index@(_ZN3cub18CUB_300001_SM_10006detail10radix_sort33DeviceRadixSortExclusiveSumKernelINS1_5radix10policy_hubImNS0_8NullTypeEyE10Policy1000EyEEvPT0_)
        /*026c*/ 	.word	0x00000020


	//----- nvinfo : EIATTR_FRAME_SIZE
	.align		4
.L_150:
        /*0270*/ 	.byte	0x04, 0x11
        /*0272*/ 	.short	(.L_152 - .L_151)
	.align		4
.L_151:
        /*0274*/ 	.word	index@(_ZN3cub18CUB_300001_SM_10006detail10radix_sort33DeviceRadixSortExclusiveSumKernelINS1_5radix10policy_hubImNS0_8NullTypeEyE10Policy1000EyEEvPT0_)
        /*0278*/ 	.word	0x00000000


	//----- nvinfo : EIATTR_REGCOUNT
	.align		4
.L_152:
        /*027c*/ 	.byte	0x04, 0x2f
        /*027e*/ 	.short	(.L_154 - .L_153)
	.align		4
.L_153:
        /*0280*/ 	.word	index@(_ZN3cub18CUB_300001_SM_10006detail10radix_sort29DeviceRadixSortOnesweepKernelINS1_5radix10policy_hubImNS0_8NullTypeEyE10Policy1000ELNS0_9SortOrderE0EmS6_yiiNS1_21identity_decomposer_tEEEvPT5_SC_PT3_PKSD_PT1_PKSH_PT2_PKSL_T4_iiT6_)
        /*0284*/ 	.word	0x0000005d


	//----- nvinfo : EIATTR_FRAME_SIZE
	.align		4
.L_154:
        /*0288*/ 	.byte	0x04, 0x11
        /*028a*/ 	.short	(.L_156 - .L_155)
	.align		4
.L_155:
        /*028c*/ 	.word	index@(_ZN3cub18CUB_300001_SM_10006detail10radix_sort29DeviceRadixSortOnesweepKernelINS1_5radix10policy_hubImNS0_8NullTypeEyE10Policy1000ELNS0_9SortOrderE0EmS6_yiiNS1_21identity_decomposer_tEEEvPT5_SC_PT3_PKSD_PT1_PKSH_PT2_PKSL_T4_iiT6_)
        /*0290*/ 	.word	0x00000000


	//----- nvinfo : EIATTR_MIN_STACK_SIZE
	.align		4
.L_156:
        /*0294*/ 	.byte	0x04, 0x12
        /*0296*/ 	.short	(.L_158 - .L_157)
	.align		4
.L_157:
        /*0298*/ 	.word	index@(_ZN3cub18CUB_300001_SM_10006detail10radix_sort29DeviceRadixSortOnesweepKernelINS1_5radix10policy_hubImNS0_8NullTypeEyE10Policy1000ELNS0_9SortOrderE0EmS6_yiiNS1_21identity_decomposer_tEEEvPT5_SC_PT3_PKSD_PT1_PKSH_PT2_PKSL_T4_iiT6_)
        /*029c*/ 	.word	0x00000000


	//----- nvinfo : EIATTR_MIN_STACK_SIZE
	.align		4
.L_158:
        /*02a0*/ 	.byte	0x04, 0x12
        /*02a2*/ 	.short	(.L_160 - .L_159)
	.align		4
.L_159:
        /*02a4*/ 	.word	index@(_ZN3cub18CUB_300001_SM_10006detail10radix_sort33DeviceRadixSortExclusiveSumKernelINS1_5radix10policy_hubImNS0_8NullTypeEyE10Policy1000EyEEvPT0_)
        /*02a8*/ 	.word	0x00000000


	//----- nvinfo : EIATTR_MIN_STACK_SIZE
	.align		4
.L_160:
        /*02ac*/ 	.byte	0x04, 0x12
        /*02ae*/ 	.short	(.L_162 - .L_161)
	.align		4
.L_161:
        /*02b0*/ 	.word	index@(_ZN3cub18CUB_300001_SM_10006detail10radix_sort30DeviceRadixSortHistogramKernelINS1_5radix10policy_hubImNS0_8NullTypeEyE10Policy1000ELNS0_9SortOrderE0EmyNS1_21identity_decomposer_tEEEvPT2_PKT1_SB_iiT3_)
        /*02b4*/ 	.word	0x00000000


	//----- nvinfo : EIATTR_MIN_STACK_SIZE
	.align		4
.L_162:
        /*02b8*/ 	.byte	0x04, 0x12
        /*02ba*/ 	.short	(.L_164 - .L_163)
	.align		4
.L_163:
        /*02bc*/ 	.word	index@(_ZN3cub18CUB_300001_SM_10006detail10radix_sort31DeviceRadixSortSingleTileKernelINS1_5radix10policy_hubImNS0_8NullTypeEyE10Policy1000ELNS0_9SortOrderE0EmS6_yNS1_21identity_decomposer_tEEEvPKT1_PSB_PKT2_PSF_T3_iiT4_)
        /*02c0*/ 	.word	0x00000000


	//----- nvinfo : EIATTR_MIN_STACK_SIZE
	.align		4
.L_164:
        /*02c4*/ 	.byte	0x04, 0x12
        /*02c6*/ 	.short	(.L_166 - .L_165)
	.align		4
.L_165:
        /*02c8*/ 	.word	index@(_ZN3cub18CUB_300001_SM_10006detail4scan16DeviceScanKernelINS2_10policy_hubIjjjmN4cuda3std3__44plusIvEEE10Policy1000EPjSC_NS0_13ScanTileStateIjLb1EEES9_NS0_8NullTypeEmjLb0ESF_EEvT0_T1_T2_iT3_T4_T5_)
        /*02cc*/ 	.word	0x00000000


	//----- nvinfo : EIATTR_MIN_STACK_SIZE
	.align		4
.L_166:
        /*02d0*/ 	.byte	0x04, 0x12
        /*02d2*/ 	.short	(.L_168 - .L_167)
	.align		4
.L_167:
        /*02d4*/ 	.word	index@(_ZN3cub18CUB_300001_SM_10006detail4scan16DeviceScanKernelINS2_10policy_hubIjjjjN4cuda3std3__44plusIvEEE10Policy1000EPjSC_NS0_13ScanTileStateIjLb1EEES9_NS0_8NullTypeEjjLb0ESF_EEvT0_T1_T2_iT3_T4_T5_)
        /*02d8*/ 	.word	0x00000000


	//----- nvinfo : EIATTR_MIN_STACK_SIZE
	.align		4
.L_168:
        /*02dc*/ 	.byte	0x04, 0x12
        /*02de*/ 	.short	(.L_170 - .L_169)
	.align		4
.L_169:
        /*02e0*/ 	.word	index@(_ZN3cub18CUB_300001_SM_10006detail4scan20DeviceScanInitKernelINS0_13ScanTileStateIjLb1EEEEEvT_i)
        /*02e4*/ 	.word	0x00000000


	//----- nvinfo : EIATTR_MIN_STACK_SIZE
	.align		4
.L_170:
        /*02e8*/ 	.byte	0x04, 0x12
        /*02ea*/ 	.short	(.L_172 - .L_171)
	.align		4
.L_171:
        /*02ec*/ 	.word	index@(_ZN3cub18CUB_300001_SM_10006detail11EmptyKernelIvEEvv)
        /*02f0*/ 	.word	0x00000000


	//----- nvinfo : EIATTR_MIN_STACK_SIZE
	.align		4
.L_172:
        /*02f4*/ 	.byte	0x04, 0x12
        /*02f6*/ 	.short	(.L_174 - .L_173)
	.align		4
.L_173:
        /*02f8*/ 	.word	index@(_Z16UpdateVertexListPjS_j)
        /*02fc*/ 	.word	0x00000000


	//----- nvinfo : EIATTR_MIN_STACK_SIZE
	.align		4
.L_174:
        /*0300*/ 	.byte	0x04, 0x12
        /*0302*/ 	.short	(.L_176 - .L_175)
	.align		4
.L_175:
        /*0304*/ 	.word	index@(_Z14UpdateEdgeListPmPjS0_S0_S0_S0_S0_S0_S0_S0_j)
        /*0308*/ 	.word	0x00000000


	//----- nvinfo : EIATTR_MIN_STACK_SIZE
	.align		4
.L_176:
        /*030c*/ 	.byte	0x04, 0x12
        /*030e*/ 	.short	(.L_178 - .L_177)
	.align		4
.L_177:
        /*0310*/ 	.word	index@(_Z14UpdateEdgeSizePmPjj)
        /*0314*/ 	.word	0x00000000


	//----- nvinfo : EIATTR_MIN_STACK_SIZE
	.align		4
.L_178:
        /*0318*/ 	.byte	0x04, 0x12
        /*031a*/ 	.short	(.L_180 - .L_179)
	.align		4
.L_179:
        /*031c*/ 	.word	index@(_Z26MakeNewConcatnatedVerticesPmPjS0_S0_j)
        /*0320*/ 	.word	0x00000000


	//----- nvinfo : EIATTR_MIN_STACK_SIZE
	.align		4
.L_180:
        /*0324*/ 	.byte	0x04, 0x12
        /*0326*/ 	.short	(.L_182 - .L_181)
	.align		4
.L_181:
        /*0328*/ 	.word	index@(_Z19RemoveInternalEdgesPjS_S_j)
        /*032c*/ 	.word	0x00000000


	//----- nvinfo : EIATTR_MIN_STACK_SIZE
	.align		4
.L_182:
        /*0330*/ 	.byte	0x04, 0x12
        /*0332*/ 	.short	(.L_184 - .L_183)
	.align		4
.L_183:
        /*0334*/ 	.word	index@(_Z23AssignParentSuperVertexPjS_Pmj)
        /*0338*/ 	.word	0x00000000


	//----- nvinfo : EIATTR_MIN_STACK_SIZE
	.align		4
.L_184:
        /*033c*/ 	.byte	0x04, 0x12
        /*033e*/ 	.short	(.L_186 - .L_185)
	.align		4
.L_185:
        /*0340*/ 	.word	index@(_Z20MarkSuperVertexFlagsPjPmj)
        /*0344*/ 	.word	0x00000000


	//----- nvinfo : EIATTR_MIN_STACK_SIZE
	.align		4
.L_186:
        /*0348*/ 	.byte	0x04, 0x12
        /*034a*/ 	.short	(.L_188 - .L_187)
	.align		4
.L_187:
        /*034c*/ 	.word	index@(_Z12SortVerticesPmj)
        /*0350*/ 	.word	0x00000008


	//----- nvinfo : EIATTR_MIN_STACK_SIZE
	.align		4
.L_188:
        /*0354*/ 	.byte	0x04, 0x12
        /*0356*/ 	.short	(.L_190 - .L_189)
	.align		4
.L_189:
        /*0358*/ 	.word	index@(_Z15ConcatenateSuccPmPjj)
        /*035c*/ 	.word	0x00000000


	//----- nvinfo : EIATTR_MIN_STACK_SIZE
	.align		4
.L_190:
        /*0360*/ 	.byte	0x04, 0x12
        /*0362*/ 	.short	(.L_192 - .L_191)
	.align		4
.L_191:
        /*0364*/ 	.word	index@(_Z24PropogateRepresentativesPjS_j)
        /*0368*/ 	.word	0x00000000


	//----- nvinfo : EIATTR_MIN_STACK_SIZE
	.align		4
.L_192:
        /*036c*/ 	.byte	0x04, 0x12
        /*036e*/ 	.short	(.L_194 - .L_193)
	.align		4
.L_193:
        /*0370*/ 	.word	index@(_Z9CopyArrayPjS_j)
        /*0374*/ 	.word	0x00000000


	//----- nvinfo : EIATTR_MIN_STACK_SIZE
	.align		4
.L_194:
        /*0378*/ 	.byte	0x04, 0x12
        /*037a*/ 	.short	(.L_196 - .L_195)
	.align		4
.L_195:
        /*037c*/ 	.word	index@(_Z9OutputMSTPjS_S_j)
        /*0380*/ 	.word	0x00000000


	//----- nvinfo : EIATTR_MIN_STACK_SIZE
	.align		4
.L_196:
        /*0384*/ 	.byte	0x04, 0x12
        /*0386*/ 	.short	(.L_198 - .L_197)
	.align		4
.L_197:
        /*0388*/ 	.word	index@(_Z13InclusiveScanPjj)
        /*038c*/ 	.word	0x00000000


	//----- nvinfo : EIATTR_MIN_STACK_SIZE
	.align		4
.L_198:
        /*0390*/ 	.byte	0x04, 0x12
        /*0392*/ 	.short	(.L_200 - .L_199)
	.align		4
.L_199:
        /*0394*/ 	.word	index@(_Z11MarkSegmentPjS_j)
        /*0398*/ 	.word	0x00000000


	//----- nvinfo : EIATTR_MIN_STACK_SIZE
	.align		4
.L_200:
        /*039c*/ 	.byte	0x04, 0x12
        /*039e*/ 	.short	(.L_202 - .L_201)
	.align		4
.L_201:
        /*03a0*/ 	.word	index@(_Z13InitiaizeZeroPjj)
        /*03a4*/ 	.word	0x00000000


	//----- nvinfo : EIATTR_MIN_STACK_SIZE
	.align		4
.L_202:
        /*03a8*/ 	.byte	0x04, 0x12
        /*03aa*/ 	.short	(.L_204 - .L_203)
	.align		4
.L_203:
        /*03ac*/ 	.word	index@(_Z12RemoveCyclesPjj)
        /*03b0*/ 	.word	0x00000000


	//----- nvinfo : EIATTR_MIN_STACK_SIZE
	.align		4
.L_204:
        /*03b4*/ 	.byte	0x04, 0x12
        /*03b6*/ 	.short	(.L_206 - .L_205)
	.align		4
.L_205:
        /*03b8*/ 	.word	index@(_Z7FindMinPjS_S_S_S_S_jj)
        /*03bc*/ 	.word	0x00000000


	//----- nvinfo : EIATTR_MIN_STACK_SIZE
	.align		4
.L_206:
        /*03c0*/ 	.byte	0x04, 0x12
        /*03c2*/ 	.short	(.L_208 - .L_207)
	.align		4
.L_207:
        /*03c4*/ 	.word	index@(_Z13ConcatenateWVPjS_S_j)
        /*03c8*/ 	.word	0x00000000
.L_208:


//--------------------- .nv.compat                --------------------------
	.section	.nv.compat,"",@"SHT_CUDA_COMPAT_INFO"
	.align	4
        /*0000*/ 	.byte	0x02, 0x09, 0x00, 0x00, 0x02, 0x02, 0x01, 0x00, 0x02, 0x05, 0x05, 0x00, 0x03, 0x07, 0x01, 0x01
        /*0010*/ 	.byte	0x02, 0x03, 0x00, 0x00, 0x02, 0x06, 0x01, 0x00, 0x04, 0x0b, 0x08, 0x00, 0x01, 0x00, 0x00, 0x00
        /*0020*/ 	.byte	0x00, 0x00, 0x00, 0x00


//--------------------- .nv.info._ZN3cub18CUB_300001_SM_10006detail10radix_sort29DeviceRadixSortOnesweepKernelINS1_5radix10policy_hubImNS0_8NullTypeEyE10Policy1000ELNS0_9SortOrderE0EmS6_yiiNS1_21identity_decomposer_tEEEvPT5_SC_PT3_PKSD_PT1_PKSH_PT2_PKSL_T4_iiT6_ --------------------------
	.section	.nv.info._ZN3cub18CUB_300001_SM_10006detail10radix_sort29DeviceRadixSortOnesweepKernelINS1_5radix10policy_hubImNS0_8NullTypeEyE10Policy1000ELNS0_9SortOrderE0EmS6_yiiNS1_21identity_decomposer_tEEEvPT5_SC_PT3_PKSD_PT1_PKSH_PT2_PKSL_T4_iiT6_,"",@"SHT_CUDA_INFO"
	.sectionflags	@""
	.align	4


	//----- nvinfo : EIATTR_CUDA_API_VERSION
	.align		4
        /*0000*/ 	.byte	0x04, 0x37
        /*0002*/ 	.short	(.L_210 - .L_209)
.L_209:
        /*0004*/ 	.word	0x00000082


	//----- nvinfo : EIATTR_KPARAM_INFO
	.align		4
.L_210:
        /*0008*/ 	.byte	0x04, 0x17
        /*000a*/ 	.short	(.L_212 - .L_211)
.L_211:
        /*000c*/ 	.word	0x00000000
        /*0010*/ 	.short	0x000b
        /*0012*/ 	.short	0x004c
        /*0014*/ 	.byte	0x00, 0xf0, 0x05, 0x00


	//----- nvinfo : EIATTR_KPARAM_INFO
	.align		4
.L_212:
        /*0018*/ 	.byte	0x04, 0x17
        /*001a*/ 	.short	(.L_214 - .L_213)
.L_213:
        /*001c*/ 	.word	0x00000000
        /*0020*/ 	.short	0x000a
        /*0022*/ 	.short	0x0048
        /*0024*/ 	.byte	0x00, 0xf0, 0x11, 0x00


	//----- nvinfo : EIATTR_KPARAM_INFO
	.align		4
.L_214:
        /*0028*/ 	.byte	0x04, 0x17
        /*002a*/ 	.short	(.L_216 - .L_215)
.L_215:
        /*002c*/ 	.word	0x00000000
        /*0030*/ 	.short	0x0009
        /*0032*/ 	.short	0x0044
        /*0034*/ 	.byte	0x00, 0xf0, 0x11, 0x00


	//----- nvinfo : EIATTR_KPARAM_INFO
	.align		4
.L_216:
        /*0038*/ 	.byte	0x04, 0x17
        /*003a*/ 	.short	(.L_218 - .L_217)
.L_217:
        /*003c*/ 	.word	0x00000000
        /*0040*/ 	.short	0x0008
        /*0042*/ 	.short	0x0040
        /*0044*/ 	.byte	0x00, 0xf0, 0x11, 0x00


	//----- nvinfo : EIATTR_KPARAM_INFO
	.align		4
.L_218:
        /*0048*/ 	.byte	0x04, 0x17
        /*004a*/ 	.short	(.L_220 - .L_219)
.L_219:
        /*004c*/ 	.word	0x00000000
        /*0050*/ 	.short	0x0007
        /*0052*/ 	.short	0x0038
        /*0054*/ 	.byte	0x00, 0xf5, 0x21, 0x00


	//----- nvinfo : EIATTR_KPARAM_INFO
	.align		4
.L_220:
        /*0058*/ 	.byte	0x04, 0x17
        /*005a*/ 	.short	(.L_222 - .L_221)
.L_221:
        /*005c*/ 	.word	0x00000000
        /*0060*/ 	.short	0x0006
        /*0062*/ 	.short	0x0030
        /*0064*/ 	.byte	0x00, 0xf5, 0x21, 0x00


	//----- nvinfo : EIATTR_KPARAM_INFO
	.align		4
.L_222:
        /*0068*/ 	.byte	0x04, 0x17
        /*006a*/ 	.short	(.L_224 - .L_223)
.L_223:
        /*006c*/ 	.word	0x00000000
        /*0070*/ 	.short	0x0005
        /*0072*/ 	.short	0x0028
        /*0074*/ 	.byte	0x00, 0xf5, 0x21, 0x00


	//----- nvinfo : EIATTR_KPARAM_INFO
	.align		4
.L_224:
        /*0078*/ 	.byte	0x04, 0x17
        /*007a*/ 	.short	(.L_226 - .L_225)
.L_225:
        /*007c*/ 	.word	0x00000000
        /*0080*/ 	.short	0x0004
        /*0082*/ 	.short	0x0020
        /*0084*/ 	.byte	0x00, 0xf5, 0x21, 0x00


	//----- nvinfo : EIATTR_KPARAM_INFO
	.align		4
.L_226:
        /*0088*/ 	.byte	0x04, 0x17
        /*008a*/ 	.short	(.L_228 - .L_227)
.L_227:
        /*008c*/ 	.word	0x00000000
        /*0090*/ 	.short	0x0003
        /*0092*/ 	.short	0x0018
        /*0094*/ 	.byte	0x00, 0xf5, 0x21, 0x00


	//----- nvinfo : EIATTR_KPARAM_INFO
	.align		4
.L_228:
        /*0098*/ 	.byte	0x04, 0x17
        /*009a*/ 	.short	(.L_230 - .L_229)
.L_229:
        /*009c*/ 	.word	0x00000000
        /*00a0*/ 	.short	0x0002
        /*00a2*/ 	.short	0x0010
        /*00a4*/ 	.byte	0x00, 0xf5, 0x21, 0x00


	//----- nvinfo : EIATTR_KPARAM_INFO
	.align		4
.L_230:
        /*00a8*/ 	.byte	0x04, 0x17
        /*00aa*/ 	.short	(.L_232 - .L_231)
.L_231:
        /*00ac*/ 	.word	0x00000000
        /*00b0*/ 	.short	0x0001
        /*00b2*/ 	.short	0x0008
        /*00b4*/ 	.byte	0x00, 0xf5, 0x21, 0x00


	//----- nvinfo : EIATTR_KPARAM_INFO
	.align		4
.L_232:
        /*00b8*/ 	.byte	0x04, 0x17
        /*00ba*/ 	.short	(.L_234 - .L_233)
.L_233:
        /*00bc*/ 	.word	0x00000000
        /*00c0*/ 	.short	0x0000
        /*00c2*/ 	.short	0x0000
        /*00c4*/ 	.byte	0x00, 0xf5, 0x21, 0x00


	//----- nvinfo : EIATTR_SPARSE_MMA_MASK
	.align		4
.L_234:
        /*00c8*/ 	.byte	0x03, 0x50
        /*00ca*/ 	.short	0x0000


	//----- nvinfo : EIATTR_MAXREG_COUNT
	.align		4
        /*00cc*/ 	.byte	0x03, 0x1b
        /*00ce*/ 	.short	0x00a8


	//----- nvinfo : EIATTR_NUM_BARRIERS
	.align		4
        /*00d0*/ 	.byte	0x02, 0x4c
        /*00d2*/ 	.byte	0x01
	.zero		1


	//----- nvinfo : EIATTR_MERCURY_ISA_VERSION
	.align		4
        /*00d4*/ 	.byte	0x03, 0x5f
        /*00d6*/ 	.short	0x0101


	//----- nvinfo : EIATTR_COOP_GROUP_MASK_REGIDS
	.align		4
        /*00d8*/ 	.byte	0x04, 0x29
        /*00da*/ 	.short	(.L_236 - .L_235)


	//   ....[0]....
.L_235:
        /*00dc*/ 	.word	0xffffffff


	//   ....[1]....
        /*00e0*/ 	.word	0x05000000


	//   ....[2]....
        /*00e4*/ 	.word	0xffffffff


	//   ....[3]....
        /*00e8*/ 	.word	0xffffffff


	//   ....[4]....
        /*00ec*/ 	.word	0xffffffff


	//   ....[5]....
        /*00f0*/ 	.word	0xffffffff


	//   ....[6]....
        /*00f4*/ 	.word	0xffffffff


	//   ....[7]....
        /*00f8*/ 	.word	0xffffffff


	//   ....[8]....
        /*00fc*/ 	.word	0xffffffff


	//   ....[9]....
        /*0100*/ 	.word	0xffffffff


	//   ....[10]....
        /*0104*/ 	.word	0xffffffff


	//   ....[11]....
        /*0108*/ 	.word	0xffffffff


	//   ....[12]....
        /*010c*/ 	.word	0xffffffff


	//   ....[13]....
        /*0110*/ 	.word	0xffffffff


	//   ....[14]....
        /*0114*/ 	.word	0xffffffff


	//   ....[15]....
        /*0118*/ 	.word	0xffffffff


	//   ....[16]....
        /*011c*/ 	.word	0xffffffff


	//   ....[17]....
        /*0120*/ 	.word	0xffffffff


	//   ....[18]....
        /*0124*/ 	.word	0xffffffff


	//   ....[19]....
        /*0128*/ 	.word	0xffffffff


	//   ....[20]....
        /*012c*/ 	.word	0xffffffff


	//   ....[21]....
        /*0130*/ 	.word	0xffffffff


	//   ....[22]....
        /*0134*/ 	.word	0xffffffff


	//   ....[23]....
        /*0138*/ 	.word	0xffffffff


	//   ....[24]....
        /*013c*/ 	.word	0xffffffff


	//   ....[25]....
        /*0140*/ 	.word	0xffffffff


	//   ....[26]....
        /*0144*/ 	.word	0xffffffff


	//   ....[27]....
        /*0148*/ 	.word	0xffffffff


	//   ....[28]....
        /*014c*/ 	.word	0xffffffff


	//   ....[29]....
        /*0150*/ 	.word	0xffffffff


	//   ....[30]....
        /*0154*/ 	.word	0xffffffff


	//   ....[31]....
        /*0158*/ 	.word	0xffffffff


	//   ....[32]....
        /*015c*/ 	.word	0xffffffff


	//   ....[33]....
        /*0160*/ 	.word	0xffffffff


	//   ....[34]....
        /*0164*/ 	.word	0xffffffff


	//   ....[35]....
        /*0168*/ 	.word	0xffffffff


	//   ....[36]....
        /*016c*/ 	.word	0xffffffff


	//   ....[37]....
        /*0170*/ 	.word	0xffffffff


	//   ....[38]....
        /*0174*/ 	.word	0xffffffff


	//   ....[39]....
        /*0178*/ 	.word	0xffffffff


	//   ....[40]....
        /*017c*/ 	.word	0xffffffff


	//   ....[41]....
        /*0180*/ 	.word	0xffffffff


	//   ....[42]....
        /*0184*/ 	.word	0xffffffff


	//   ....[43]....
        /*0188*/ 	.word	0xffffffff


	//   ....[44]....
        /*018c*/ 	.word	0xffffffff


	//   ....[45]....
        /*0190*/ 	.word	0xffffffff


	//   ....[46]....
        /*0194*/ 	.word	0xffffffff


	//   ....[47]....
        /*0198*/ 	.word	0xffffffff


	//   ....[48]....
        /*019c*/ 	.word	0xffffffff


	//   ....[49]....
        /*01a0*/ 	.word	0xffffffff


	//   ....[50]....
        /*01a4*/ 	.word	0xffffffff


	//   ....[51]....
        /*01a8*/ 	.word	0xffffffff


	//   ....[52]....
        /*01ac*/ 	.word	0xffffffff


	//   ....[53]....
        /*01b0*/ 	.word	0xffffffff


	//   ....[54]....
        /*01b4*/ 	.word	0xffffffff


	//   ....[55]....
        /*01b8*/ 	.word	0xffffffff


	//   ....[56]....
        /*01bc*/ 	.word	0xffffffff


	//   ....[57]....
        /*01c0*/ 	.word	0xffffffff


	//   ....[58]....
        /*01c4*/ 	.word	0xffffffff


	//   ....[59]....
        /*01c8*/ 	.word	0xffffffff


	//   ....[60]....
        /*01cc*/ 	.word	0xffffffff


	//   ....[61]....
        /*01d0*/ 	.word	0xffffffff


	//   ....[62]....
        /*01d4*/ 	.word	0xffffffff


	//   ....[63]....
        /*01d8*/ 	.word	0xffffffff


	//   ....[64]....
        /*01dc*/ 	.word	0xffffffff


	//   ....[65]....
        /*01e0*/ 	.word	0xffffffff


	//   ....[66]....
        /*01e4*/ 	.word	0xffffffff


	//   ....[67]....
        /*01e8*/ 	.word	0xffffffff


	//   ....[68]....
        /*01ec*/ 	.word	0xffffffff


	//   ....[69]....
        /*01f0*/ 	.word	0xffffffff


	//   ....[70]....
        /*01f4*/ 	.word	0xffffffff


	//   ....[71]....
        /*01f8*/ 	.word	0xffffffff


	//   ....[72]....
        /*01fc*/ 	.word	0xffffffff


	//   ....[73]....
        /*0200*/ 	.word	0xffffffff


	//   ....[74]....
        /*0204*/ 	.word	0xffffffff


	//   ....[75]....
        /*0208*/ 	.word	0xffffffff


	//   ....[76]....
        /*020c*/ 	.word	0xffffffff


	//   ....[77]....
        /*0210*/ 	.word	0xffffffff


	//   ....[78]....
        /*0214*/ 	.word	0xffffffff


	//   ....[79]....
        /*0218*/ 	.word	0xffffffff


	//   ....[80]....
        /*021c*/ 	.word	0xffffffff


	//   ....[81]....
        /*0220*/ 	.word	0xffffffff


	//   ....[82]....
        /*0224*/ 	.word	0xffffffff


	//   ....[83]....
        /*0228*/ 	.word	0xffffffff


	//   ....[84]....
        /*022c*/ 	.word	0xffffffff


	//   ....[85]....
        /*0230*/ 	.word	0xffffffff


	//   ....[86]....
        /*0234*/ 	.word	0xffffffff


	//   ....[87]....
        /*0238*/ 	.word	0xffffffff


	//   ....[88]....
        /*023c*/ 	.word	0xffffffff


	//   ....[89]....
        /*0240*/ 	.word	0xffffffff


	//   ....[90]....
        /*0244*/ 	.word	0xffffffff


	//   ....[91]....
        /*0248*/ 	.word	0xffffffff


	//   ....[92]....
        /*024c*/ 	.word	0xffffffff


	//   ....[93]....
        /*0250*/ 	.word	0xffffffff


	//   ....[94]....
        /*0254*/ 	.word	0xffffffff


	//   ....[95]....
        /*0258*/ 	.word	0xffffffff


	//   ....[96]....
        /*025c*/ 	.word	0xffffffff


	//   ....[97]....
        /*0260*/ 	.word	0xffffffff


	//   ....[98]....
        /*0264*/ 	.word	0xffffffff


	//   ....[99]....
        /*0268*/ 	.word	0xffffffff


	//   ....[100]....
        /*026c*/ 	.word	0xffffffff


	//   ....[101]....
        /*0270*/ 	.word	0xffffffff


	//   ....[102]....
        /*0274*/ 	.word	0xffffffff


	//   ....[103]....
        /*0278*/ 	.word	0xffffffff


	//   ....[104]....
        /*027c*/ 	.word	0xffffffff


	//   ....[105]....
        /*0280*/ 	.word	0xffffffff


	//   ....[106]....
        /*0284*/ 	.word	0xffffffff


	//   ....[107]....
        /*0288*/ 	.word	0xffffffff


	//   ....[108]....
        /*028c*/ 	.word	0xffffffff


	//   ....[109]....
        /*0290*/ 	.word	0xffffffff


	//   ....[110]....
        /*0294*/ 	.word	0xffffffff


	//   ....[111]....
        /*0298*/ 	.word	0xffffffff


	//   ....[112]....
        /*029c*/ 	.word	0xffffffff


	//   ....[113]....
        /*02a0*/ 	.word	0xffffffff


	//   ....[114]....
        /*02a4*/ 	.word	0xffffffff


	//   ....[115]....
        /*02a8*/ 	.word	0xffffffff


	//   ....[116]....
        /*02ac*/ 	.word	0xffffffff


	//   ....[117]....
        /*02b0*/ 	.word	0xffffffff


	//   ....[118]....
        /*02b4*/ 	.word	0xffffffff


	//   ....[119]....
        /*02b8*/ 	.word	0xffffffff


	//   ....[120]....
        /*02bc*/ 	.word	0xffffffff


	//   ....[121]....
        /*02c0*/ 	.word	0xffffffff


	//   ....[122]....
        /*02c4*/ 	.word	0xffffffff


	//   ....[123]....
        /*02c8*/ 	.word	0xffffffff


	//   ....[124]....
        /*02cc*/ 	.word	0xffffffff


	//   ....[125]....
        /*02d0*/ 	.word	0xffffffff


	//   ....[126]....
        /*02d4*/ 	.word	0xffffffff


	//   ....[127]....
        /*02d8*/ 	.word	0xffffffff


	//   ....[128]....
        /*02dc*/ 	.word	0xffffffff


	//   ....[129]....
        /*02e0*/ 	.word	0xffffffff


	//   ....[130]....
        /*02e4*/ 	.word	0xffffffff


	//   ....[131]....
        /*02e8*/ 	.word	0xffffffff


	//   ....[132]....
        /*02ec*/ 	.word	0xffffffff


	//   ....[133]....
        /*02f0*/ 	.word	0xffffffff


	//   ....[134]....
        /*02f4*/ 	.word	0xffffffff


	//   ....[135]....
        /*02f8*/ 	.word	0xffffffff


	//   ....[136]....
        /*02fc*/ 	.word	0xffffffff


	//   ....[137]....
        /*0300*/ 	.word	0xffffffff


	//   ....[138]....
        /*0304*/ 	.word	0xffffffff


	//   ....[139]....
        /*0308*/ 	.word	0xffffffff


	//   ....[140]....
        /*030c*/ 	.word	0xffffffff


	//   ....[141]....
        /*0310*/ 	.word	0xffffffff


	//   ....[142]....
        /*0314*/ 	.word	0x05000008


	//   ....[143]....
        /*0318*/ 	.word	0xffffffff


	//   ....[144]....
        /*031c*/ 	.word	0xffffffff


	//   ....[145]....
        /*0320*/ 	.word	0xffffffff


	//   ....[146]....
        /*0324*/ 	.word	0xffffffff


	//   ....[147]....
        /*0328*/ 	.word	0xffffffff


	//   ....[148]....
        /*032c*/ 	.word	0xffffffff


	//   ....[149]....
        /*0330*/ 	.word	0xffffffff


	//   ....[150]....
        /*0334*/ 	.word	0xffffffff


	//   ....[151]....
        /*0338*/ 	.word	0xffffffff


	//   ....[152]....
        /*033c*/ 	.word	0xffffffff


	//   ....[153]....
        /*0340*/ 	.word	0xffffffff


	//   ....[154]....
        /*0344*/ 	.word	0xffffffff


	//   ....[155]....
        /*0348*/ 	.word	0xffffffff


	//   ....[156]....
        /*034c*/ 	.word	0xffffffff


	//   ....[157]....
        /*0350*/ 	.word	0xffffffff


	//   ....[158]....
        /*0354*/ 	.word	0xffffffff


	//   ....[159]....
        /*0358*/ 	.word	0xffffffff


	//   ....[160]....
        /*035c*/ 	.word	0xffffffff


	//   ....[161]....
        /*0360*/ 	.word	0xffffffff


	//   ....[162]....
        /*0364*/ 	.word	0xffffffff


	//   ....[163]....
        /*0368*/ 	.word	0xffffffff


	//   ....[164]....
        /*036c*/ 	.word	0xffffffff


	//   ....[165]....
        /*0370*/ 	.word	0xffffffff


	//   ....[166]....
        /*0374*/ 	.word	0xffffffff


	//   ....[167]....
        /*0378*/ 	.word	0xffffffff


	//   ....[168]....
        /*037c*/ 	.word	0xffffffff


	//   ....[169]....
        /*0380*/ 	.word	0xffffffff


	//   ....[170]....
        /*0384*/ 	.word	0xffffffff


	//   ....[171]....
        /*0388*/ 	.word	0xffffffff


	//   ....[172]....
        /*038c*/ 	.word	0xffffffff


	//   ....[173]....
        /*0390*/ 	.word	0x05000053


	//   ....[174]....
        /*0394*/ 	.word	0x05000053


	//   ....[175]....
        /*0398*/ 	.word	0x05000053


	//   ....[176]....
        /*039c*/ 	.word	0x05000053


	//   ....[177]....
        /*03a0*/ 	.word	0x05000053


	//----- nvinfo : EIATTR_COOP_GROUP_INSTR_OFFSETS
	.align		4
.L_236:
        /*03a4*/ 	.byte	0x04, 0x28
        /*03a6*/ 	.short	(.L_238 - .L_237)


	//   ....[0]....
.L_237:
        /*03a8*/ 	.word	0x00000ed0


	//   ....[1]....
        /*03ac*/ 	.word	0x000016e0


	//   ....[2]....
        /*03b0*/ 	.word	0x00002030


	//   ....[3]....
        /*03b4*/ 	.word	0x00002050


	//   ....[4]....
        /*03b8*/ 	.word	0x00002070


	//   ....[5]....
        /*03bc*/ 	.word	0x00002090


	//   ....[6]....
        /*03c0*/ 	.word	0x000020b0


	//   ....[7]....
        /*03c4*/ 	.word	0x00002540


	//   ....[8]....
        /*03c8*/ 	.word	0x00002550


	//   ....[9]....
        /*03cc*/ 	.word	0x00002570


	//   ....[10]....
        /*03d0*/ 	.word	0x00002590


	//   ....[11]....
        /*03d4*/ 	.word	0x000025e0


	//   ....[12]....
        /*03d8*/ 	.word	0x00002620


	//   ....[13]....
        /*03dc*/ 	.word	0x00002660


	//   ....[14]....
        /*03e0*/ 	.word	0x00002680


	//   ....[15]....
        /*03e4*/ 	.word	0x00002780


	//   ....[16]....
        /*03e8*/ 	.word	0x00002790


	//   ....[17]....
        /*03ec*/ 	.word	0x000027c0


	//   ....[18]....
        /*03f0*/ 	.word	0x000027f0


	//   ....[19]....
        /*03f4*/ 	.word	0x00002820


	//   ....[20]....
        /*03f8*/ 	.word	0x00002860


	//   ....[21]....
        /*03fc*/ 	.word	0x00002880


	//   ....[22]....
        /*0400*/ 	.word	0x000028a0


	//   ....[23]....
        /*0404*/ 	.word	0x00002900


	//   ....[24]....
        /*0408*/ 	.word	0x000029b0


	//   ....[25]....
        /*040c*/ 	.word	0x000029c0


	//   ....[26]....
        /*0410*/ 	.word	0x000029e0


	//   ....[27]....
        /*0414*/ 	.word	0x00002a20


	//   ....[28]....
        /*0418*/ 	.word	0x00002a50


	//   ....[29]....
        /*041c*/ 	.word	0x00002a90


	//   ....[30]....
        /*0420*/ 	.word	0x00002ab0


	//   ....[31]....
        /*0424*/ 	.word	0x00002ad0


	//   ....[32]....
        /*0428*/ 	.word	0x00002b30


	//   ....[33]....
        /*042c*/ 	.word	0x00002be0


	//   ....[34]....
        /*0430*/ 	.word	0x00002bf0


	//   ....[35]....
        /*0434*/ 	.word	0x00002c10


	//   ....[36]....
        /*0438*/ 	.word	0x00002c50


	//   ....[37]....
        /*043c*/ 	.word	0x00002c80


	//   ....[38]....
        /*0440*/ 	.word	0x00002cc0


	//   ....[39]....
        /*0444*/ 	.word	0x00002ce0


	//   ....[40]....
        /*0448*/ 	.word	0x00002d00


	//   ....[41]....
        /*044c*/ 	.word	0x00002d70


	//   ....[42]....
        /*0450*/ 	.word	0x00002e20


	//   ....[43]....
        /*0454*/ 	.word	0x00002e30


	//   ....[44]....
        /*0458*/ 	.word	0x00002e50


	//   ....[45]....
        /*045c*/ 	.word	0x00002e90


	//   ....[46]....
        /*0460*/ 	.word	0x00002ec0


	//   ....[47]....
        /*0464*/ 	.word	0x00002f00


	//   ....[48]....
        /*0468*/ 	.word	0x00002f20


	//   ....[49]....
        /*046c*/ 	.word	0x00002f40


	//   ....[50]....
        /*0470*/ 	.word	0x00002fb0


	//   ....[51]....
        /*0474*/ 	.word	0x00003070


	//   ....[52]....
        /*0478*/ 	.word	0x00003080


	//   ....[53]....
        /*047c*/ 	.word	0x000030a0


	//   ....[54]....
        /*0480*/ 	.word	0x000030e0


	//   ....[55]....
        /*0484*/ 	.word	0x00003110


	//   ....[56]....
        /*0488*/ 	.word	0x00003150


	//   ....[57]....
        /*048c*/ 	.word	0x00003170


	//   ....[58]....
        /*0490*/ 	.word	0x00003190


	//   ....[59]....
        /*0494*/ 	.word	0x000031f0


	//   ....[60]....
        /*0498*/ 	.word	0x000032a0


	//   ....[61]....
        /*049c*/ 	.word	0x000032b0


	//   ....[62]....
        /*04a0*/ 	.word	0x000032e0


	//   ....[63]....
        /*04a4*/ 	.word	0x00003310


	//   ....[64]....
        /*04a8*/ 	.word	0x00003340


	//   ....[65]....
        /*04ac*/ 	.word	0x00003380


	//   ....[66]....
        /*04b0*/ 	.word	0x000033a0


	//   ....[67]....
        /*04b4*/ 	.word	0x000033c0


	//   ....[68]....
        /*04b8*/ 	.word	0x00003400


	//   ....[69]....
        /*04bc*/ 	.word	0x000034c0


	//   ....[70]....
        /*04c0*/ 	.word	0x000034e0


	//   ....[71]....
        /*04c4*/ 	.word	0x000034f0


	//   ....[72]....
        /*04c8*/ 	.word	0x00003520


	//   ....[73]....
        /*04cc*/ 	.word	0x00003550


	//   ....[74]....
        /*04d0*/ 	.word	0x00003580


	//   ....[75]....
        /*04d4*/ 	.word	0x000035c0


	//   ....[76]....
        /*04d8*/ 	.word	0x000035e0


	//   ....[77]....
        /*04dc*/ 	.word	0x00003600


	//   ....[78]....
        /*04e0*/ 	.word	0x00003710


	//   ....[79]....
        /*04e4*/ 	.word	0x00003720


	//   ....[80]....
        /*04e8*/ 	.word	0x00003750


	//   ....[81]....
        /*04ec*/ 	.word	0x00003780


	//   ....[82]....
        /*04f0*/ 	.word	0x000037b0


	//   ....[83]....
        /*04f4*/ 	.word	0x000037f0


	//   ....[84]....
        /*04f8*/ 	.word	0x00003810


	//   ....[85]....
        /*04fc*/ 	.word	0x00003830


	//   ....[86]....
        /*0500*/ 	.word	0x00003890


	//   ....[87]....
        /*0504*/ 	.word	0x00003930


	//   ....[88]....
        /*0508*/ 	.word	0x00003940


	//   ....[89]....
        /*050c*/ 	.word	0x00003970


	//   ....[90]....
        /*0510*/ 	.word	0x000039a0


	//   ....[91]....
        /*0514*/ 	.word	0x000039d0


	//   ....[92]....
        /*0518*/ 	.word	0x00003a10


	//   ....[93]....
        /*051c*/ 	.word	0x00003a30


	//   ....[94]....
        /*0520*/ 	.word	0x00003a50


	//   ....[95]....
        /*0524*/ 	.word	0x00003ac0


	//   ....[96]....
        /*0528*/ 	.word	0x00003b50


	//   ....[97]....
        /*052c*/ 	.word	0x00003b70


	//   ....[98]....
        /*0530*/ 	.word	0x00003b80


	//   ....[99]....
        /*0534*/ 	.word	0x00003bb0


	//   ....[100]....
        /*0538*/ 	.word	0x00003be0


	//   ....[101]....
        /*053c*/ 	.word	0x00003c10


	//   ....[102]....
        /*0540*/ 	.word	0x00003c50


	//   ....[103]....
        /*0544*/ 	.word	0x00003c70


	//   ....[104]....
        /*0548*/ 	.word	0x00003c90


	//   ....[105]....
        /*054c*/ 	.word	0x00003d80


	//   ....[106]....
        /*0550*/ 	.word	0x00003db0


	//   ....[107]....
        /*0554*/ 	.word	0x00003dc0


	//   ....[108]....
        /*0558*/ 	.word	0x00003de0


	//   ....[109]....
        /*055c*/ 	.word	0x00003e20


	//   ....[110]....
        /*0560*/ 	.word	0x00003e50


	//   ....[111]....
        /*0564*/ 	.word	0x00003e90


	//   ....[112]....
        /*0568*/ 	.word	0x00003eb0


	//   ....[113]....
        /*056c*/ 	.word	0x00003ed0


	//   ....[114]....
        /*0570*/ 	.word	0x00003fb0


	//   ....[115]....
        /*0574*/ 	.word	0x00003fd0


	//   ....[116]....
        /*0578*/ 	.word	0x00003fe0


	//   ....[117]....
        /*057c*/ 	.word	0x00004000


	//   ....[118]....
        /*0580*/ 	.word	0x00004040


	//   ....[119]....
        /*0584*/ 	.word	0x00004080


	//   ....[120]....
        /*0588*/ 	.word	0x000040c0


	//   ....[121]....
        /*058c*/ 	.word	0x000040e0


	//   ....[122]....
        /*0590*/ 	.word	0x00004100


	//   ....[123]....
        /*0594*/ 	.word	0x000041e0


	//   ....[124]....
        /*0598*/ 	.word	0x00004200


	//   ....[125]....
        /*059c*/ 	.word	0x00004210


	//   ....[126]....
        /*05a0*/ 	.word	0x00004240


	//   ....[127]....
        /*05a4*/ 	.word	0x00004270


	//   ....[128]....
        /*05a8*/ 	.word	0x000042a0


	//   ....[129]....
        /*05ac*/ 	.word	0x000042e0


	//   ....[130]....
        /*05b0*/ 	.word	0x00004300


	//   ....[131]....
        /*05b4*/ 	.word	0x00004320


	//   ....[132]....
        /*05b8*/ 	.word	0x00004410


	//   ....[133]....
        /*05bc*/ 	.word	0x00004430


	//   ....[134]....
        /*05c0*/ 	.word	0x00004440


	//   ....[135]....
        /*05c4*/ 	.word	0x00004460


	//   ....[136]....
        /*05c8*/ 	.word	0x000044a0


	//   ....[137]....
        /*05cc*/ 	.word	0x000044d0


	//   ....[138]....
        /*05d0*/ 	.word	0x00004510


	//   ....[139]....
        /*05d4*/ 	.word	0x00004530


	//   ....[140]....
        /*05d8*/ 	.word	0x00004550


	//   ....[141]....
        /*05dc*/ 	.word	0x00004630


	//   ....[142]....
        /*05e0*/ 	.word	0x00004b50


	//   ....[143]....
        /*05e4*/ 	.word	0x00004e70


	//   ....[144]....
        /*05e8*/ 	.word	0x00004f20


	//   ....[145]....
        /*05ec*/ 	.word	0x00004fd0


	//   ....[146]....
        /*05f0*/ 	.word	0x00005080


	//   ....[147]....
        /*05f4*/ 	.word	0x00005130


	//   ....[148]....
        /*05f8*/ 	.word	0x000051e0


	//   ....[149]....
        /*05fc*/ 	.word	0x00005290


	//   ....[150]....
        /*0600*/ 	.word	0x00005340


	//   ....[151]....
        /*0604*/ 	.word	0x000053f0


	//   ....[152]....
        /*0608*/ 	.word	0x000054a0


	//   ....[153]....
        /*060c*/ 	.word	0x00005550


	//   ....[154]....
        /*0610*/ 	.word	0x00005600


	//   ....[155]....
        /*0614*/ 	.word	0x000056b0


	//   ....[156]....
        /*0618*/ 	.word	0x00005760


	//   ....[157]....
        /*061c*/ 	.word	0x00005810


	//   ....[158]....
        /*0620*/ 	.word	0x00005a10


	//   ....[159]....
        /*0624*/ 	.word	0x00005b30


	//   ....[160]....
        /*0628*/ 	.word	0x00005c50


	//   ....[161]....
        /*062c*/ 	.word	0x00005d70


	//   ....[162]....
        /*0630*/ 	.word	0x00005e90


	//   ....[163]....
        /*0634*/ 	.word	0x00005fb0


	//   ....[164]....
        /*0638*/ 	.word	0x000060d0


	//   ....[165]....
        /*063c*/ 	.word	0x000061e0


	//   ....[166]....
        /*0640*/ 	.word	0x000062e0


	//   ....[167]....
        /*0644*/ 	.word	0x000063e0


	//   ....[168]....
        /*0648*/ 	.word	0x000064e0


	//   ....[169]....
        /*064c*/ 	.word	0x000065e0


	//   ....[170]....
        /*0650*/ 	.word	0x000066e0


	//   ....[171]....
        /*0654*/ 	.word	0x000067e0


	//   ....[172]....
        /*0658*/ 	.word	0x000068d0


	//   ....[173]....
        /*065c*/ 	.word	0x00006940


	//   ....[174]....
        /*0660*/ 	.word	0x000069b0


	//   ....[175]....
        /*0664*/ 	.word	0x00006a20


	//   ....[176]....
        /*0668*/ 	.word	0x00006a90


	//   ....[177]....
        /*066c*/ 	.word	0x00006b00


	//----- nvinfo : EIATTR_VRC_CTA_INIT_COUNT
	.align		4
.L_238:
        /*0670*/ 	.byte	0x02, 0x4a
	.zero		1
	.zero		1


	//----- nvinfo : EIATTR_EXIT_INSTR_OFFSETS
	.align		4
        /*0674*/ 	.byte	0x04, 0x1c
        /*0676*/ 	.short	(.L_240 - .L_239)


	//   ....[0]....
.L_239:
        /*0678*/ 	.word	0x00001ae0


	//   ....[1]....
        /*067c*/ 	.word	0x00001e30


	//   ....[2]....
        /*0680*/ 	.word	0x00001e50


	//   ....[3]....
        /*0684*/ 	.word	0x00005820


	//   ....[4]....
        /*0688*/ 	.word	0x000068e0


	//----- nvinfo : EIATTR_MAX_THREADS
	.align		4
.L_240:
        /*068c*/ 	.byte	0x04, 0x05
        /*068e*/ 	.short	(.L_242 - .L_241)
.L_241:
        /*0690*/ 	.word	0x00000180
        /*0694*/ 	.word	0x00000001
        /*0698*/ 	.word	0x00000001


	//----- nvinfo : EIATTR_CRS_STACK_SIZE
	.align		4
.L_242:
        /*069c*/ 	.byte	0x04, 0x1e
        /*069e*/ 	.short	(.L_244 - .L_243)
.L_243:
        /*06a0*/ 	.word	0x00000000


	//----- nvinfo : EIATTR_CBANK_PARAM_SIZE
	.align		4
.L_244:
        /*06a4*/ 	.byte	0x03, 0x19
        /*06a6*/ 	.short	0x004d


	//----- nvinfo : EIATTR_PARAM_CBANK
	.align		4
        /*06a8*/ 	.byte	0x04, 0x0a
        /*06aa*/ 	.short	(.L_246 - .L_245)
	.align		4
.L_245:
        /*06ac*/ 	.word	index@(.nv.constant0._ZN3cub18CUB_300001_SM_10006detail10radix_sort29DeviceRadixSortOnesweepKernelINS1_5radix10policy_hubImNS0_8NullTypeEyE10Policy1000ELNS0_9SortOrderE0EmS6_yiiNS1_21identity_decomposer_tEEEvPT5_SC_PT3_PKSD_PT1_PKSH_PT2_PKSL_T4_iiT6_)
        /*06b0*/ 	.short	0x0380
        /*06b2*/ 	.short	0x004d


	//----- nvinfo : EIATTR_SW_WAR
	.align		4
.L_246:
        /*06b4*/ 	.byte	0x04, 0x36
        /*06b6*/ 	.short	(.L_248 - .L_247)
.L_247:
        /*06b8*/ 	.word	0x00000008
.L_248:


//--------------------- .nv.info._ZN3cub18CUB_300001_SM_10006detail10radix_sort33DeviceRadixSortExclusiveSumKernelINS1_5radix10policy_hubImNS0_8NullTypeEyE10Policy1000EyEEvPT0_ --------------------------
	.section	.nv.info._ZN3cub18CUB_300001_SM_10006detail10radix_sort33DeviceRadixSortExclusiveSumKernelINS1_5radix10policy_hubImNS0_8NullTypeEyE10Policy1000EyEEvPT0_,"",@"SHT_CUDA_INFO"
	.sectionflags	@""
	.align	4


	//----- nvinfo : EIATTR_CUDA_API_VERSION
	.align		4
        /*0000*/ 	.byte	0x04, 0x37
        /*0002*/ 	.short	(.L_250 - .L_249)
.L_249:
        /*0004*/ 	.word	0x00000082


	//----- nvinfo : EIATTR_KPARAM_INFO
	.align		4
.L_250:
        /*0008*/ 	.byte	0x04, 0x17
        /*000a*/ 	.short	(.L_252 - .L_251)
.L_251:
        /*000c*/ 	.word	0x00000000
        /*0010*/ 	.short	0x0000
        /*0012*/ 	.short	0x0000
        /*0014*/ 	.byte	0x00, 0xf5, 0x21, 0x00


	//----- nvinfo : EIATTR_SPARSE_MMA_MASK
	.align		4
.L_252:
        /*0018*/ 	.byte	0x03, 0x50
        /*001a*/ 	.short	0x0000


	//----- nvinfo : EIATTR_MAXREG_COUNT
	.align		4
        /*001c*/ 	.byte	0x03, 0x1b
        /*001e*/ 	.short	0x00ff


	//----- nvinfo : EIATTR_NUM_BARRIERS
	.align		4
        /*0020*/ 	.byte	0x02, 0x4c
        /*0022*/ 	.byte	0x01
	.zero		1


	//----- nvinfo : EIATTR_MERCURY_ISA_VERSION
	.align		4
        /*0024*/ 	.byte	0x03, 0x5f
        /*0026*/ 	.short	0x0101


	//----- nvinfo : EIATTR_COOP_GROUP_MASK_REGIDS
	.align		4
        /*0028*/ 	.byte	0x04, 0x29
        /*002a*/ 	.short	(.L_254 - .L_253)


	//   ....[0]....
.L_253:
        /*002c*/ 	.word	0xffffffff


	//   ....[1]....
        /*0030*/ 	.word	0xffffffff


	//   ....[2]....
        /*0034*/ 	.word	0xffffffff


	//   ....[3]....
        /*0038*/ 	.word	0xffffffff


	//   ....[4]....
        /*003c*/ 	.word	0xffffffff


	//   ....[5]....
        /*0040*/ 	.word	0xffffffff


	//   ....[6]....
        /*0044*/ 	.word	0xffffffff


	//   ....[7]....
        /*0048*/ 	.word	0xffffffff


	//   ....[8]....
        /*004c*/ 	.word	0xffffffff


	//   ....[9]....
        /*0050*/ 	.word	0xffffffff


	//   ....[10]....
        /*0054*/ 	.word	0x05000015


	//   ....[11]....
        /*0058*/ 	.word	0x05000015


	//   ....[12]....
        /*005c*/ 	.word	0x05000015


	//   ....[13]....
        /*0060*/ 	.word	0x05000015


	//   ....[14]....
        /*0064*/ 	.word	0x05000015


	//   ....[15]....
        /*0068*/ 	.word	0x05000015


	//   ....[16]....
        /*006c*/ 	.word	0x05000015


	//   ....[17]....
        /*0070*/ 	.word	0x05000015


	//   ....[18]....
        /*0074*/ 	.word	0x05000015


	//   ....[19]....
        /*0078*/ 	.word	0x05000015


	//----- nvinfo : EIATTR_COOP_GROUP_INSTR_OFFSETS
	.align		4
.L_254:
        /*007c*/ 	.byte	0x04, 0x28
        /*007e*/ 	.short	(.L_256 - .L_255)


	//   ....[0]....
.L_255:
        /*0080*/ 	.word	0x00000250


	//   ....[1]....
        /*0084*/ 	.word	0x00000260


	//   ....[2]....
        /*0088*/ 	.word	0x000002a0


	//   ....[3]....
        /*008c*/ 	.word	0x000002c0


	//   ....[4]....
        /*0090*/ 	.word	0x00000310


	//   ....[5]....
        /*0094*/ 	.word	0x00000320


	//   ....[6]....
        /*0098*/ 	.word	0x00000360


	//   ....[7]....
        /*009c*/ 	.word	0x00000380


	//   ....[8]....
        /*00a0*/ 	.word	0x000003d0


	//   ....[9]....
        /*00a4*/ 	.word	0x000003e0


	//   ....[10]....
        /*00a8*/ 	.word	0x00000660


	//   ....[11]....
        /*00ac*/ 	.word	0x000006b0


	//   ....[12]....
        /*00b0*/ 	.word	0x00000740


	//   ....[13]....
        /*00b4*/ 	.word	0x00000790


	//   ....[14]....
        /*00b8*/ 	.word	0x00000820


	//   ....[15]....
        /*00bc*/ 	.word	0x00000870


	//   ....[16]....
        /*00c0*/ 	.word	0x00000900


	//   ....[17]....
        /*00c4*/ 	.word	0x00000950


	//   ....[18]....
        /*00c8*/ 	.word	0x000009e0


	//   ....[19]....
        /*00cc*/ 	.word	0x00000a30


	//----- nvinfo : EIATTR_VRC_CTA_INIT_COUNT
	.align		4
.L_256:
        /*00d0*/ 	.byte	0x02, 0x4a
	.zero		1
	.zero		1


	//----- nvinfo : EIATTR_EXIT_INSTR_OFFSETS
	.align		4
        /*00d4*/ 	.byte	0x04, 0x1c
        /*00d6*/ 	.short	(.L_258 - .L_257)


	//   ....[0]....
.L_257:
        /*00d8*/ 	.word	0x000005d0


	//   ....[1]....
        /*00dc*/ 	.word	0x00000600


	//----- nvinfo : EIATTR_CRS_STACK_SIZE
	.align		4
.L_258:
        /*00e0*/ 	.byte	0x04, 0x1e
        /*00e2*/ 	.short	(.L_260 - .L_259)
.L_259:
        /*00e4*/ 	.word	0x00000000


	//----- nvinfo : EIATTR_CBANK_PARAM_SIZE
	.align		4
.L_260:
        /*00e8*/ 	.byte	0x03, 0x19
        /*00ea*/ 	.short	0x0008


	//----- nvinfo : EIATTR_PARAM_CBANK
	.align		4
        /*00ec*/ 	.byte	0x04, 0x0a
        /*00ee*/ 	.short	(.L_262 - .L_261)
	.align		4
.L_261:
        /*00f0*/ 	.word	index@(.nv.constant0._ZN3cub18CUB_300001_SM_10006detail10radix_sort33DeviceRadixSortExclusiveSumKernelINS1_5radix10policy_hubImNS0_8NullTypeEyE10Policy1000EyEEvPT0_)
        /*00f4*/ 	.short	0x0380
        /*00f6*/ 	.short	0x0008


	//----- nvinfo : EIATTR_SW_WAR
	.align		4
.L_262:
        /*00f8*/ 	.byte	0x04, 0x36
        /*00fa*/ 	.short	(.L_264 - .L_263)
.L_263:
        /*00fc*/ 	.word	0x00000008
.L_264:


//--------------------- .nv.info._ZN3cub18CUB_300001_SM_10006detail10radix_sort30DeviceRadixSortHistogramKernelINS1_5radix10policy_hubImNS0_8NullTypeEyE10Policy1000ELNS0_9SortOrderE0EmyNS1_21identity_decomposer_tEEEvPT2_PKT1_SB_iiT3_ --------------------------
	.section	.nv.info._ZN3cub18CUB_300001_SM_10006detail10radix_sort30DeviceRadixSortHistogramKernelINS1_5radix10policy_hubImNS0_8NullTypeEyE10Policy1000ELNS0_9SortOrderE0EmyNS1_21identity_decomposer_tEEEvPT2_PKT1_SB_iiT3_,"",@"SHT_CUDA_INFO"
	.sectionflags	@""
	.align	4


	//----- nvinfo : EIATTR_CUDA_API_VERSION
	.align		4
        /*0000*/ 	.byte	0x04, 0x37
        /*0002*/ 	.short	(.L_266 - .L_265)
.L_265:
        /*0004*/ 	.word	0x00000082


	//----- nvinfo : EIATTR_KPARAM_INFO
	.align		4
.L_266:
        /*0008*/ 	.byte	0x04, 0x17
        /*000a*/ 	.short	(.L_268 - .L_267)
.L_267:
        /*000c*/ 	.word	0x00000000
        /*0010*/ 	.short	0x0005
        /*0012*/ 	.short	0x0020
        /*0014*/ 	.byte	0x00, 0xf0, 0x05, 0x00


	//----- nvinfo : EIATTR_KPARAM_INFO
	.align		4
.L_268:
        /*0018*/ 	.byte	0x04, 0x17
        /*001a*/ 	.short	(.L_270 - .L_269)
.L_269:
        /*001c*/ 	.word	0x00000000
        /*0020*/ 	.short	0x0004
        /*0022*/ 	.short	0x001c
        /*0024*/ 	.byte	0x00, 0xf0, 0x11, 0x00


	//----- nvinfo : EIATTR_KPARAM_INFO
	.align		4
.L_270:
        /*0028*/ 	.byte	0x04, 0x17
        /*002a*/ 	.short	(.L_272 - .L_271)
.L_271:
        /*002c*/ 	.word	0x00000000
        /*0030*/ 	.short	0x0003
        /*0032*/ 	.short	0x0018
        /*0034*/ 	.byte	0x00, 0xf0, 0x11, 0x00


	//----- nvinfo : EIATTR_KPARAM_INFO
	.align		4
.L_272:
        /*0038*/ 	.byte	0x04, 0x17
        /*003a*/ 	.short	(.L_274 - .L_273)
.L_273:
        /*003c*/ 	.word	0x00000000
        /*0040*/ 	.short	0x0002
        /*0042*/ 	.short	0x0010
        /*0044*/ 	.byte	0x00, 0xf0, 0x21, 0x00


	//----- nvinfo : EIATTR_KPARAM_INFO
	.align		4
.L_274:
        /*0048*/ 	.byte	0x04, 0x17
        /*004a*/ 	.short	(.L_276 - .L_275)
.L_275:
        /*004c*/ 	.word	0x00000000
        /*0050*/ 	.short	0x0001
        /*0052*/ 	.short	0x0008
        /*0054*/ 	.byte	0x00, 0xf5, 0x21, 0x00


	//----- nvinfo : EIATTR_KPARAM_INFO
	.align		4
.L_276:
        /*0058*/ 	.byte	0x04, 0x17
        /*005a*/ 	.short	(.L_278 - .L_277)
.L_277:
        /*005c*/ 	.word	0x00000000
        /*0060*/ 	.short	0x0000
        /*0062*/ 	.short	0x0000
        /*0064*/ 	.byte	0x00, 0xf5, 0x21, 0x00


	//----- nvinfo : EIATTR_SPARSE_MMA_MASK
	.align		4
.L_278:
        /*0068*/ 	.byte	0x03, 0x50
        /*006a*/ 	.short	0x0000


	//----- nvinfo : EIATTR_MAXREG_COUNT
	.align		4
        /*006c*/ 	.byte	0x03, 0x1b
        /*006e*/ 	.short	0x00ff


	//----- nvinfo : EIATTR_NUM_BARRIERS
	.align		4
        /*0070*/ 	.byte	0x02, 0x4c
        /*0072*/ 	.byte	0x01
	.zero		1


	//----- nvinfo : EIATTR_MERCURY_ISA_VERSION
	.align		4
        /*0074*/ 	.byte	0x03, 0x5f
        /*0076*/ 	.short	0x0101


	//----- nvinfo : EIATTR_VRC_CTA_INIT_COUNT
	.align		4
        /*0078*/ 	.byte	0x02, 0x4a
	.zero		1
	.zero		1


	//----- nvinfo : EIATTR_EXIT_INSTR_OFFSETS
	.align		4
        /*007c*/ 	.byte	0x04, 0x1c
        /*007e*/ 	.short	(.L_280 - .L_279)


	//   ....[0]....
.L_279:
        /*0080*/ 	.word	0x00000040


	//   ....[1]....
        /*0084*/ 	.word	0x00002fb0


	//----- nvinfo : EIATTR_MAX_THREADS
	.align		4
.L_280:
        /*0088*/ 	.byte	0x04, 0x05
        /*008a*/ 	.short	(.L_282 - .L_281)
.L_281:
        /*008c*/ 	.word	0x00000080
        /*0090*/ 	.word	0x00000001
        /*0094*/ 	.word	0x00000001


	//----- nvinfo : EIATTR_CRS_STACK_SIZE
	.align		4
.L_282:
        /*0098*/ 	.byte	0x04, 0x1e
        /*009a*/ 	.short	(.L_284 - .L_283)
.L_283:
        /*009c*/ 	.word	0x00000000


	//----- nvinfo : EIATTR_CBANK_PARAM_SIZE
	.align		4
.L_284:
        /*00a0*/ 	.byte	0x03, 0x19
        /*00a2*/ 	.short	0x0021


	//----- nvinfo : EIATTR_PARAM_CBANK
	.align		4
        /*00a4*/ 	.byte	0x04, 0x0a
        /*00a6*/ 	.short	(.L_286 - .L_285)
	.align		4
.L_285:
        /*00a8*/ 	.word	index@(.nv.constant0._ZN3cub18CUB_300001_SM_10006detail10radix_sort30DeviceRadixSortHistogramKernelINS1_5radix10policy_hubImNS0_8NullTypeEyE10Policy1000ELNS0_9SortOrderE0EmyNS1_21identity_decomposer_tEEEvPT2_PKT1_SB_iiT3_)
        /*00ac*/ 	.short	0x0380
        /*00ae*/ 	.short	0x0021


	//----- nvinfo : EIATTR_SW_WAR
	.align		4
.L_286:
        /*00b0*/ 	.byte	0x04, 0x36
        /*00b2*/ 	.short	(.L_288 - .L_287)
.L_287:
        /*00b4*/ 	.word	0x00000008
.L_288:


//--------------------- .nv.info._ZN3cub18CUB_300001_SM_10006detail10radix_sort31DeviceRadixSortSingleTileKernelINS1_5radix10policy_hubImNS0_8NullTypeEyE10Policy1000ELNS0_9SortOrderE0EmS6_yNS1_21identity_decomposer_tEEEvPKT1_PSB_PKT2_PSF_T3_iiT4_ --------------------------
	.section	.nv.info._ZN3cub18CUB_300001_SM_10006detail10radix_sort31DeviceRadixSortSingleTileKernelINS1_5radix10policy_hubImNS0_8NullTypeEyE10Policy1000ELNS0_9SortOrderE0EmS6_yNS1_21identity_decomposer_tEEEvPKT1_PSB_PKT2_PSF_T3_iiT4_,"",@"SHT_CUDA_INFO"
	.sectionflags	@""
	.align	4


	//----- nvinfo : EIATTR_CUDA_API_VERSION
	.align		4
        /*0000*/ 	.byte	0x04, 0x37
        /*0002*/ 	.short	(.L_290 - .L_289)
.L_289:
        /*0004*/ 	.word	0x00000082


	//----- nvinfo : EIATTR_KPARAM_INFO
	.align		4
.L_290:
        /*0008*/ 	.byte	0x04, 0x17
        /*000a*/ 	.short	(.L_292 - .L_291)
.L_291:
        /*000c*/ 	.word	0x00000000
        /*0010*/ 	.short	0x0007
        /*0012*/ 	.short	0x0030
        /*0014*/ 	.byte	0x00, 0xf0, 0x05, 0x00


	//----- nvinfo : EIATTR_KPARAM_INFO
	.align		4
.L_292:
        /*0018*/ 	.byte	0x04, 0x17
        /*001a*/ 	.short	(.L_294 - .L_293)
.L_293:
        /*001c*/ 	.word	0x00000000
        /*0020*/ 	.short	0x0006
        /*0022*/ 	.short	0x002c
        /*0024*/ 	.byte	0x00, 0xf0, 0x11, 0x00


	//----- nvinfo : EIATTR_KPARAM_INFO
	.align		4
.L_294:
        /*0028*/ 	.byte	0x04, 0x17
        /*002a*/ 	.short	(.L_296 - .L_295)
.L_295:
        /*002c*/ 	.word	0x00000000
        /*0030*/ 	.short	0x0005
        /*0032*/ 	.short	0x0028
        /*0034*/ 	.byte	0x00, 0xf0, 0x11, 0x00


	//----- nvinfo : EIATTR_KPARAM_INFO
	.align		4
.L_296:
        /*0038*/ 	.byte	0x04, 0x17
        /*003a*/ 	.short	(.L_298 - .L_297)
.L_297:
        /*003c*/ 	.word	0x00000000
        /*0040*/ 	.short	0x0004
        /*0042*/ 	.short	0x0020
        /*0044*/ 	.byte	0x00, 0xf0, 0x21, 0x00


	//----- nvinfo : EIATTR_KPARAM_INFO
	.align		4
.L_298:
        /*0048*/ 	.byte	0x04, 0x17
        /*004a*/ 	.short	(.L_300 - .L_299)
.L_299:
        /*004c*/ 	.word	0x00000000
        /*0050*/ 	.short	0x0003
        /*0052*/ 	.short	0x0018
        /*0054*/ 	.byte	0x00, 0xf5, 0x21, 0x00


	//----- nvinfo : EIATTR_KPARAM_INFO
	.align		4
.L_300:
        /*0058*/ 	.byte	0x04, 0x17
        /*005a*/ 	.short	(.L_302 - .L_301)
.L_301:
        /*005c*/ 	.word	0x00000000
        /*0060*/ 	.short	0x0002
        /*0062*/ 	.short	0x0010
        /*0064*/ 	.byte	0x00, 0xf5, 0x21, 0x00


	//----- nvinfo : EIATTR_KPARAM_INFO
	.align		4
.L_302:
        /*0068*/ 	.byte	0x04, 0x17
        /*006a*/ 	.short	(.L_304 - .L_303)
.L_303:
        /*006c*/ 	.word	0x00000000
        /*0070*/ 	.short	0x0001
        /*0072*/ 	.short	0x0008
        /*0074*/ 	.byte	0x00, 0xf5, 0x21, 0x00


	//----- nvinfo : EIATTR_KPARAM_INFO
	.align		4
.L_304:
        /*0078*/ 	.byte	0x04, 0x17
        /*007a*/ 	.short	(.L_306 - .L_305)
.L_305:
        /*007c*/ 	.word	0x00000000
        /*0080*/ 	.short	0x0000
        /*0082*/ 	.short	0x0000
        /*0084*/ 	.byte	0x00, 0xf5, 0x21, 0x00


	//----- nvinfo : EIATTR_SPARSE_MMA_MASK
	.align		4
.L_306:
        /*0088*/ 	.byte	0x03, 0x50
        /*008a*/ 	.short	0x0000


	//----- nvinfo : EIATTR_MAXREG_COUNT
	.align		4
        /*008c*/ 	.byte	0x03, 0x1b
        /*008e*/ 	.short	0x00ff


	//----- nvinfo : EIATTR_NUM_BARRIERS
	.align		4
        /*0090*/ 	.byte	0x02, 0x4c
        /*0092*/ 	.byte	0x01
	.zero		1


	//----- nvinfo : EIATTR_MERCURY_ISA_VERSION
	.align		4
        /*0094*/ 	.byte	0x03, 0x5f
        /*0096*/ 	.short	0x0101


	//----- nvinfo : EIATTR_COOP_GROUP_MASK_REGIDS
	.align		4
        /*0098*/ 	.byte	0x04, 0x29
        /*009a*/ 	.short	(.L_308 - .L_307)


	//   ....[0]....
.L_307:
        /*009c*/ 	.word	0xffffffff


	//   ....[1]....
        /*00a0*/ 	.word	0xffffffff


	//   ....[2]....
        /*00a4*/ 	.word	0xffffffff


	//   ....[3]....
        /*00a8*/ 	.word	0xffffffff


	//   ....[4]....
        /*00ac*/ 	.word	0xffffffff


	//----- nvinfo : EIATTR_COOP_GROUP_INSTR_OFFSETS
	.align		4
.L_308:
        /*00b0*/ 	.byte	0x04, 0x28
        /*00b2*/ 	.short	(.L_310 - .L_309)


	//   ....[0]....
.L_309:
        /*00b4*/ 	.word	0x000010b0


	//   ....[1]....
        /*00b8*/ 	.word	0x000010d0


	//   ....[2]....
        /*00bc*/ 	.word	0x000010f0


	//   ....[3]....
        /*00c0*/ 	.word	0x00001110


	//   ....[4]....
        /*00c4*/ 	.word	0x00001130


	//----- nvinfo : EIATTR_VRC_CTA_INIT_COUNT
	.align		4
.L_310:
        /*00c8*/ 	.byte	0x02, 0x4a
	.zero		1
	.zero		1


	//----- nvinfo : EIATTR_EXIT_INSTR_OFFSETS
	.align		4
        /*00cc*/ 	.byte	0x04, 0x1c
        /*00ce*/ 	.short	(.L_312 - .L_311)


	//   ....[0]....
.L_311:
        /*00d0*/ 	.word	0x00001f00


	//   ....[1]....
        /*00d4*/ 	.word	0x00001f30


	//----- nvinfo : EIATTR_MAX_THREADS
	.align		4
.L_312:
        /*00d8*/ 	.byte	0x04, 0x05
        /*00da*/ 	.short	(.L_314 - .L_313)
.L_313:
        /*00dc*/ 	.word	0x00000100
        /*00e0*/ 	.word	0x00000001
        /*00e4*/ 	.word	0x00000001


	//----- nvinfo : EIATTR_CBANK_PARAM_SIZE
	.align		4
.L_314:
        /*00e8*/ 	.byte	0x03, 0x19
        /*00ea*/ 	.short	0x0031


	//----- nvinfo : EIATTR_PARAM_CBANK
	.align		4
        /*00ec*/ 	.byte	0x04, 0x0a
        /*00ee*/ 	.short	(.L_316 - .L_315)
	.align		4
.L_315:
        /*00f0*/ 	.word	index@(.nv.constant0._ZN3cub18CUB_300001_SM_10006detail10radix_sort31DeviceRadixSortSingleTileKernelINS1_5radix10policy_hubImNS0_8NullTypeEyE10Policy1000ELNS0_9SortOrderE0EmS6_yNS1_21identity_decomposer_tEEEvPKT1_PSB_PKT2_PSF_T3_iiT4_)
        /*00f4*/ 	.short	0x0380
        /*00f6*/ 	.short	0x0031


	//----- nvinfo : EIATTR_SW_WAR
	.align		4
.L_316:
        /*00f8*/ 	.byte	0x04, 0x36
        /*00fa*/ 	.short	(.L_318 - .L_317)
.L_317:
        /*00fc*/ 	.word	0x00000008
.L_318:


//--------------------- .nv.info._ZN3cub18CUB_300001_SM_10006detail4scan16DeviceScanKernelINS2_10policy_hubIjjjmN4cuda3std3__44plusIvEEE10Policy1000EPjSC_NS0_13ScanTileStateIjLb1EEES9_NS0_8NullTypeEmjLb0ESF_EEvT0_T1_T2_iT3_T4_T5_ --------------------------
	.section	.nv.info._ZN3cub18CUB_300001_SM_10006detail4scan16DeviceScanKernelINS2_10policy_hubIjjjmN4cuda3std3__44plusIvEEE10Policy1000EPjSC_NS0_13ScanTileStateIjLb1EEES9_NS0_8NullTypeEmjLb0ESF_EEvT0_T1_T2_iT3_T4_T5_,"",@"SHT_CUDA_INFO"
	.sectionflags	@""
	.align	4


	//----- nvinfo : EIATTR_CUDA_API_VERSION
	.align		4
        /*0000*/ 	.byte	0x04, 0x37
        /*0002*/ 	.short	(.L_320 - .L_319)
.L_319:
        /*0004*/ 	.word	0x00000082


	//----- nvinfo : EIATTR_KPARAM_INFO
	.align		4
.L_320:
        /*0008*/ 	.byte	0x04, 0x17
        /*000a*/ 	.short	(.L_322 - .L_321)
.L_321:
        /*000c*/ 	.word	0x00000000
        /*0010*/ 	.short	0x0006
        /*0012*/ 	.short	0x0020
        /*0014*/ 	.byte	0x00, 0xf0, 0x21, 0x00


	//----- nvinfo : EIATTR_KPARAM_INFO
	.align		4
.L_322:
        /*0018*/ 	.byte	0x04, 0x17
        /*001a*/ 	.short	(.L_324 - .L_323)
.L_323:
        /*001c*/ 	.word	0x00000000
        /*0020*/ 	.short	0x0005
        /*0022*/ 	.short	0x001d
        /*0024*/ 	.byte	0x00, 0xf0, 0x05, 0x00


	//----- nvinfo : EIATTR_KPARAM_INFO
	.align		4
.L_324:
        /*0028*/ 	.byte	0x04, 0x17
        /*002a*/ 	.short	(.L_326 - .L_325)
.L_325:
        /*002c*/ 	.word	0x00000000
        /*0030*/ 	.short	0x0004
        /*0032*/ 	.short	0x001c
        /*0034*/ 	.byte	0x00, 0xf0, 0x05, 0x00


	//----- nvinfo : EIATTR_KPARAM_INFO
	.align		4
.L_326:
        /*0038*/ 	.byte	0x04, 0x17
        /*003a*/ 	.short	(.L_328 - .L_327)
.L_327:
        /*003c*/ 	.word	0x00000000
        /*0040*/ 	.short	0x0003
        /*0042*/ 	.short	0x0018
        /*0044*/ 	.byte	0x00, 0xf0, 0x11, 0x00


	//----- nvinfo : EIATTR_KPARAM_INFO
	.align		4
.L_328:
        /*0048*/ 	.byte	0x04, 0x17
        /*004a*/ 	.short	(.L_330 - .L_329)
.L_329:
        /*004c*/ 	.word	0x00000000
        /*0050*/ 	.short	0x0002
        /*0052*/ 	.short	0x0010
        /*0054*/ 	.byte	0x00, 0xf0, 0x21, 0x00


	//----- nvinfo : EIATTR_KPARAM_INFO
	.align		4
.L_330:
        /*0058*/ 	.byte	0x04, 0x17
        /*005a*/ 	.short	(.L_332 - .L_331)
.L_331:
        /*005c*/ 	.word	0x00000000
        /*0060*/ 	.short	0x0001
        /*0062*/ 	.short	0x0008
        /*0064*/ 	.byte	0x00, 0xf5, 0x21, 0x00


	//----- nvinfo : EIATTR_KPARAM_INFO
	.align		4
.L_332:
        /*0068*/ 	.byte	0x04, 0x17
        /*006a*/ 	.short	(.L_334 - .L_333)
.L_333:
        /*006c*/ 	.word	0x00000000
        /*0070*/ 	.short	0x0000
        /*0072*/ 	.short	0x0000
        /*0074*/ 	.byte	0x00, 0xf5, 0x21, 0x00


	//----- nvinfo : EIATTR_SPARSE_MMA_MASK
	.align		4
.L_334:
        /*0078*/ 	.byte	0x03, 0x50
        /*007a*/ 	.short	0x0000


	//----- nvinfo : EIATTR_MAXREG_COUNT
	.align		4
        /*007c*/ 	.byte	0x03, 0x1b
        /*007e*/ 	.short	0x0080


	//----- nvinfo : EIATTR_NUM_BARRIERS
	.align		4
        /*0080*/ 	.byte	0x02, 0x4c
        /*0082*/ 	.byte	0x01
	.zero		1


	//----- nvinfo : EIATTR_MERCURY_ISA_VERSION
	.align		4
        /*0084*/ 	.byte	0x03, 0x5f
        /*0086*/ 	.short	0x0101


	//----- nvinfo : EIATTR_COOP_GROUP_MASK_REGIDS
	.align		4
        /*0088*/ 	.byte	0x04, 0x29
        /*008a*/ 	.short	(.L_336 - .L_335)


	//   ....[0]....
.L_335:
        /*008c*/ 	.word	0xffffffff


	//   ....[1]....
        /*0090*/ 	.word	0xffffffff


	//   ....[2]....
        /*0094*/ 	.word	0xffffffff


	//   ....[3]....
        /*0098*/ 	.word	0xffffffff


	//   ....[4]....
        /*009c*/ 	.word	0xffffffff


	//   ....[5]....
        /*00a0*/ 	.word	0xffffffff


	//   ....[6]....
        /*00a4*/ 	.word	0xffffffff


	//   ....[7]....
        /*00a8*/ 	.word	0xffffffff


	//   ....[8]....
        /*00ac*/ 	.word	0xffffffff


	//   ....[9]....
        /*00b0*/ 	.word	0xffffffff


	//   ....[10]....
        /*00b4*/ 	.word	0xffffffff


	//   ....[11]....
        /*00b8*/ 	.word	0xffffffff


	//   ....[12]....
        /*00bc*/ 	.word	0xffffffff


	//   ....[13]....
        /*00c0*/ 	.word	0xffffffff


	//   ....[14]....
        /*00c4*/ 	.word	0xffffffff


	//   ....[15]....
        /*00c8*/ 	.word	0xffffffff


	//   ....[16]....
        /*00cc*/ 	.word	0xffffffff


	//   ....[17]....
        /*00d0*/ 	.word	0xffffffff


	//   ....[18]....
        /*00d4*/ 	.word	0xffffffff


	//   ....[19]....
        /*00d8*/ 	.word	0xffffffff


	//   ....[20]....
        /*00dc*/ 	.word	0xffffffff


	//   ....[21]....
        /*00e0*/ 	.word	0xffffffff


	//   ....[22]....
        /*00e4*/ 	.word	0xffffffff


	//   ....[23]....
        /*00e8*/ 	.word	0xffffffff


	//   ....[24]....
        /*00ec*/ 	.word	0xffffffff


	//   ....[25]....
        /*00f0*/ 	.word	0xffffffff


	//   ....[26]....
        /*00f4*/ 	.word	0xffffffff


	//   ....[27]....
        /*00f8*/ 	.word	0xffffffff


	//   ....[28]....
        /*00fc*/ 	.word	0xffffffff


	//   ....[29]....
        /*0100*/ 	.word	0xffffffff


	//   ....[30]....
        /*0104*/ 	.word	0xffffffff


	//   ....[31]....
        /*0108*/ 	.word	0xffffffff


	//   ....[32]....
        /*010c*/ 	.word	0xffffffff


	//   ....[33]....
        /*0110*/ 	.word	0xffffffff


	//   ....[34]....
        /*0114*/ 	.word	0xffffffff


	//   ....[35]....
        /*0118*/ 	.word	0xffffffff


	//   ....[36]....
        /*011c*/ 	.word	0xffffffff


	//   ....[37]....
        /*0120*/ 	.word	0xffffffff


	//   ....[38]....
        /*0124*/ 	.word	0xffffffff


	//   ....[39]....
        /*0128*/ 	.word	0xffffffff


	//   ....[40]....
        /*012c*/ 	.word	0xffffffff


	//   ....[41]....
        /*0130*/ 	.word	0xffffffff


	//   ....[42]....
        /*0134*/ 	.word	0xffffffff


	//   ....[43]....
        /*0138*/ 	.word	0xffffffff


	//   ....[44]....
        /*013c*/ 	.word	0xffffffff


	//   ....[45]....
        /*0140*/ 	.word	0xffffffff


	//   ....[46]....
        /*0144*/ 	.word	0xffffffff


	//   ....[47]....
        /*0148*/ 	.word	0xffffffff


	//   ....[48]....
        /*014c*/ 	.word	0xffffffff


	//   ....[49]....
        /*0150*/ 	.word	0xffffffff


	//   ....[50]....
        /*0154*/ 	.word	0xffffffff


	//   ....[51]....
        /*0158*/ 	.word	0xffffffff


	//   ....[52]....
        /*015c*/ 	.word	0xffffffff


	//   ....[53]....
        /*0160*/ 	.word	0xffffffff


	//   ....[54]....
        /*0164*/ 	.word	0xffffffff


	//   ....[55]....
        /*0168*/ 	.word	0xffffffff


	//   ....[56]....
        /*016c*/ 	.word	0xffffffff


	//   ....[57]....
        /*0170*/ 	.word	0xffffffff


	//   ....[58]....
        /*0174*/ 	.word	0xffffffff


	//   ....[59]....
        /*0178*/ 	.word	0xffffffff


	//   ....[60]....
        /*017c*/ 	.word	0x05000008


	//   ....[61]....
        /*0180*/ 	.word	0x05000008


	//   ....[62]....
        /*0184*/ 	.word	0x05000008


	//   ....[63]....
        /*0188*/ 	.word	0x05000008


	//   ....[64]....
        /*018c*/ 	.word	0x05000008


	//   ....[65]....
        /*0190*/ 	.word	0x05000008


	//   ....[66]....
        /*0194*/ 	.word	0x05000008


	//   ....[67]....
        /*0198*/ 	.word	0x05000008


	//   ....[68]....
        /*019c*/ 	.word	0x05000008


	//   ....[69]....
        /*01a0*/ 	.word	0x05000008


	//   ....[70]....
        /*01a4*/ 	.word	0x05000008


	//   ....[71]....
        /*01a8*/ 	.word	0x05000008


	//   ....[72]....
        /*01ac*/ 	.word	0x05000008


	//   ....[73]....
        /*01b0*/ 	.word	0x05000008


	//   ....[74]....
        /*01b4*/ 	.word	0x05000008


	//   ....[75]....
        /*01b8*/ 	.word	0x05000008


	//   ....[76]....
        /*01bc*/ 	.word	0x05000008


	//   ....[77]....
        /*01c0*/ 	.word	0x05000008


	//   ....[78]....
        /*01c4*/ 	.word	0x05000008


	//   ....[79]....
        /*01c8*/ 	.word	0x05000008


	//   ....[80]....
        /*01cc*/ 	.word	0x05000008


	//   ....[81]....
        /*01d0*/ 	.word	0x05000008


	//   ....[82]....
        /*01d4*/ 	.word	0x05000008


	//   ....[83]....
        /*01d8*/ 	.word	0x05000008


	//   ....[84]....
        /*01dc*/ 	.word	0x05000008


	//   ....[85]....
        /*01e0*/ 	.word	0x05000008


	//   ....[86]....
        /*01e4*/ 	.word	0x05000008


	//   ....[87]....
        /*01e8*/ 	.word	0x05000008


	//   ....[88]....
        /*01ec*/ 	.word	0x05000008


	//   ....[89]....
        /*01f0*/ 	.word	0x05000008


	//   ....[90]....
        /*01f4*/ 	.word	0x05000008


	//   ....[91]....
        /*01f8*/ 	.word	0x05000008


	//   ....[92]....
        /*01fc*/ 	.word	0x05000008


	//   ....[93]....
        /*0200*/ 	.word	0x05000008


	//   ....[94]....
        /*0204*/ 	.word	0x05000008


	//   ....[95]....
        /*0208*/ 	.word	0x05000008


	//----- nvinfo : EIATTR_COOP_GROUP_INSTR_OFFSETS
	.align		4
.L_336:
        /*020c*/ 	.byte	0x04, 0x28
        /*020e*/ 	.short	(.L_338 - .L_337)


	//   ....[0]....
.L_337:
        /*0210*/ 	.word	0x00000470


	//   ....[1]....
        /*0214*/ 	.word	0x000006a0


	//   ....[2]....
        /*0218*/ 	.word	0x000006c0


	//   ....[3]....
        /*021c*/ 	.word	0x000006e0


	//   ....[4]....
        /*0220*/ 	.word	0x00000700


	//   ....[5]....
        /*0224*/ 	.word	0x00000720


	//   ....[6]....
        /*0228*/ 	.word	0x00000b20


	//   ....[7]....
        /*022c*/ 	.word	0x00000b40


	//   ....[8]....
        /*0230*/ 	.word	0x00000b60


	//   ....[9]....
        /*0234*/ 	.word	0x00000b80


	//   ....[10]....
        /*0238*/ 	.word	0x00000ba0


	//   ....[11]....
        /*023c*/ 	.word	0x00000fa0


	//   ....[12]....
        /*0240*/ 	.word	0x00001030


	//   ....[13]....
        /*0244*/ 	.word	0x00001090


	//   ....[14]....
        /*0248*/ 	.word	0x00001130


	//   ....[15]....
        /*024c*/ 	.word	0x00001190


	//   ....[16]....
        /*0250*/ 	.word	0x000011d0


	//   ....[17]....
        /*0254*/ 	.word	0x00001220


	//   ....[18]....
        /*0258*/ 	.word	0x00001270


	//   ....[19]....
        /*025c*/ 	.word	0x00001280


	//   ....[20]....
        /*0260*/ 	.word	0x00001360


	//   ....[21]....
        /*0264*/ 	.word	0x000013f0


	//   ....[22]....
        /*0268*/ 	.word	0x00001440


	//   ....[23]....
        /*026c*/ 	.word	0x000014a0


	//   ....[24]....
        /*0270*/ 	.word	0x00001500


	//   ....[25]....
        /*0274*/ 	.word	0x00001540


	//   ....[26]....
        /*0278*/ 	.word	0x00001580


	//   ....[27]....
        /*027c*/ 	.word	0x000015c0


	//   ....[28]....
        /*0280*/ 	.word	0x000015d0


	//   ....[29]....
        /*0284*/ 	.word	0x00001a50


	//   ....[30]....
        /*0288*/ 	.word	0x00002410


	//   ....[31]....
        /*028c*/ 	.word	0x00002640


	//   ....[32]....
        /*0290*/ 	.word	0x00002660


	//   ....[33]....
        /*0294*/ 	.word	0x00002680


	//   ....[34]....
        /*0298*/ 	.word	0x000026a0


	//   ....[35]....
        /*029c*/ 	.word	0x000026c0


	//   ....[36]....
        /*02a0*/ 	.word	0x00002a50


	//   ....[37]....
        /*02a4*/ 	.word	0x00002a70


	//   ....[38]....
        /*02a8*/ 	.word	0x00002a90


	//   ....[39]....
        /*02ac*/ 	.word	0x00002ab0


	//   ....[40]....
        /*02b0*/ 	.word	0x00002ad0


	//   ....[41]....
        /*02b4*/ 	.word	0x00002ed0


	//   ....[42]....
        /*02b8*/ 	.word	0x00002f60


	//   ....[43]....
        /*02bc*/ 	.word	0x00002fc0


	//   ....[44]....
        /*02c0*/ 	.word	0x00003030


	//   ....[45]....
        /*02c4*/ 	.word	0x00003090


	//   ....[46]....
        /*02c8*/ 	.word	0x000030f0


	//   ....[47]....
        /*02cc*/ 	.word	0x00003140


	//   ....[48]....
        /*02d0*/ 	.word	0x000031a0


	//   ....[49]....
        /*02d4*/ 	.word	0x000031b0


	//   ....[50]....
        /*02d8*/ 	.word	0x00003290


	//   ....[51]....
        /*02dc*/ 	.word	0x00003320


	//   ....[52]....
        /*02e0*/ 	.word	0x00003370


	//   ....[53]....
        /*02e4*/ 	.word	0x000033e0


	//   ....[54]....
        /*02e8*/ 	.word	0x00003440


	//   ....[55]....
        /*02ec*/ 	.word	0x00003490


	//   ....[56]....
        /*02f0*/ 	.word	0x000034f0


	//   ....[57]....
        /*02f4*/ 	.word	0x00003530


	//   ....[58]....
        /*02f8*/ 	.word	0x00003540


	//   ....[59]....
        /*02fc*/ 	.word	0x000039d0


	//   ....[60]....
        /*0300*/ 	.word	0x00003f90


	//   ....[61]....
        /*0304*/ 	.word	0x00004010


	//   ....[62]....
        /*0308*/ 	.word	0x000040b0


	//   ....[63]....
        /*030c*/ 	.word	0x000041a0


	//   ....[64]....
        /*0310*/ 	.word	0x00004220


	//   ....[65]....
        /*0314*/ 	.word	0x000042a0


	//   ....[66]....
        /*0318*/ 	.word	0x00004320


	//   ....[67]....
        /*031c*/ 	.word	0x000043a0


	//   ....[68]....
        /*0320*/ 	.word	0x00004440


	//   ....[69]....
        /*0324*/ 	.word	0x000044b0


	//   ....[70]....
        /*0328*/ 	.word	0x00004530


	//   ....[71]....
        /*032c*/ 	.word	0x000045b0


	//   ....[72]....
        /*0330*/ 	.word	0x00004660


	//   ....[73]....
        /*0334*/ 	.word	0x000046e0


	//   ....[74]....
        /*0338*/ 	.word	0x00004750


	//   ....[75]....
        /*033c*/ 	.word	0x000047c0


	//   ....[76]....
        /*0340*/ 	.word	0x00004830


	//   ....[77]....
        /*0344*/ 	.word	0x00004890


	//   ....[78]....
        /*0348*/ 	.word	0x00004900


	//   ....[79]....
        /*034c*/ 	.word	0x00004980


	//   ....[80]....
        /*0350*/ 	.word	0x00004a20


	//   ....[81]....
        /*0354*/ 	.word	0x00004af0


	//   ....[82]....
        /*0358*/ 	.word	0x00004b70


	//   ....[83]....
        /*035c*/ 	.word	0x00004c10


	//   ....[84]....
        /*0360*/ 	.word	0x00004ca0


	//   ....[85]....
        /*0364*/ 	.word	0x00004d10


	//   ....[86]....
        /*0368*/ 	.word	0x00004db0


	//   ....[87]....
        /*036c*/ 	.word	0x00004e20


	//   ....[88]....
        /*0370*/ 	.word	0x00004ea0


	//   ....[89]....
        /*0374*/ 	.word	0x00004f20


	//   ....[90]....
        /*0378*/ 	.word	0x00004fd0


	//   ....[91]....
        /*037c*/ 	.word	0x00005070


	//   ....[92]....
        /*0380*/ 	.word	0x00005100


	//   ....[93]....
        /*0384*/ 	.word	0x000051a0


	//   ....[94]....
        /*0388*/ 	.word	0x00005220


	//   ....[95]....
        /*038c*/ 	.word	0x00005280


	//----- nvinfo : EIATTR_VRC_CTA_INIT_COUNT
	.align		4
.L_338:
        /*0390*/ 	.byte	0x02, 0x4a
	.zero		1
	.zero		1


	//----- nvinfo : EIATTR_EXIT_INSTR_OFFSETS
	.align		4
        /*0394*/ 	.byte	0x04, 0x1c
        /*0396*/ 	.short	(.L_340 - .L_339)


	//   ....[0]....
.L_339:
        /*0398*/ 	.word	0x00001cc0


	//   ....[1]....
        /*039c*/ 	.word	0x00001cf0


	//   ....[2]....
        /*03a0*/ 	.word	0x00003f20


	//   ....[3]....
        /*03a4*/ 	.word	0x00003f40


	//----- nvinfo : EIATTR_MAX_THREADS
	.align		4
.L_340:
        /*03a8*/ 	.byte	0x04, 0x05
        /*03aa*/ 	.short	(.L_342 - .L_341)
.L_341:
        /*03ac*/ 	.word	0x000001a0
        /*03b0*/ 	.word	0x00000001
        /*03b4*/ 	.word	0x00000001


	//----- nvinfo : EIATTR_CRS_STACK_SIZE
	.align		4
.L_342:
        /*03b8*/ 	.byte	0x04, 0x1e
        /*03ba*/ 	.short	(.L_344 - .L_343)
.L_343:
        /*03bc*/ 	.word	0x00000000


	//----- nvinfo : EIATTR_CBANK_PARAM_SIZE
	.align		4
.L_344:
        /*03c0*/ 	.byte	0x03, 0x19
        /*03c2*/ 	.short	0x0028


	//----- nvinfo : EIATTR_PARAM_CBANK
	.align		4
        /*03c4*/ 	.byte	0x04, 0x0a
        /*03c6*/ 	.short	(.L_346 - .L_345)
	.align		4
.L_345:
        /*03c8*/ 	.word	index@(.nv.constant0._ZN3cub18CUB_300001_SM_10006detail4scan16DeviceScanKernelINS2_10policy_hubIjjjmN4cuda3std3__44plusIvEEE10Policy1000EPjSC_NS0_13ScanTileStateIjLb1EEES9_NS0_8NullTypeEmjLb0ESF_EEvT0_T1_T2_iT3_T4_T5_)
        /*03cc*/ 	.short	0x0380
        /*03ce*/ 	.short	0x0028


	//----- nvinfo : EIATTR_SW_WAR
	.align		4
.L_346:
        /*03d0*/ 	.byte	0x04, 0x36
        /*03d2*/ 	.short	(.L_348 - .L_347)
.L_347:
        /*03d4*/ 	.word	0x00000008
.L_348:


//--------------------- .nv.info._ZN3cub18CUB_300001_SM_10006detail4scan16DeviceScanKernelINS2_10policy_hubIjjjjN4cuda3std3__44plusIvEEE10Policy1000EPjSC_NS0_13ScanTileStateIjLb1EEES9_NS0_8NullTypeEjjLb0ESF_EEvT0_T1_T2_iT3_T4_T5_ --------------------------
	.section	.nv.info._ZN3cub18CUB_300001_SM_10006detail4scan16DeviceScanKernelINS2_10policy_hubIjjjjN4cuda3std3__44plusIvEEE10Policy1000EPjSC_NS0_13ScanTileStateIjLb1EEES9_NS0_8NullTypeEjjLb0ESF_EEvT0_T1_T2_iT3_T4_T5_,"",@"SHT_CUDA_INFO"
	.sectionflags	@""
	.align	4


	//----- nvinfo : EIATTR_CUDA_API_VERSION
	.align		4
        /*0000*/ 	.byte	0x04, 0x37
        /*0002*/ 	.short	(.L_350 - .L_349)
.L_349:
        /*0004*/ 	.word	0x00000082


	//----- nvinfo : EIATTR_KPARAM_INFO
	.align		4
.L_350:
        /*0008*/ 	.byte	0x04, 0x17
        /*000a*/ 	.short	(.L_352 - .L_351)
.L_351:
        /*000c*/ 	.word	0x00000000
        /*0010*/ 	.short	0x0006
        /*0012*/ 	.short	0x0020
        /*0014*/ 	.byte	0x00, 0xf0, 0x11, 0x00


	//----- nvinfo : EIATTR_KPARAM_INFO
	.align		4
.L_352:
        /*0018*/ 	.byte	0x04, 0x17
        /*001a*/ 	.short	(.L_354 - .L_353)
.L_353:
        /*001c*/ 	.word	0x00000000
        /*0020*/ 	.short	0x0005
        /*0022*/ 	.short	0x001d
        /*0024*/ 	.byte	0x00, 0xf0, 0x05, 0x00


	//----- nvinfo : EIATTR_KPARAM_INFO
	.align		4
.L_354:
        /*0028*/ 	.byte	0x04, 0x17
        /*002a*/ 	.short	(.L_356 - .L_355)
.L_355:
        /*002c*/ 	.word	0x00000000
        /*0030*/ 	.short	0x0004
        /*0032*/ 	.short	0x001c
        /*0034*/ 	.byte	0x00, 0xf0, 0x05, 0x00


	//----- nvinfo : EIATTR_KPARAM_INFO
	.align		4
.L_356:
        /*0038*/ 	.byte	0x04, 0x17
        /*003a*/ 	.short	(.L_358 - .L_357)
.L_357:
        /*003c*/ 	.word	0x00000000
        /*0040*/ 	.short	0x0003
        /*0042*/ 	.short	0x0018
        /*0044*/ 	.byte	0x00, 0xf0, 0x11, 0x00


	//----- nvinfo : EIATTR_KPARAM_INFO
	.align		4
.L_358:
        /*0048*/ 	.byte	0x04, 0x17
        /*004a*/ 	.short	(.L_360 - .L_359)
.L_359:
        /*004c*/ 	.word	0x00000000
        /*0050*/ 	.short	0x0002
        /*0052*/ 	.short	0x0010
        /*0054*/ 	.byte	0x00, 0xf0, 0x21, 0x00


	//----- nvinfo : EIATTR_KPARAM_INFO
	.align		4
.L_360:
        /*0058*/ 	.byte	0x04, 0x17
        /*005a*/ 	.short	(.L_362 - .L_361)
.L_361:
        /*005c*/ 	.word	0x00000000
        /*0060*/ 	.short	0x0001
        /*0062*/ 	.short	0x0008
        /*0064*/ 	.byte	0x00, 0xf5, 0x21, 0x00


	//----- nvinfo : EIATTR_KPARAM_INFO
	.align		4
.L_362:
        /*0068*/ 	.byte	0x04, 0x17
        /*006a*/ 	.short	(.L_364 - .L_363)
.L_363:
        /*006c*/ 	.word	0x00000000
        /*0070*/ 	.short	0x0000
        /*0072*/ 	.short	0x0000
        /*0074*/ 	.byte	0x00, 0xf5, 0x21, 0x00


	//----- nvinfo : EIATTR_SPARSE_MMA_MASK
	.align		4
.L_364:
        /*0078*/ 	.byte	0x03, 0x50
        /*007a*/ 	.short	0x0000


	//----- nvinfo : EIATTR_MAXREG_COUNT
	.align		4
        /*007c*/ 	.byte	0x03, 0x1b
        /*007e*/ 	.short	0x00a8


	//----- nvinfo : EIATTR_NUM_BARRIERS
	.align		4
        /*0080*/ 	.byte	0x02, 0x4c
        /*0082*/ 	.byte	0x01
	.zero		1


	//----- nvinfo : EIATTR_MERCURY_ISA_VERSION
	.align		4
        /*0084*/ 	.byte	0x03, 0x5f
        /*0086*/ 	.short	0x0101


	//----- nvinfo : EIATTR_UNUSED_LOAD_BYTE_OFFSET
	.align		4
        /*0088*/ 	.byte	0x04, 0x44
        /*008a*/ 	.short	(.L_366 - .L_365)


	//   ....[0]....
.L_365:
        /*008c*/ 	.word	0x000029a0
        /*0090*/ 	.word	0x00000fff


	//----- nvinfo : EIATTR_COOP_GROUP_MASK_REGIDS
	.align		4
.L_366:
        /*0094*/ 	.byte	0x04, 0x29
        /*0096*/ 	.short	(.L_368 - .L_367)


	//   ....[0]....
.L_367:
        /*0098*/ 	.word	0xffffffff


	//   ....[1]....
        /*009c*/ 	.word	0xffffffff


	//   ....[2]....
        /*00a0*/ 	.word	0xffffffff


	//   ....[3]....
        /*00a4*/ 	.word	0xffffffff


	//   ....[4]....
        /*00a8*/ 	.word	0xffffffff


	//   ....[5]....
        /*00ac*/ 	.word	0xffffffff


	//   ....[6]....
        /*00b0*/ 	.word	0xffffffff


	//   ....[7]....
        /*00b4*/ 	.word	0xffffffff


	//   ....[8]....
        /*00b8*/ 	.word	0xffffffff


	//   ....[9]....
        /*00bc*/ 	.word	0xffffffff


	//   ....[10]....
        /*00c0*/ 	.word	0xffffffff


	//   ....[11]....
        /*00c4*/ 	.word	0xffffffff


	//   ....[12]....
        /*00c8*/ 	.word	0xffffffff


	//   ....[13]....
        /*00cc*/ 	.word	0xffffffff


	//   ....[14]....
        /*00d0*/ 	.word	0xffffffff


	//   ....[15]....
        /*00d4*/ 	.word	0xffffffff


	//   ....[16]....
        /*00d8*/ 	.word	0xffffffff


	//   ....[17]....
        /*00dc*/ 	.word	0xffffffff


	//   ....[18]....
        /*00e0*/ 	.word	0xffffffff


	//   ....[19]....
        /*00e4*/ 	.word	0xffffffff


	//   ....[20]....
        /*00e8*/ 	.word	0xffffffff


	//   ....[21]....
        /*00ec*/ 	.word	0xffffffff


	//   ....[22]....
        /*00f0*/ 	.word	0xffffffff


	//   ....[23]....
        /*00f4*/ 	.word	0xffffffff


	//   ....[24]....
        /*00f8*/ 	.word	0xffffffff


	//   ....[25]....
        /*00fc*/ 	.word	0xffffffff


	//   ....[26]....
        /*0100*/ 	.word	0xffffffff


	//   ....[27]....
        /*0104*/ 	.word	0xffffffff


	//   ....[28]....
        /*0108*/ 	.word	0xffffffff


	//   ....[29]....
        /*010c*/ 	.word	0xffffffff


	//   ....[30]....
        /*0110*/ 	.word	0xffffffff


	//   ....[31]....
        /*0114*/ 	.word	0xffffffff


	//   ....[32]....
        /*0118*/ 	.word	0xffffffff


	//   ....[33]....
        /*011c*/ 	.word	0xffffffff


	//   ....[34]....
        /*0120*/ 	.word	0xffffffff


	//   ....[35]....
        /*0124*/ 	.word	0xffffffff


	//   ....[36]....
        /*0128*/ 	.word	0xffffffff


	//   ....[37]....
        /*012c*/ 	.word	0xffffffff


	//   ....[38]....
        /*0130*/ 	.word	0xffffffff


	//   ....[39]....
        /*0134*/ 	.word	0xffffffff


	//   ....[40]....
        /*0138*/ 	.word	0xffffffff


	//   ....[41]....
        /*013c*/ 	.word	0xffffffff


	//   ....[42]....
        /*0140*/ 	.word	0xffffffff


	//   ....[43]....
        /*0144*/ 	.word	0xffffffff


	//   ....[44]....
        /*0148*/ 	.word	0xffffffff


	//   ....[45]....
        /*014c*/ 	.word	0xffffffff


	//   ....[46]....
        /*0150*/ 	.word	0xffffffff


	//   ....[47]....
        /*0154*/ 	.word	0xffffffff


	//   ....[48]....
        /*0158*/ 	.word	0xffffffff


	//   ....[49]....
        /*015c*/ 	.word	0xffffffff


	//   ....[50]....
        /*0160*/ 	.word	0xffffffff


	//   ....[51]....
        /*0164*/ 	.word	0xffffffff


	//   ....[52]....
        /*0168*/ 	.word	0xffffffff


	//   ....[53]....
        /*016c*/ 	.word	0xffffffff


	//   ....[54]....
        /*0170*/ 	.word	0xffffffff


	//   ....[55]....
        /*0174*/ 	.word	0xffffffff


	//   ....[56]....
        /*0178*/ 	.word	0xffffffff


	//   ....[57]....
        /*017c*/ 	.word	0xffffffff


	//   ....[58]....
        /*0180*/ 	.word	0xffffffff


	//   ....[59]....
        /*0184*/ 	.word	0xffffffff


	//   ....[60]....
        /*0188*/ 	.word	0x05000015


	//   ....[61]....
        /*018c*/ 	.word	0x05000015


	//   ....[62]....
        /*0190*/ 	.word	0x05000015


	//   ....[63]....
        /*0194*/ 	.word	0x05000015


	//   ....[64]....
        /*0198*/ 	.word	0x05000015


	//   ....[65]....
        /*019c*/ 	.word	0x05000015


	//   ....[66]....
        /*01a0*/ 	.word	0x05000015


	//   ....[67]....
        /*01a4*/ 	.word	0x05000015


	//   ....[68]....
        /*01a8*/ 	.word	0x05000015


	//   ....[69]....
        /*01ac*/ 	.word	0x05000015


	//   ....[70]....
        /*01b0*/ 	.word	0x05000015


	//   ....[71]....
        /*01b4*/ 	.word	0x05000015


	//   ....[72]....
        /*01b8*/ 	.word	0x05000015


	//   ....[73]....
        /*01bc*/ 	.word	0x05000015


	//   ....[74]....
        /*01c0*/ 	.word	0x05000015


	//   ....[75]....
        /*01c4*/ 	.word	0x05000015


	//   ....[76]....
        /*01c8*/ 	.word	0x05000015


	//   ....[77]....
        /*01cc*/ 	.word	0x05000015


	//   ....[78]....
        /*01d0*/ 	.word	0x05000015


	//   ....[79]....
        /*01d4*/ 	.word	0x05000015


	//   ....[80]....
        /*01d8*/ 	.word	0x05000015


	//   ....[81]....
        /*01dc*/ 	.word	0x05000015


	//   ....[82]....
        /*01e0*/ 	.word	0x05000015


	//   ....[83]....
        /*01e4*/ 	.word	0x05000015


	//   ....[84]....
        /*01e8*/ 	.word	0x05000015


	//   ....[85]....
        /*01ec*/ 	.word	0x05000015


	//   ....[86]....
        /*01f0*/ 	.word	0x05000015


	//   ....[87]....
        /*01f4*/ 	.word	0x05000015


	//   ....[88]....
        /*01f8*/ 	.word	0x05000015


	//   ....[89]....
        /*01fc*/ 	.word	0x05000015


	//   ....[90]....
        /*0200*/ 	.word	0x05000015


	//   ....[91]....
        /*0204*/ 	.word	0x05000015


	//   ....[92]....
        /*0208*/ 	.word	0x05000015


	//   ....[93]....
        /*020c*/ 	.word	0x05000015


	//   ....[94]....
        /*0210*/ 	.word	0x05000015


	//   ....[95]....
        /*0214*/ 	.word	0x05000015


	//----- nvinfo : EIATTR_COOP_GROUP_INSTR_OFFSETS
	.align		4
.L_368:
        /*0218*/ 	.byte	0x04, 0x28
        /*021a*/ 	.short	(.L_370 - .L_369)


	//   ....[0]....
.L_369:
        /*021c*/ 	.word	0x000004b0


	//   ....[1]....
        /*0220*/ 	.word	0x00000680


	//   ....[2]....
        /*0224*/ 	.word	0x000006a0


	//   ....[3]....
        /*0228*/ 	.word	0x000006c0


	//   ....[4]....
        /*022c*/ 	.word	0x000006e0


	//   ....[5]....
        /*0230*/ 	.word	0x00000700


	//   ....[6]....
        /*0234*/ 	.word	0x00000ae0


	//   ....[7]....
        /*0238*/ 	.word	0x00000b00


	//   ....[8]....
        /*023c*/ 	.word	0x00000b20


	//   ....[9]....
        /*0240*/ 	.word	0x00000b40


	//   ....[10]....
        /*0244*/ 	.word	0x00000b60


	//   ....[11]....
        /*0248*/ 	.word	0x00000f10


	//   ....[12]....
        /*024c*/ 	.word	0x000010e0


	//   ....[13]....
        /*0250*/ 	.word	0x00001140


	//   ....[14]....
        /*0254*/ 	.word	0x000011d0


	//   ....[15]....
        /*0258*/ 	.word	0x00001230


	//   ....[16]....
        /*025c*/ 	.word	0x00001280


	//   ....[17]....
        /*0260*/ 	.word	0x000012e0


	//   ....[18]....
        /*0264*/ 	.word	0x00001320


	//   ....[19]....
        /*0268*/ 	.word	0x00001330


	//   ....[20]....
        /*026c*/ 	.word	0x00001410


	//   ....[21]....
        /*0270*/ 	.word	0x000015e0


	//   ....[22]....
        /*0274*/ 	.word	0x00001630


	//   ....[23]....
        /*0278*/ 	.word	0x00001690


	//   ....[24]....
        /*027c*/ 	.word	0x000016f0


	//   ....[25]....
        /*0280*/ 	.word	0x00001730


	//   ....[26]....
        /*0284*/ 	.word	0x00001770


	//   ....[27]....
        /*0288*/ 	.word	0x000017b0


	//   ....[28]....
        /*028c*/ 	.word	0x000017c0


	//   ....[29]....
        /*0290*/ 	.word	0x00001be0


	//   ....[30]....
        /*0294*/ 	.word	0x000026c0


	//   ....[31]....
        /*0298*/ 	.word	0x00002890


	//   ....[32]....
        /*029c*/ 	.word	0x000028b0


	//   ....[33]....
        /*02a0*/ 	.word	0x000028d0


	//   ....[34]....
        /*02a4*/ 	.word	0x000028f0


	//   ....[35]....
        /*02a8*/ 	.word	0x00002910


	//   ....[36]....
        /*02ac*/ 	.word	0x00002c90


	//   ....[37]....
        /*02b0*/ 	.word	0x00002cb0


	//   ....[38]....
        /*02b4*/ 	.word	0x00002cd0


	//   ....[39]....
        /*02b8*/ 	.word	0x00002cf0


	//   ....[40]....
        /*02bc*/ 	.word	0x00002d10


	//   ....[41]....
        /*02c0*/ 	.word	0x000030d0


	//   ....[42]....
        /*02c4*/ 	.word	0x000032a0


	//   ....[43]....
        /*02c8*/ 	.word	0x00003300


	//   ....[44]....
        /*02cc*/ 	.word	0x00003360


	//   ....[45]....
        /*02d0*/ 	.word	0x000033c0


	//   ....[46]....
        /*02d4*/ 	.word	0x00003420


	//   ....[47]....
        /*02d8*/ 	.word	0x00003490


	//   ....[48]....
        /*02dc*/ 	.word	0x000034e0


	//   ....[49]....
        /*02e0*/ 	.word	0x000034f0


	//   ....[50]....
        /*02e4*/ 	.word	0x000035d0


	//   ....[51]....
        /*02e8*/ 	.word	0x000037a0


	//   ....[52]....
        /*02ec*/ 	.word	0x000037f0


	//   ....[53]....
        /*02f0*/ 	.word	0x00003860


	//   ....[54]....
        /*02f4*/ 	.word	0x000038c0


	//   ....[55]....
        /*02f8*/ 	.word	0x00003910


	//   ....[56]....
        /*02fc*/ 	.word	0x00003970


	//   ....[57]....
        /*0300*/ 	.word	0x000039b0


	//   ....[58]....
        /*0304*/ 	.word	0x000039c0


	//   ....[59]....
        /*0308*/ 	.word	0x00003e90


	//   ....[60]....
        /*030c*/ 	.word	0x00004470


	//   ....[61]....
        /*0310*/ 	.word	0x000044f0


	//   ....[62]....
        /*0314*/ 	.word	0x00004580


	//   ....[63]....
        /*0318*/ 	.word	0x00004670


	//   ....[64]....
        /*031c*/ 	.word	0x00004700


	//   ....[65]....
        /*0320*/ 	.word	0x00004790


	//   ....[66]....
        /*0324*/ 	.word	0x00004830


	//   ....[67]....
        /*0328*/ 	.word	0x000048b0


	//   ....[68]....
        /*032c*/ 	.word	0x000048e0


	//   ....[69]....
        /*0330*/ 	.word	0x00004980


	//   ....[70]....
        /*0334*/ 	.word	0x00004a00


	//   ....[71]....
        /*0338*/ 	.word	0x00004a80


	//   ....[72]....
        /*033c*/ 	.word	0x00004b40


	//   ....[73]....
        /*0340*/ 	.word	0x00004bd0


	//   ....[74]....
        /*0344*/ 	.word	0x00004c50


	//   ....[75]....
        /*0348*/ 	.word	0x00004cd0


	//   ....[76]....
        /*034c*/ 	.word	0x00004d50


	//   ....[77]....
        /*0350*/ 	.word	0x00004d80


	//   ....[78]....
        /*0354*/ 	.word	0x00004e20


	//   ....[79]....
        /*0358*/ 	.word	0x00004ea0


	//   ....[80]....
        /*035c*/ 	.word	0x00004f30


	//   ....[81]....
        /*0360*/ 	.word	0x00004fe0


	//   ....[82]....
        /*0364*/ 	.word	0x00005090


	//   ....[83]....
        /*0368*/ 	.word	0x00005120


	//   ....[84]....
        /*036c*/ 	.word	0x000051b0


	//   ....[85]....
        /*0370*/ 	.word	0x00005230


	//   ....[86]....
        /*0374*/ 	.word	0x00005270


	//   ....[87]....
        /*0378*/ 	.word	0x00005320


	//   ....[88]....
        /*037c*/ 	.word	0x000053a0


	//   ....[89]....
        /*0380*/ 	.word	0x00005420


	//   ....[90]....
        /*0384*/ 	.word	0x000054e0


	//   ....[91]....
        /*0388*/ 	.word	0x00005580


	//   ....[92]....
        /*038c*/ 	.word	0x00005610


	//   ....[93]....
        /*0390*/ 	.word	0x000056a0


	//   ....[94]....
        /*0394*/ 	.word	0x00005710


	//   ....[95]....
        /*0398*/ 	.word	0x00005790


	//----- nvinfo : EIATTR_VRC_CTA_INIT_COUNT
	.align		4
.L_370:
        /*039c*/ 	.byte	0x02, 0x4a
	.zero		1
	.zero		1


	//----- nvinfo : EIATTR_EXIT_INSTR_OFFSETS
	.align		4
        /*03a0*/ 	.byte	0x04, 0x1c
        /*03a2*/ 	.short	(.L_372 - .L_371)


	//   ....[0]....
.L_371:
        /*03a4*/ 	.word	0x00001eb0


	//   ....[1]....
        /*03a8*/ 	.word	0x00001ed0


	//   ....[2]....
        /*03ac*/ 	.word	0x00004400


	//   ....[3]....
        /*03b0*/ 	.word	0x00004420


	//----- nvinfo : EIATTR_MAX_THREADS
	.align		4
.L_372:
        /*03b4*/ 	.byte	0x04, 0x05
        /*03b6*/ 	.short	(.L_374 - .L_373)
.L_373:
        /*03b8*/ 	.word	0x00000180
        /*03bc*/ 	.word	0x00000001
        /*03c0*/ 	.word	0x00000001


	//----- nvinfo : EIATTR_CRS_STACK_SIZE
	.align		4
.L_374:
        /*03c4*/ 	.byte	0x04, 0x1e
        /*03c6*/ 	.short	(.L_376 - .L_375)
.L_375:
        /*03c8*/ 	.word	0x00000000


	//----- nvinfo : EIATTR_CBANK_PARAM_SIZE
	.align		4
.L_376:
        /*03cc*/ 	.byte	0x03, 0x19
        /*03ce*/ 	.short	0x0024


	//----- nvinfo : EIATTR_PARAM_CBANK
	.align		4
        /*03d0*/ 	.byte	0x04, 0x0a
        /*03d2*/ 	.short	(.L_378 - .L_377)
	.align		4
.L_377:
        /*03d4*/ 	.word	index@(.nv.constant0._ZN3cub18CUB_300001_SM_10006detail4scan16DeviceScanKernelINS2_10policy_hubIjjjjN4cuda3std3__44plusIvEEE10Policy1000EPjSC_NS0_13ScanTileStateIjLb1EEES9_NS0_8NullTypeEjjLb0ESF_EEvT0_T1_T2_iT3_T4_T5_)
        /*03d8*/ 	.short	0x0380
        /*03da*/ 	.short	0x0024


	//----- nvinfo : EIATTR_SW_WAR
	.align		4
.L_378:
        /*03dc*/ 	.byte	0x04, 0x36
        /*03de*/ 	.short	(.L_380 - .L_379)
.L_379:
        /*03e0*/ 	.word	0x00000008
.L_380:


//--------------------- .nv.info._ZN3cub18CUB_300001_SM_10006detail4scan20DeviceScanInitKernelINS0_13ScanTileStateIjLb1EEEEEvT_i --------------------------
	.section	.nv.info._ZN3cub18CUB_300001_SM_10006detail4scan20DeviceScanInitKernelINS0_13ScanTileStateIjLb1EEEEEvT_i,"",@"SHT_CUDA_INFO"
	.sectionflags	@""
	.align	4


	//----- nvinfo : EIATTR_CUDA_API_VERSION
	.align		4
        /*0000*/ 	.byte	0x04, 0x37
        /*0002*/ 	.short	(.L_382 - .L_381)
.L_381:
        /*0004*/ 	.word	0x00000082


	//----- nvinfo : EIATTR_KPARAM_INFO
	.align		4
.L_382:
        /*0008*/ 	.byte	0x04, 0x17
        /*000a*/ 	.short	(.L_384 - .L_383)
.L_383:
        /*000c*/ 	.word	0x00000000
        /*0010*/ 	.short	0x0001
        /*0012*/ 	.short	0x0008
        /*0014*/ 	.byte	0x00, 0xf0, 0x11, 0x00


	//----- nvinfo : EIATTR_KPARAM_INFO
	.align		4
.L_384:
        /*0018*/ 	.byte	0x04, 0x17
        /*001a*/ 	.short	(.L_386 - .L_385)
.L_385:
        /*001c*/ 	.word	0x00000000
        /*0020*/ 	.short	0x0000
        /*0022*/ 	.short	0x0000
        /*0024*/ 	.byte	0x00, 0xf0, 0x21, 0x00


	//----- nvinfo : EIATTR_SPARSE_MMA_MASK
	.align		4
.L_386:
        /*0028*/ 	.byte	0x03, 0x50
        /*002a*/ 	.short	0x0000


	//----- nvinfo : EIATTR_MAXREG_COUNT
	.align		4
        /*002c*/ 	.byte	0x03, 0x1b
        /*002e*/ 	.short	0x00ff


	//----- nvinfo : EIATTR_MERCURY_ISA_VERSION
	.align		4
        /*0030*/ 	.byte	0x03, 0x5f
        /*0032*/ 	.short	0x0101


	//----- nvinfo : EIATTR_VRC_CTA_INIT_COUNT
	.align		4
        /*0034*/ 	.byte	0x02, 0x4a
	.zero		1
	.zero		1


	//----- nvinfo : EIATTR_EXIT_INSTR_OFFSETS
	.align		4
        /*0038*/ 	.byte	0x04, 0x1c
        /*003a*/ 	.short	(.L_388 - .L_387)


	//   ....[0]....
.L_387:
        /*003c*/ 	.word	0x000000f0


	//   ....[1]....
        /*0040*/ 	.word	0x00000130


	//----- nvinfo : EIATTR_CBANK_PARAM_SIZE
	.align		4
.L_388:
        /*0044*/ 	.byte	0x03, 0x19
        /*0046*/ 	.short	0x000c


	//----- nvinfo : EIATTR_PARAM_CBANK
	.align		4
        /*0048*/ 	.byte	0x04, 0x0a
        /*004a*/ 	.short	(.L_390 - .L_389)
	.align		4
.L_389:
        /*004c*/ 	.word	index@(.nv.constant0._ZN3cub18CUB_300001_SM_10006detail4scan20DeviceScanInitKernelINS0_13ScanTileStateIjLb1EEEEEvT_i)
        /*0050*/ 	.short	0x0380
        /*0052*/ 	.short	0x000c


	//----- nvinfo : EIATTR_SW_WAR
	.align		4
.L_390:
        /*0054*/ 	.byte	0x04, 0x36
        /*0056*/ 	.short	(.L_392 - .L_391)
.L_391:
        /*0058*/ 	.word	0x00000008
.L_392:


//--------------------- .nv.info._ZN3cub18CUB_300001_SM_10006detail11EmptyKernelIvEEvv --------------------------
	.section	.nv.info._ZN3cub18CUB_300001_SM_10006detail11EmptyKernelIvEEvv,"",@"SHT_CUDA_INFO"
	.sectionflags	@""
	.align	4


	//----- nvinfo : EIATTR_CUDA_API_VERSION
	.align		4
        /*0000*/ 	.byte	0x04, 0x37
        /*0002*/ 	.short	(.L_394 - .L_393)
.L_393:
        /*0004*/ 	.word	0x00000082


	//----- nvinfo : EIATTR_SPARSE_MMA_MASK
	.align		4
.L_394:
        /*0008*/ 	.byte	0x03, 0x50
        /*000a*/ 	.short	0x0000


	//----- nvinfo : EIATTR_MAXREG_COUNT
	.align		4
        /*000c*/ 	.byte	0x03, 0x1b
        /*000e*/ 	.short	0x00ff


	//----- nvinfo : EIATTR_MERCURY_ISA_VERSION
	.align		4
        /*0010*/ 	.byte	0x03, 0x5f
        /*0012*/ 	.short	0x0101


	//----- nvinfo : EIATTR_VRC_CTA_INIT_COUNT
	.align		4
        /*0014*/ 	.byte	0x02, 0x4a
	.zero		1
	.zero		1


	//----- nvinfo : EIATTR_EXIT_INSTR_OFFSETS
	.align		4
        /*0018*/ 	.byte	0x04, 0x1c
        /*001a*/ 	.short	(.L_396 - .L_395)


	//   ....[0]....
.L_395:
        /*001c*/ 	.word	0x00000010


	//----- nvinfo : EIATTR_SW_WAR
	.align		4
.L_396:
        /*0020*/ 	.byte	0x04, 0x36
        /*0022*/ 	.short	(.L_398 - .L_397)
.L_397:
        /*0024*/ 	.word	0x00000008
.L_398:


//--------------------- .nv.info._Z16UpdateVertexListPjS_j --------------------------
	.section	.nv.info._Z16UpdateVertexListPjS_j,"",@"SHT_CUDA_INFO"
	.sectionflags	@""
	.align	4


	//----- nvinfo : EIATTR_CUDA_API_VERSION
	.align		4
        /*0000*/ 	.byte	0x04, 0x37
        /*0002*/ 	.short	(.L_400 - .L_399)
.L_399:
        /*0004*/ 	.word	0x00000082


	//----- nvinfo : EIATTR_KPARAM_INFO
	.align		4
.L_400:
        /*0008*/ 	.byte	0x04, 0x17
        /*000a*/ 	.short	(.L_402 - .L_401)
.L_401:
        /*000c*/ 	.word	0x00000000
        /*0010*/ 	.short	0x0002
        /*0012*/ 	.short	0x0010
        /*0014*/ 	.byte	0x00, 0xf0, 0x11, 0x00


	//----- nvinfo : EIATTR_KPARAM_INFO
	.align		4
.L_402:
        /*0018*/ 	.byte	0x04, 0x17
        /*001a*/ 	.short	(.L_404 - .L_403)
.L_403:
        /*001c*/ 	.word	0x00000000
        /*0020*/ 	.short	0x0001
        /*0022*/ 	.short	0x0008
        /*0024*/ 	.byte	0x00, 0xf5, 0x21, 0x00


	//----- nvinfo : EIATTR_KPARAM_INFO
	.align		4
.L_404:
        /*0028*/ 	.byte	0x04, 0x17
        /*002a*/ 	.short	(.L_406 - .L_405)
.L_405:
        /*002c*/ 	.word	0x00000000
        /*0030*/ 	.short	0x0000
        /*0032*/ 	.short	0x0000
        /*0034*/ 	.byte	0x00, 0xf5, 0x21, 0x00


	//----- nvinfo : EIATTR_SPARSE_MMA_MASK
	.align		4
.L_406:
        /*0038*/ 	.byte	0x03, 0x50
        /*003a*/ 	.short	0x0000


	//----- nvinfo : EIATTR_MAXREG_COUNT
	.align		4
        /*003c*/ 	.byte	0x03, 0x1b
        /*003e*/ 	.short	0x00ff


	//----- nvinfo : EIATTR_MERCURY_ISA_VERSION
	.align		4
        /*0040*/ 	.byte	0x03, 0x5f
        /*0042*/ 	.short	0x0101


	//----- nvinfo : EIATTR_VRC_CTA_INIT_COUNT
	.align		4
        /*0044*/ 	.byte	0x02, 0x4a
	.zero		1
	.zero		1


	//----- nvinfo : EIATTR_EXIT_INSTR_OFFSETS
	.align		4
        /*0048*/ 	.byte	0x04, 0x1c
        /*004a*/ 	.short	(.L_408 - .L_407)


	//   ....[0]....
.L_407:
        /*004c*/ 	.word	0x00000070


	//   ....[1]....
        /*0050*/ 	.word	0x00000120


	//   ....[2]....
        /*0054*/ 	.word	0x00000160


	//   ....[3]....
        /*0058*/ 	.word	0x00000190


	//----- nvinfo : EIATTR_CRS_STACK_SIZE
	.align		4
.L_408:
        /*005c*/ 	.byte	0x04, 0x1e
        /*005e*/ 	.short	(.L_410 - .L_409)
.L_409:
        /*0060*/ 	.word	0x00000000


	//----- nvinfo : EIATTR_CBANK_PARAM_SIZE
	.align		4
.L_410:
        /*0064*/ 	.byte	0x03, 0x19
        /*0066*/ 	.short	0x0014


	//----- nvinfo : EIATTR_PARAM_CBANK
	.align		4
        /*0068*/ 	.byte	0x04, 0x0a
        /*006a*/ 	.short	(.L_412 - .L_411)
	.align		4
.L_411:
        /*006c*/ 	.word	index@(.nv.constant0._Z16UpdateVertexListPjS_j)
        /*0070*/ 	.short	0x0380
        /*0072*/ 	.short	0x0014


	//----- nvinfo : EIATTR_SW_WAR
	.align		4
.L_412:
        /*0074*/ 	.byte	0x04, 0x36
        /*0076*/ 	.short	(.L_414 - .L_413)
.L_413:
        /*0078*/ 	.word	0x00000008
.L_414:


//--------------------- .nv.info._Z14UpdateEdgeListPmPjS0_S0_S0_S0_S0_S0_S0_S0_j --------------------------
	.section	.nv.info._Z14UpdateEdgeListPmPjS0_S0_S0_S0_S0_S0_S0_S0_j,"",@"SHT_CUDA_INFO"
	.sectionflags	@""
	.align	4


	//----- nvinfo : EIATTR_CUDA_API_VERSION
	.align		4
        /*0000*/ 	.byte	0x04, 0x37
        /*0002*/ 	.short	(.L_416 - .L_415)
.L_415:
        /*0004*/ 	.word	0x00000082


	//----- nvinfo : EIATTR_KPARAM_INFO
	.align		4
.L_416:
        /*0008*/ 	.byte	0x04, 0x17
        /*000a*/ 	.short	(.L_418 - .L_417)
.L_417:
        /*000c*/ 	.word	0x00000000
        /*0010*/ 	.short	0x000a
        /*0012*/ 	.short	0x0050
        /*0014*/ 	.byte	0x00, 0xf0, 0x11, 0x00


	//----- nvinfo : EIATTR_KPARAM_INFO
	.align		4
.L_418:
        /*0018*/ 	.byte	0x04, 0x17
        /*001a*/ 	.short	(.L_420 - .L_419)
.L_419:
        /*001c*/ 	.word	0x00000000
        /*0020*/ 	.short	0x0009
        /*0022*/ 	.short	0x0048
        /*0024*/ 	.byte	0x00, 0xf5, 0x21, 0x00


	//----- nvinfo : EIATTR_KPARAM_INFO
	.align		4
.L_420:
        /*0028*/ 	.byte	0x04, 0x17
        /*002a*/ 	.short	(.L_422 - .L_421)
.L_421:
        /*002c*/ 	.word	0x00000000
        /*0030*/ 	.short	0x0008
        /*0032*/ 	.short	0x0040
        /*0034*/ 	.byte	0x00, 0xf5, 0x21, 0x00


	//----- nvinfo : EIATTR_KPARAM_INFO
	.align		4
.L_422:
        /*0038*/ 	.byte	0x04, 0x17
        /*003a*/ 	.short	(.L_424 - .L_423)
.L_423:
        /*003c*/ 	.word	0x00000000
        /*0040*/ 	.short	0x0007
        /*0042*/ 	.short	0x0038
        /*0044*/ 	.byte	0x00, 0xf5, 0x21, 0x00


	//----- nvinfo : EIATTR_KPARAM_INFO
	.align		4
.L_424:
        /*0048*/ 	.byte	0x04, 0x17
        /*004a*/ 	.short	(.L_426 - .L_425)
.L_425:
        /*004c*/ 	.word	0x00000000
        /*0050*/ 	.short	0x0006
        /*0052*/ 	.short	0x0030
        /*0054*/ 	.byte	0x00, 0xf5, 0x21, 0x00


	//----- nvinfo : EIATTR_KPARAM_INFO
	.align		4
.L_426:
        /*0058*/ 	.byte	0x04, 0x17
        /*005a*/ 	.short	(.L_428 - .L_427)
.L_427:
        /*005c*/ 	.word	0x00000000
        /*0060*/ 	.short	0x0005
        /*0062*/ 	.short	0x0028
        /*0064*/ 	.byte	0x00, 0xf5, 0x21, 0x00


	//----- nvinfo : EIATTR_KPARAM_INFO
	.align		4
.L_428:
        /*0068*/ 	.byte	0x04, 0x17
        /*006a*/ 	.short	(.L_430 - .L_429)
.L_429:
        /*006c*/ 	.word	0x00000000
        /*0070*/ 	.short	0x0004
        /*0072*/ 	.short	0x0020
        /*0074*/ 	.byte	0x00, 0xf5, 0x21, 0x00


	//----- nvinfo : EIATTR_KPARAM_INFO
	.align		4
.L_430:
        /*0078*/ 	.byte	0x04, 0x17
        /*007a*/ 	.short	(.L_432 - .L_431)
.L_431:
        /*007c*/ 	.word	0x00000000
        /*0080*/ 	.short	0x0003
        /*0082*/ 	.short	0x0018
        /*0084*/ 	.byte	0x00, 0xf5, 0x21, 0x00


	//----- nvinfo : EIATTR_KPARAM_INFO
	.align		4
.L_432:
        /*0088*/ 	.byte	0x04, 0x17
        /*008a*/ 	.short	(.L_434 - .L_433)
.L_433:
        /*008c*/ 	.word	0x00000000
        /*0090*/ 	.short	0x0002
        /*0092*/ 	.short	0x0010
        /*0094*/ 	.byte	0x00, 0xf5, 0x21, 0x00


	//----- nvinfo : EIATTR_KPARAM_INFO
	.align		4
.L_434:
        /*0098*/ 	.byte	0x04, 0x17
        /*009a*/ 	.short	(.L_436 - .L_435)
.L_435:
        /*009c*/ 	.word	0x00000000
        /*00a0*/ 	.short	0x0001
        /*00a2*/ 	.short	0x0008
        /*00a4*/ 	.byte	0x00, 0xf5, 0x21, 0x00


	//----- nvinfo : EIATTR_KPARAM_INFO
	.align		4
.L_436:
        /*00a8*/ 	.byte	0x04, 0x17
        /*00aa*/ 	.short	(.L_438 - .L_437)
.L_437:
        /*00ac*/ 	.word	0x00000000
        /*00b0*/ 	.short	0x0000
        /*00b2*/ 	.short	0x0000
        /*00b4*/ 	.byte	0x00, 0xf5, 0x21, 0x00


	//----- nvinfo : EIATTR_SPARSE_MMA_MASK
	.align		4
.L_438:
        /*00b8*/ 	.byte	0x03, 0x50
        /*00ba*/ 	.short	0x0000


	//----- nvinfo : EIATTR_MAXREG_COUNT
	.align		4
        /*00bc*/ 	.byte	0x03, 0x1b
        /*00be*/ 	.short	0x00ff


	//----- nvinfo : EIATTR_MERCURY_ISA_VERSION
	.align		4
        /*00c0*/ 	.byte	0x03, 0x5f
        /*00c2*/ 	.short	0x0101


	//----- nvinfo : EIATTR_VRC_CTA_INIT_COUNT
	.align		4
        /*00c4*/ 	.byte	0x02, 0x4a
	.zero		1
	.zero		1


	//----- nvinfo : EIATTR_EXIT_INSTR_OFFSETS
	.align		4
        /*00c8*/ 	.byte	0x04, 0x1c
        /*00ca*/ 	.short	(.L_440 - .L_439)


	//   ....[0]....
.L_439:
        /*00cc*/ 	.word	0x00000070


	//   ....[1]....
        /*00d0*/ 	.word	0x000001d0


	//   ....[2]....
        /*00d4*/ 	.word	0x00000380


	//   ....[3]....
        /*00d8*/ 	.word	0x000003c0


	//----- nvinfo : EIATTR_CRS_STACK_SIZE
	.align		4
.L_440:
        /*00dc*/ 	.byte	0x04, 0x1e
        /*00de*/ 	.short	(.L_442 - .L_441)
.L_441:
        /*00e0*/ 	.word	0x00000000


	//----- nvinfo : EIATTR_CBANK_PARAM_SIZE
	.align		4
.L_442:
        /*00e4*/ 	.byte	0x03, 0x19
        /*00e6*/ 	.short	0x0054


	//----- nvinfo : EIATTR_PARAM_CBANK
	.align		4
        /*00e8*/ 	.byte	0x04, 0x0a
        /*00ea*/ 	.short	(.L_444 - .L_443)
	.align		4
.L_443:
        /*00ec*/ 	.word	index@(.nv.constant0._Z14UpdateEdgeListPmPjS0_S0_S0_S0_S0_S0_S0_S0_j)
        /*00f0*/ 	.short	0x0380
        /*00f2*/ 	.short	0x0054


	//----- nvinfo : EIATTR_SW_WAR
	.align		4
.L_444:
        /*00f4*/ 	.byte	0x04, 0x36
        /*00f6*/ 	.short	(.L_446 - .L_445)
.L_445:
        /*00f8*/ 	.word	0x00000008
.L_446:


//--------------------- .nv.info._Z14UpdateEdgeSizePmPjj --------------------------
	.section	.nv.info._Z14UpdateEdgeSizePmPjj,"",@"SHT_CUDA_INFO"
	.sectionflags	@""
	.align	4


	//----- nvinfo : EIATTR_CUDA_API_VERSION
	.align		4
        /*0000*/ 	.byte	0x04, 0x37
        /*0002*/ 	.short	(.L_448 - .L_447)
.L_447:
        /*0004*/ 	.word	0x00000082


	//----- nvinfo : EIATTR_KPARAM_INFO
	.align		4
.L_448:
        /*0008*/ 	.byte	0x04, 0x17
        /*000a*/ 	.short	(.L_450 - .L_449)
.L_449:
        /*000c*/ 	.word	0x00000000
        /*0010*/ 	.short	0x0002
        /*0012*/ 	.short	0x0010
        /*0014*/ 	.byte	0x00, 0xf0, 0x11, 0x00


	//----- nvinfo : EIATTR_KPARAM_INFO
	.align		4
.L_450:
        /*0018*/ 	.byte	0x04, 0x17
        /*001a*/ 	.short	(.L_452 - .L_451)
.L_451:
        /*001c*/ 	.word	0x00000000
        /*0020*/ 	.short	0x0001
        /*0022*/ 	.short	0x0008
        /*0024*/ 	.byte	0x00, 0xf5, 0x21, 0x00


	//----- nvinfo : EIATTR_KPARAM_INFO
	.align		4
.L_452:
        /*0028*/ 	.byte	0x04, 0x17
        /*002a*/ 	.short	(.L_454 - .L_453)
.L_453:
        /*002c*/ 	.word	0x00000000
        /*0030*/ 	.short	0x0000
        /*0032*/ 	.short	0x0000
        /*0034*/ 	.byte	0x00, 0xf5, 0x21, 0x00


	//----- nvinfo : EIATTR_SPARSE_MMA_MASK
	.align		4
.L_454:
        /*0038*/ 	.byte	0x03, 0x50
        /*003a*/ 	.short	0x0000


	//----- nvinfo : EIATTR_MAXREG_COUNT
	.align		4
        /*003c*/ 	.byte	0x03, 0x1b
        /*003e*/ 	.short	0x00ff


	//----- nvinfo : EIATTR_MERCURY_ISA_VERSION
	.align		4
        /*0040*/ 	.byte	0x03, 0x5f
        /*0042*/ 	.short	0x0101


	//----- nvinfo : EIATTR_VRC_CTA_INIT_COUNT
	.align		4
        /*0044*/ 	.byte	0x02, 0x4a
	.zero		1
	.zero		1


	//----- nvinfo : EIATTR_EXIT_INSTR_OFFSETS
	.align		4
        /*0048*/ 	.byte	0x04, 0x1c
        /*004a*/ 	.short	(.L_456 - .L_455)


	//   ....[0]....
.L_455:
        /*004c*/ 	.word	0x00000070


	//   ....[1]....
        /*0050*/ 	.word	0x00000130


	//   ....[2]....
        /*0054*/ 	.word	0x00000160


	//   ....[3]....
        /*0058*/ 	.word	0x000001a0


	//   ....[4]....
        /*005c*/ 	.word	0x000001d0


	//----- nvinfo : EIATTR_CRS_STACK_SIZE
	.align		4
.L_456:
        /*0060*/ 	.byte	0x04, 0x1e
        /*0062*/ 	.short	(.L_458 - .L_457)
.L_457:
        /*0064*/ 	.word	0x00000000


	//----- nvinfo : EIATTR_CBANK_PARAM_SIZE
	.align		4
.L_458:
        /*0068*/ 	.byte	0x03, 0x19
        /*006a*/ 	.short	0x0014


	//----- nvinfo : EIATTR_PARAM_CBANK
	.align		4
        /*006c*/ 	.byte	0x04, 0x0a
        /*006e*/ 	.short	(.L_460 - .L_459)
	.align		4
.L_459:
        /*0070*/ 	.word	index@(.nv.constant0._Z14UpdateEdgeSizePmPjj)
        /*0074*/ 	.short	0x0380
        /*0076*/ 	.short	0x0014


	//----- nvinfo : EIATTR_SW_WAR
	.align		4
.L_460:
        /*0078*/ 	.byte	0x04, 0x36
        /*007a*/ 	.short	(.L_462 - .L_461)
.L_461:
        /*007c*/ 	.word	0x00000008
.L_462:


//--------------------- .nv.info._Z26MakeNewConcatnatedVerticesPmPjS0_S0_j --------------------------
	.section	.nv.info._Z26MakeNewConcatnatedVerticesPmPjS0_S0_j,"",@"SHT_CUDA_INFO"
	.sectionflags	@""
	.align	4


	//----- nvinfo : EIATTR_CUDA_API_VERSION
	.align		4
        /*0000*/ 	.byte	0x04, 0x37
        /*0002*/ 	.short	(.L_464 - .L_463)
.L_463:
        /*0004*/ 	.word	0x00000082


	//----- nvinfo : EIATTR_KPARAM_INFO
	.align		4
.L_464:
        /*0008*/ 	.byte	0x04, 0x17
        /*000a*/ 	.short	(.L_466 - .L_465)
.L_465:
        /*000c*/ 	.word	0x00000000
        /*0010*/ 	.short	0x0004
        /*0012*/ 	.short	0x0020
        /*0014*/ 	.byte	0x00, 0xf0, 0x11, 0x00


	//----- nvinfo : EIATTR_KPARAM_INFO
	.align		4
.L_466:
        /*0018*/ 	.byte	0x04, 0x17
        /*001a*/ 	.short	(.L_468 - .L_467)
.L_467:
        /*001c*/ 	.word	0x00000000
        /*0020*/ 	.short	0x0003
        /*0022*/ 	.short	0x0018
        /*0024*/ 	.byte	0x00, 0xf5, 0x21, 0x00


	//----- nvinfo : EIATTR_KPARAM_INFO
	.align		4
.L_468:
        /*0028*/ 	.byte	0x04, 0x17
        /*002a*/ 	.short	(.L_470 - .L_469)
.L_469:
        /*002c*/ 	.word	0x00000000
        /*0030*/ 	.short	0x0002
        /*0032*/ 	.short	0x0010
        /*0034*/ 	.byte	0x00, 0xf5, 0x21, 0x00


	//----- nvinfo : EIATTR_KPARAM_INFO
	.align		4
.L_470:
        /*0038*/ 	.byte	0x04, 0x17
        /*003a*/ 	.short	(.L_472 - .L_471)
.L_471:
        /*003c*/ 	.word	0x00000000
        /*0040*/ 	.short	0x0001
        /*0042*/ 	.short	0x0008
        /*0044*/ 	.byte	0x00, 0xf5, 0x21, 0x00


	//----- nvinfo : EIATTR_KPARAM_INFO
	.align		4
.L_472:
        /*0048*/ 	.byte	0x04, 0x17
        /*004a*/ 	.short	(.L_474 - .L_473)
.L_473:
        /*004c*/ 	.word	0x00000000
        /*0050*/ 	.short	0x0000
        /*0052*/ 	.short	0x0000
        /*0054*/ 	.byte	0x00, 0xf5, 0x21, 0x00


	//----- nvinfo : EIATTR_SPARSE_MMA_MASK
	.align		4
.L_474:
        /*0058*/ 	.byte	0x03, 0x50
        /*005a*/ 	.short	0x0000


	//----- nvinfo : EIATTR_MAXREG_COUNT
	.align		4
        /*005c*/ 	.byte	0x03, 0x1b
        /*005e*/ 	.short	0x00ff


	//----- nvinfo : EIATTR_MERCURY_ISA_VERSION
	.align		4
        /*0060*/ 	.byte	0x03, 0x5f
        /*0062*/ 	.short	0x0101


	//----- nvinfo : EIATTR_VRC_CTA_INIT_COUNT
	.align		4
        /*0064*/ 	.byte	0x02, 0x4a
	.zero		1
	.zero		1


	//----- nvinfo : EIATTR_EXIT_INSTR_OFFSETS
	.align		4
        /*0068*/ 	.byte	0x04, 0x1c
        /*006a*/ 	.short	(.L_476 - .L_475)


	//   ....[0]....
.L_475:
        /*006c*/ 	.word	0x00000070


	//   ....[1]....
        /*0070*/ 	.word	0x000001d0


	//----- nvinfo : EIATTR_CBANK_PARAM_SIZE
	.align		4
.L_476:
        /*0074*/ 	.byte	0x03, 0x19
        /*0076*/ 	.short	0x0024


	//----- nvinfo : EIATTR_PARAM_CBANK
	.align		4
        /*0078*/ 	.byte	0x04, 0x0a
        /*007a*/ 	.short	(.L_478 - .L_477)
	.align		4
.L_477:
        /*007c*/ 	.word	index@(.nv.constant0._Z26MakeNewConcatnatedVerticesPmPjS0_S0_j)
        /*0080*/ 	.short	0x0380
        /*0082*/ 	.short	0x0024


	//----- nvinfo : EIATTR_SW_WAR
	.align		4
.L_478:
        /*0084*/ 	.byte	0x04, 0x36
        /*0086*/ 	.short	(.L_480 - .L_479)
.L_479:
        /*0088*/ 	.word	0x00000008
.L_480:


//--------------------- .nv.info._Z19RemoveInternalEdgesPjS_S_j --------------------------
	.section	.nv.info._Z19RemoveInternalEdgesPjS_S_j,"",@"SHT_CUDA_INFO"
	.sectionflags	@""
	.align	4


	//----- nvinfo : EIATTR_CUDA_API_VERSION
	.align		4
        /*0000*/ 	.byte	0x04, 0x37
        /*0002*/ 	.short	(.L_482 - .L_481)
.L_481:
        /*0004*/ 	.word	0x00000082


	//----- nvinfo : EIATTR_KPARAM_INFO
	.align		4
.L_482:
        /*0008*/ 	.byte	0x04, 0x17
        /*000a*/ 	.short	(.L_484 - .L_483)
.L_483:
        /*000c*/ 	.word	0x00000000
        /*0010*/ 	.short	0x0003
        /*0012*/ 	.short	0x0018
        /*0014*/ 	.byte	0x00, 0xf0, 0x11, 0x00


	//----- nvinfo : EIATTR_KPARAM_INFO
	.align		4
.L_484:
        /*0018*/ 	.byte	0x04, 0x17
        /*001a*/ 	.short	(.L_486 - .L_485)
.L_485:
        /*001c*/ 	.word	0x00000000
        /*0020*/ 	.short	0x0002
        /*0022*/ 	.short	0x0010
        /*0024*/ 	.byte	0x00, 0xf5, 0x21, 0x00


	//----- nvinfo : EIATTR_KPARAM_INFO
	.align		4
.L_486:
        /*0028*/ 	.byte	0x04, 0x17
        /*002a*/ 	.short	(.L_488 - .L_487)
.L_487:
        /*002c*/ 	.word	0x00000000
        /*0030*/ 	.short	0x0001
        /*0032*/ 	.short	0x0008
        /*0034*/ 	.byte	0x00, 0xf5, 0x21, 0x00


	//----- nvinfo : EIATTR_KPARAM_INFO
	.align		4
.L_488:
        /*0038*/ 	.byte	0x04, 0x17
        /*003a*/ 	.short	(.L_490 - .L_489)
.L_489:
        /*003c*/ 	.word	0x00000000
        /*0040*/ 	.short	0x0000
        /*0042*/ 	.short	0x0000
        /*0044*/ 	.byte	0x00, 0xf5, 0x21, 0x00


	//----- nvinfo : EIATTR_SPARSE_MMA_MASK
	.align		4
.L_490:
        /*0048*/ 	.byte	0x03, 0x50
        /*004a*/ 	.short	0x0000


	//----- nvinfo : EIATTR_MAXREG_COUNT
	.align		4
        /*004c*/ 	.byte	0x03, 0x1b
        /*004e*/ 	.short	0x00ff


	//----- nvinfo : EIATTR_MERCURY_ISA_VERSION
	.align		4
        /*0050*/ 	.byte	0x03, 0x5f
        /*0052*/ 	.short	0x0101


	//----- nvinfo : EIATTR_VRC_CTA_INIT_COUNT
	.align		4
        /*0054*/ 	.byte	0x02, 0x4a
	.zero		1
	.zero		1


	//----- nvinfo : EIATTR_EXIT_INSTR_OFFSETS
	.align		4
        /*0058*/ 	.byte	0x04, 0x1c
        /*005a*/ 	.short	(.L_492 - .L_491)


	//   ....[0]....
.L_491:
        /*005c*/ 	.word	0x00000070


	//   ....[1]....
        /*0060*/ 	.word	0x00000150


	//   ....[2]....
        /*0064*/ 	.word	0x00000190


	//----- nvinfo : EIATTR_CBANK_PARAM_SIZE
	.align		4
.L_492:
        /*0068*/ 	.byte	0x03, 0x19
        /*006a*/ 	.short	0x001c


	//----- nvinfo : EIATTR_PARAM_CBANK
	.align		4
        /*006c*/ 	.byte	0x04, 0x0a
        /*006e*/ 	.short	(.L_494 - .L_493)
	.align		4
.L_493:
        /*0070*/ 	.word	index@(.nv.constant0._Z19RemoveInternalEdgesPjS_S_j)
        /*0074*/ 	.short	0x0380
        /*0076*/ 	.short	0x001c


	//----- nvinfo : EIATTR_SW_WAR
	.align		4
.L_494:
        /*0078*/ 	.byte	0x04, 0x36
        /*007a*/ 	.short	(.L_496 - .L_495)
.L_495:
        /*007c*/ 	.word	0x00000008
.L_496:


//--------------------- .nv.info._Z23AssignParentSuperVertexPjS_Pmj --------------------------
	.section	.nv.info._Z23AssignParentSuperVertexPjS_Pmj,"",@"SHT_CUDA_INFO"
	.sectionflags	@""
	.align	4


	//----- nvinfo : EIATTR_CUDA_API_VERSION
	.align		4
        /*0000*/ 	.byte	0x04, 0x37
        /*0002*/ 	.short	(.L_498 - .L_497)
.L_497:
        /*0004*/ 	.word	0x00000082


	//----- nvinfo : EIATTR_KPARAM_INFO
	.align		4
.L_498:
        /*0008*/ 	.byte	0x04, 0x17
        /*000a*/ 	.short	(.L_500 - .L_499)
.L_499:
        /*000c*/ 	.word	0x00000000
        /*0010*/ 	.short	0x0003
        /*0012*/ 	.short	0x0018
        /*0014*/ 	.byte	0x00, 0xf0, 0x11, 0x00


	//----- nvinfo : EIATTR_KPARAM_INFO
	.align		4
.L_500:
        /*0018*/ 	.byte	0x04, 0x17
        /*001a*/ 	.short	(.L_502 - .L_501)
.L_501:
        /*001c*/ 	.word	0x00000000
        /*0020*/ 	.short	0x0002
        /*0022*/ 	.short	0x0010
        /*0024*/ 	.byte	0x00, 0xf5, 0x21, 0x00


	//----- nvinfo : EIATTR_KPARAM_INFO
	.align		4
.L_502:
        /*0028*/ 	.byte	0x04, 0x17
        /*002a*/ 	.short	(.L_504 - .L_503)
.L_503:
        /*002c*/ 	.word	0x00000000
        /*0030*/ 	.short	0x0001
        /*0032*/ 	.short	0x0008
        /*0034*/ 	.byte	0x00, 0xf5, 0x21, 0x00


	//----- nvinfo : EIATTR_KPARAM_INFO
	.align		4
.L_504:
        /*0038*/ 	.byte	0x04, 0x17
        /*003a*/ 	.short	(.L_506 - .L_505)
.L_505:
        /*003c*/ 	.word	0x00000000
        /*0040*/ 	.short	0x0000
        /*0042*/ 	.short	0x0000
        /*0044*/ 	.byte	0x00, 0xf5, 0x21, 0x00


	//----- nvinfo : EIATTR_SPARSE_MMA_MASK
	.align		4
.L_506:
        /*0048*/ 	.byte	0x03, 0x50
        /*004a*/ 	.short	0x0000


	//----- nvinfo : EIATTR_MAXREG_COUNT
	.align		4
        /*004c*/ 	.byte	0x03, 0x1b
        /*004e*/ 	.short	0x00ff


	//----- nvinfo : EIATTR_MERCURY_ISA_VERSION
	.align		4
        /*0050*/ 	.byte	0x03, 0x5f
        /*0052*/ 	.short	0x0101


	//----- nvinfo : EIATTR_VRC_CTA_INIT_COUNT
	.align		4
        /*0054*/ 	.byte	0x02, 0x4a
	.zero		1
	.zero		1


	//----- nvinfo : EIATTR_EXIT_INSTR_OFFSETS
	.align		4
        /*0058*/ 	.byte	0x04, 0x1c
        /*005a*/ 	.short	(.L_508 - .L_507)


	//   ....[0]....
.L_507:
        /*005c*/ 	.word	0x00000070


	//   ....[1]....
        /*0060*/ 	.word	0x000001b0


	//----- nvinfo : EIATTR_CRS_STACK_SIZE
	.align		4
.L_508:
        /*0064*/ 	.byte	0x04, 0x1e
        /*0066*/ 	.short	(.L_510 - .L_509)
.L_509:
        /*0068*/ 	.word	0x00000000


	//----- nvinfo : EIATTR_CBANK_PARAM_SIZE
	.align		4
.L_510:
        /*006c*/ 	.byte	0x03, 0x19
        /*006e*/ 	.short	0x001c


	//----- nvinfo : EIATTR_PARAM_CBANK
	.align		4
        /*0070*/ 	.byte	0x04, 0x0a
        /*0072*/ 	.short	(.L_512 - .L_511)
	.align		4
.L_511:
        /*0074*/ 	.word	index@(.nv.constant0._Z23AssignParentSuperVertexPjS_Pmj)
        /*0078*/ 	.short	0x0380
        /*007a*/ 	.short	0x001c


	//----- nvinfo : EIATTR_SW_WAR
	.align		4
.L_512:
        /*007c*/ 	.byte	0x04, 0x36
        /*007e*/ 	.short	(.L_514 - .L_513)
.L_513:
        /*0080*/ 	.word	0x00000008
.L_514:


//--------------------- .nv.info._Z20MarkSuperVertexFlagsPjPmj --------------------------
	.section	.nv.info._Z20MarkSuperVertexFlagsPjPmj,"",@"SHT_CUDA_INFO"
	.sectionflags	@""
	.align	4


	//----- nvinfo : EIATTR_CUDA_API_VERSION
	.align		4
        /*0000*/ 	.byte	0x04, 0x37
        /*0002*/ 	.short	(.L_516 - .L_515)
.L_515:
        /*0004*/ 	.word	0x00000082


	//----- nvinfo : EIATTR_KPARAM_INFO
	.align		4
.L_516:
        /*0008*/ 	.byte	0x04, 0x17
        /*000a*/ 	.short	(.L_518 - .L_517)
.L_517:
        /*000c*/ 	.word	0x00000000
        /*0010*/ 	.short	0x0002
        /*0012*/ 	.short	0x0010
        /*0014*/ 	.byte	0x00, 0xf0, 0x11, 0x00


	//----- nvinfo : EIATTR_KPARAM_INFO
	.align		4
.L_518:
        /*0018*/ 	.byte	0x04, 0x17
        /*001a*/ 	.short	(.L_520 - .L_519)
.L_519:
        /*001c*/ 	.word	0x00000000
        /*0020*/ 	.short	0x0001
        /*0022*/ 	.short	0x0008
        /*0024*/ 	.byte	0x00, 0xf5, 0x21, 0x00


	//----- nvinfo : EIATTR_KPARAM_INFO
	.align		4
.L_520:
        /*0028*/ 	.byte	0x04, 0x17
        /*002a*/ 	.short	(.L_522 - .L_521)
.L_521:
        /*002c*/ 	.word	0x00000000
        /*0030*/ 	.short	0x0000
        /*0032*/ 	.short	0x0000
        /*0034*/ 	.byte	0x00, 0xf5, 0x21, 0x00


	//----- nvinfo : EIATTR_SPARSE_MMA_MASK
	.align		4
.L_522:
        /*0038*/ 	.byte	0x03, 0x50
        /*003a*/ 	.short	0x0000


	//----- nvinfo : EIATTR_MAXREG_COUNT
	.align		4
        /*003c*/ 	.byte	0x03, 0x1b
        /*003e*/ 	.short	0x00ff


	//----- nvinfo : EIATTR_MERCURY_ISA_VERSION
	.align		4
        /*0040*/ 	.byte	0x03, 0x5f
        /*0042*/ 	.short	0x0101


	//----- nvinfo : EIATTR_VRC_CTA_INIT_COUNT
	.align		4
        /*0044*/ 	.byte	0x02, 0x4a
	.zero		1
	.zero		1


	//----- nvinfo : EIATTR_EXIT_INSTR_OFFSETS
	.align		4
        /*0048*/ 	.byte	0x04, 0x1c
        /*004a*/ 	.short	(.L_524 - .L_523)


	//   ....[0]....
.L_523:
        /*004c*/ 	.word	0x00000070


	//   ....[1]....
        /*0050*/ 	.word	0x000000c0


	//   ....[2]....
        /*0054*/ 	.word	0x00000170


	//   ....[3]....
        /*0058*/ 	.word	0x000001c0


	//----- nvinfo : EIATTR_CBANK_PARAM_SIZE
	.align		4
.L_524:
        /*005c*/ 	.byte	0x03, 0x19
        /*005e*/ 	.short	0x0014


	//----- nvinfo : EIATTR_PARAM_CBANK
	.align		4
        /*0060*/ 	.byte	0x04, 0x0a
        /*0062*/ 	.short	(.L_526 - .L_525)
	.align		4
.L_525:
        /*0064*/ 	.word	index@(.nv.constant0._Z20MarkSuperVertexFlagsPjPmj)
        /*0068*/ 	.short	0x0380
        /*006a*/ 	.short	0x0014


	//----- nvinfo : EIATTR_SW_WAR
	.align		4
.L_526:
        /*006c*/ 	.byte	0x04, 0x36
        /*006e*/ 	.short	(.L_528 - .L_527)
.L_527:
        /*0070*/ 	.word	0x00000008
.L_528:


//--------------------- .nv.info._Z12SortVerticesPmj --------------------------
	.section	.nv.info._Z12SortVerticesPmj,"",@"SHT_CUDA_INFO"
	.sectionflags	@""
	.align	4


	//----- nvinfo : EIATTR_CUDA_API_VERSION
	.align		4
        /*0000*/ 	.byte	0x04, 0x37
        /*0002*/ 	.short	(.L_530 - .L_529)
.L_529:
        /*0004*/ 	.word	0x00000082


	//----- nvinfo : EIATTR_KPARAM_INFO
	.align		4
.L_530:
        /*0008*/ 	.byte	0x04, 0x17
        /*000a*/ 	.short	(.L_532 - .L_531)
.L_531:
        /*000c*/ 	.word	0x00000000
        /*0010*/ 	.short	0x0001
        /*0012*/ 	.short	0x0008
        /*0014*/ 	.byte	0x00, 0xf0, 0x11, 0x00


	//----- nvinfo : EIATTR_KPARAM_INFO
	.align		4
.L_532:
        /*0018*/ 	.byte	0x04, 0x17
        /*001a*/ 	.short	(.L_534 - .L_533)
.L_533:
        /*001c*/ 	.word	0x00000000
        /*0020*/ 	.short	0x0000
        /*0022*/ 	.short	0x0000
        /*0024*/ 	.byte	0x00, 0xf5, 0x21, 0x00


	//----- nvinfo : EIATTR_SPARSE_MMA_MASK
	.align		4
.L_534:
        /*0028*/ 	.byte	0x03, 0x50
        /*002a*/ 	.short	0x0000


	//----- nvinfo : EIATTR_MAXREG_COUNT
	.align		4
        /*002c*/ 	.byte	0x03, 0x1b
        /*002e*/ 	.short	0x00ff


	//----- nvinfo : EIATTR_EXTERNS
	.align		4
        /*0030*/ 	.byte	0x04, 0x0f
        /*0032*/ 	.short	(.L_536 - .L_535)


	//   ....[0]....
	.align		4
.L_535:
        /*0034*/ 	.word	index@(vprintf)


	//   ....[1]....
	.align		4
        /*0038*/ 	.word	index@(malloc)


	//   ....[2]....
	.align		4
        /*003c*/ 	.word	index@(free)


	//----- nvinfo : EIATTR_MERCURY_ISA_VERSION
	.align		4
.L_536:
        /*0040*/ 	.byte	0x03, 0x5f
        /*0042*/ 	.short	0x0101


	//----- nvinfo : EIATTR_VRC_CTA_INIT_COUNT
	.align		4
        /*0044*/ 	.byte	0x02, 0x4a
	.zero		1
	.zero		1


	//----- nvinfo : EIATTR_SYSCALL_OFFSETS
	.align		4
        /*0048*/ 	.byte	0x04, 0x46
        /*004a*/ 	.short	(.L_538 - .L_537)


	//   ....[0]....
.L_537:
        /*004c*/ 	.word	0x00000140


	//   ....[1]....
        /*0050*/ 	.word	0x000001e0


	//   ....[2]....
        /*0054*/ 	.word	0x00000290


	//   ....[3]....
        /*0058*/ 	.word	0x00005c60


	//----- nvinfo : EIATTR_EXIT_INSTR_OFFSETS
	.align		4
.L_538:
        /*005c*/ 	.byte	0x04, 0x1c
        /*005e*/ 	.short	(.L_540 - .L_539)


	//   ....[0]....
.L_539:
        /*0060*/ 	.word	0x00005c00


	//   ....[1]....
        /*0064*/ 	.word	0x00005c70


	//----- nvinfo : EIATTR_CRS_STACK_SIZE
	.align		4
.L_540:
        /*0068*/ 	.byte	0x04, 0x1e
        /*006a*/ 	.short	(.L_542 - .L_541)
.L_541:
        /*006c*/ 	.word	0x00000000


	//----- nvinfo : EIATTR_CBANK_PARAM_SIZE
	.align		4
.L_542:
        /*0070*/ 	.byte	0x03, 0x19
        /*0072*/ 	.short	0x000c


	//----- nvinfo : EIATTR_PARAM_CBANK
	.align		4
        /*0074*/ 	.byte	0x04, 0x0a
        /*0076*/ 	.short	(.L_544 - .L_543)
	.align		4
.L_543:
        /*0078*/ 	.word	index@(.nv.constant0._Z12SortVerticesPmj)
        /*007c*/ 	.short	0x0380
        /*007e*/ 	.short	0x000c


	//----- nvinfo : EIATTR_SW_WAR
	.align		4
.L_544:
        /*0080*/ 	.byte	0x04, 0x36
        /*0082*/ 	.short	(.L_546 - .L_545)
.L_545:
        /*0084*/ 	.word	0x00000008
.L_546:


//--------------------- .nv.info._Z15ConcatenateSuccPmPjj --------------------------
	.section	.nv.info._Z15ConcatenateSuccPmPjj,"",@"SHT_CUDA_INFO"
	.sectionflags	@""
	.align	4


	//----- nvinfo : EIATTR_CUDA_API_VERSION
	.align		4
        /*0000*/ 	.byte	0x04, 0x37
        /*0002*/ 	.short	(.L_548 - .L_547)
.L_547:
        /*0004*/ 	.word	0x00000082


	//----- nvinfo : EIATTR_KPARAM_INFO
	.align		4
.L_548:
        /*0008*/ 	.byte	0x04, 0x17
        /*000a*/ 	.short	(.L_550 - .L_549)
.L_549:
        /*000c*/ 	.word	0x00000000
        /*0010*/ 	.short	0x0002
        /*0012*/ 	.short	0x0010
        /*0014*/ 	.byte	0x00, 0xf0, 0x11, 0x00


	//----- nvinfo : EIATTR_KPARAM_INFO
	.align		4
.L_550:
        /*0018*/ 	.byte	0x04, 0x17
        /*001a*/ 	.short	(.L_552 - .L_551)
.L_551:
        /*001c*/ 	.word	0x00000000
        /*0020*/ 	.short	0x0001
        /*0022*/ 	.short	0x0008
        /*0024*/ 	.byte	0x00, 0xf5, 0x21, 0x00


	//----- nvinfo : EIATTR_KPARAM_INFO
	.align		4
.L_552:
        /*0028*/ 	.byte	0x04, 0x17
        /*002a*/ 	.short	(.L_554 - .L_553)
.L_553:
        /*002c*/ 	.word	0x00000000
        /*0030*/ 	.short	0x0000
        /*0032*/ 	.short	0x0000
        /*0034*/ 	.byte	0x00, 0xf5, 0x21, 0x00


	//----- nvinfo : EIATTR_SPARSE_MMA_MASK
	.align		4
.L_554:
        /*0038*/ 	.byte	0x03, 0x50
        /*003a*/ 	.short	0x0000


	//----- nvinfo : EIATTR_MAXREG_COUNT
	.align		4
        /*003c*/ 	.byte	0x03, 0x1b
        /*003e*/ 	.short	0x00ff


	//----- nvinfo : EIATTR_MERCURY_ISA_VERSION
	.align		4
        /*0040*/ 	.byte	0x03, 0x5f
        /*0042*/ 	.short	0x0101


	//----- nvinfo : EIATTR_VRC_CTA_INIT_COUNT
	.align		4
        /*0044*/ 	.byte	0x02, 0x4a
	.zero		1
	.zero		1


	//----- nvinfo : EIATTR_EXIT_INSTR_OFFSETS
	.align		4
        /*0048*/ 	.byte	0x04, 0x1c
        /*004a*/ 	.short	(.L_556 - .L_555)


	//   ....[0]....
.L_555:
        /*004c*/ 	.word	0x00000070


	//   ....[1]....
        /*0050*/ 	.word	0x000000f0


	//----- nvinfo : EIATTR_CBANK_PARAM_SIZE
	.align		4
.L_556:
        /*0054*/ 	.byte	0x03, 0x19
        /*0056*/ 	.short	0x0014


	//----- nvinfo : EIATTR_PARAM_CBANK
	.align		4
        /*0058*/ 	.byte	0x04, 0x0a
        /*005a*/ 	.short	(.L_558 - .L_557)
	.align		4
.L_557:
        /*005c*/ 	.word	index@(.nv.constant0._Z15ConcatenateSuccPmPjj)
        /*0060*/ 	.short	0x0380
        /*0062*/ 	.short	0x0014


	//----- nvinfo : EIATTR_SW_WAR
	.align		4
.L_558:
        /*0064*/ 	.byte	0x04, 0x36
        /*0066*/ 	.short	(.L_560 - .L_559)
.L_559:
        /*0068*/ 	.word	0x00000008
.L_560:


//--------------------- .nv.info._Z24PropogateRepresentativesPjS_j --------------------------
	.section	.nv.info._Z24PropogateRepresentativesPjS_j,"",@"SHT_CUDA_INFO"
	.sectionflags	@""
	.align	4


	//----- nvinfo : EIATTR_CUDA_API_VERSION
	.align		4
        /*0000*/ 	.byte	0x04, 0x37
        /*0002*/ 	.short	(.L_562 - .L_561)
.L_561:
        /*0004*/ 	.word	0x00000082


	//----- nvinfo : EIATTR_KPARAM_INFO
	.align		4
.L_562:
        /*0008*/ 	.byte	0x04, 0x17
        /*000a*/ 	.short	(.L_564 - .L_563)
.L_563:
        /*000c*/ 	.word	0x00000000
        /*0010*/ 	.short	0x0002
        /*0012*/ 	.short	0x0010
        /*0014*/ 	.byte	0x00, 0xf0, 0x11, 0x00


	//----- nvinfo : EIATTR_KPARAM_INFO
	.align		4
.L_564:
        /*0018*/ 	.byte	0x04, 0x17
        /*001a*/ 	.short	(.L_566 - .L_565)
.L_565:
        /*001c*/ 	.word	0x00000000
        /*0020*/ 	.short	0x0001
        /*0022*/ 	.short	0x0008
        /*0024*/ 	.byte	0x00, 0xf5, 0x21, 0x00


	//----- nvinfo : EIATTR_KPARAM_INFO
	.align		4
.L_566:
        /*0028*/ 	.byte	0x04, 0x17
        /*002a*/ 	.short	(.L_568 - .L_567)
.L_567:
        /*002c*/ 	.word	0x00000000
        /*0030*/ 	.short	0x0000
        /*0032*/ 	.short	0x0000
        /*0034*/ 	.byte	0x00, 0xf5, 0x21, 0x00


	//----- nvinfo : EIATTR_SPARSE_MMA_MASK
	.align		4
.L_568:
        /*0038*/ 	.byte	0x03, 0x50
        /*003a*/ 	.short	0x0000


	//----- nvinfo : EIATTR_MAXREG_COUNT
	.align		4
        /*003c*/ 	.byte	0x03, 0x1b
        /*003e*/ 	.short	0x00ff


	//----- nvinfo : EIATTR_MERCURY_ISA_VERSION
	.align		4
        /*0040*/ 	.byte	0x03, 0x5f
        /*0042*/ 	.short	0x0101


	//----- nvinfo : EIATTR_VRC_CTA_INIT_COUNT
	.align		4
        /*0044*/ 	.byte	0x02, 0x4a
	.zero		1
	.zero		1


	//----- nvinfo : EIATTR_EXIT_INSTR_OFFSETS
	.align		4
        /*0048*/ 	.byte	0x04, 0x1c
        /*004a*/ 	.short	(.L_570 - .L_569)


	//   ....[0]....
.L_569:
        /*004c*/ 	.word	0x00000070


	//   ....[1]....
        /*0050*/ 	.word	0x000001d0


	//----- nvinfo : EIATTR_CRS_STACK_SIZE
	.align		4
.L_570:
        /*0054*/ 	.byte	0x04, 0x1e
        /*0056*/ 	.short	(.L_572 - .L_571)
.L_571:
        /*0058*/ 	.word	0x00000000


	//----- nvinfo : EIATTR_CBANK_PARAM_SIZE
	.align		4
.L_572:
        /*005c*/ 	.byte	0x03, 0x19
        /*005e*/ 	.short	0x0014


	//----- nvinfo : EIATTR_PARAM_CBANK
	.align		4
        /*0060*/ 	.byte	0x04, 0x0a
        /*0062*/ 	.short	(.L_574 - .L_573)
	.align		4
.L_573:
        /*0064*/ 	.word	index@(.nv.constant0._Z24PropogateRepresentativesPjS_j)
        /*0068*/ 	.short	0x0380
        /*006a*/ 	.short	0x0014


	//----- nvinfo : EIATTR_SW_WAR
	.align		4
.L_574:
        /*006c*/ 	.byte	0x04, 0x36
        /*006e*/ 	.short	(.L_576 - .L_575)
.L_575:
        /*0070*/ 	.word	0x00000008
.L_576:


//--------------------- .nv.info._Z9CopyArrayPjS_j --------------------------
	.section	.nv.info._Z9CopyArrayPjS_j,"",@"SHT_CUDA_INFO"
	.sectionflags	@""
	.align	4


	//----- nvinfo : EIATTR_CUDA_API_VERSION
	.align		4
        /*0000*/ 	.byte	0x04, 0x37
        /*0002*/ 	.short	(.L_578 - .L_577)
.L_577:
        /*0004*/ 	.word	0x00000082


	//----- nvinfo : EIATTR_KPARAM_INFO
	.align		4
.L_578:
        /*0008*/ 	.byte	0x04, 0x17
        /*000a*/ 	.short	(.L_580 - .L_579)
.L_579:
        /*000c*/ 	.word	0x00000000
        /*0010*/ 	.short	0x0002
        /*0012*/ 	.short	0x0010
        /*0014*/ 	.byte	0x00, 0xf0, 0x11, 0x00


	//----- nvinfo : EIATTR_KPARAM_INFO
	.align		4
.L_580:
        /*0018*/ 	.byte	0x04, 0x17
        /*001a*/ 	.short	(.L_582 - .L_581)
.L_581:
        /*001c*/ 	.word	0x00000000
        /*0020*/ 	.short	0x0001
        /*0022*/ 	.short	0x0008
        /*0024*/ 	.byte	0x00, 0xf5, 0x21, 0x00


	//----- nvinfo : EIATTR_KPARAM_INFO
	.align		4
.L_582:
        /*0028*/ 	.byte	0x04, 0x17
        /*002a*/ 	.short	(.L_584 - .L_583)
.L_583:
        /*002c*/ 	.word	0x00000000
        /*0030*/ 	.short	0x0000
        /*0032*/ 	.short	0x0000
        /*0034*/ 	.byte	0x00, 0xf5, 0x21, 0x00


	//----- nvinfo : EIATTR_SPARSE_MMA_MASK
	.align		4
.L_584:
        /*0038*/ 	.byte	0x03, 0x50
        /*003a*/ 	.short	0x0000


	//----- nvinfo : EIATTR_MAXREG_COUNT
	.align		4
        /*003c*/ 	.byte	0x03, 0x1b
        /*003e*/ 	.short	0x00ff


	//----- nvinfo : EIATTR_MERCURY_ISA_VERSION
	.align		4
        /*0040*/ 	.byte	0x03, 0x5f
        /*0042*/ 	.short	0x0101


	//----- nvinfo : EIATTR_VRC_CTA_INIT_COUNT
	.align		4
        /*0044*/ 	.byte	0x02, 0x4a
	.zero		1
	.zero		1


	//----- nvinfo : EIATTR_EXIT_INSTR_OFFSETS
	.align		4
        /*0048*/ 	.byte	0x04, 0x1c
        /*004a*/ 	.short	(.L_586 - .L_585)


	//   ....[0]....
.L_585:
        /*004c*/ 	.word	0x00000070


	//   ....[1]....
        /*0050*/ 	.word	0x000000f0


	//----- nvinfo : EIATTR_CBANK_PARAM_SIZE
	.align		4
.L_586:
        /*0054*/ 	.byte	0x03, 0x19
        /*0056*/ 	.short	0x0014


	//----- nvinfo : EIATTR_PARAM_CBANK
	.align		4
        /*0058*/ 	.byte	0x04, 0x0a
        /*005a*/ 	.short	(.L_588 - .L_587)
	.align		4
.L_587:
        /*005c*/ 	.word	index@(.nv.constant0._Z9CopyArrayPjS_j)
        /*0060*/ 	.short	0x0380
        /*0062*/ 	.short	0x0014


	//----- nvinfo : EIATTR_SW_WAR
	.align		4
.L_588:
        /*0064*/ 	.byte	0x04, 0x36
        /*0066*/ 	.short	(.L_590 - .L_589)
.L_589:
        /*0068*/ 	.word	0x00000008
.L_590:


//--------------------- .nv.info._Z9OutputMSTPjS_S_j --------------------------
	.section	.nv.info._Z9OutputMSTPjS_S_j,"",@"SHT_CUDA_INFO"
	.sectionflags	@""
	.align	4


	//----- nvinfo : EIATTR_CUDA_API_VERSION
	.align		4
        /*0000*/ 	.byte	0x04, 0x37
        /*0002*/ 	.short	(.L_592 - .L_591)
.L_591:
        /*0004*/ 	.word	0x00000082


	//----- nvinfo : EIATTR_KPARAM_INFO
	.align		4
.L_592:
        /*0008*/ 	.byte	0x04, 0x17
        /*000a*/ 	.short	(.L_594 - .L_593)
.L_593:
        /*000c*/ 	.word	0x00000000
        /*0010*/ 	.short	0x0003
        /*0012*/ 	.short	0x0018
        /*0014*/ 	.byte	0x00, 0xf0, 0x11, 0x00


	//----- nvinfo : EIATTR_KPARAM_INFO
	.align		4
.L_594:
        /*0018*/ 	.byte	0x04, 0x17
        /*001a*/ 	.short	(.L_596 - .L_595)
.L_595:
        /*001c*/ 	.word	0x00000000
        /*0020*/ 	.short	0x0002
        /*0022*/ 	.short	0x0010
        /*0024*/ 	.byte	0x00, 0xf5, 0x21, 0x00


	//----- nvinfo : EIATTR_KPARAM_INFO
	.align		4
.L_596:
        /*0028*/ 	.byte	0x04, 0x17
        /*002a*/ 	.short	(.L_598 - .L_597)
.L_597:
        /*002c*/ 	.word	0x00000000
        /*0030*/ 	.short	0x0001
        /*0032*/ 	.short	0x0008
        /*0034*/ 	.byte	0x00, 0xf5, 0x21, 0x00


	//----- nvinfo : EIATTR_KPARAM_INFO
	.align		4
.L_598:
        /*0038*/ 	.byte	0x04, 0x17
        /*003a*/ 	.short	(.L_600 - .L_599)
.L_599:
        /*003c*/ 	.word	0x00000000
        /*0040*/ 	.short	0x0000
        /*0042*/ 	.short	0x0000
        /*0044*/ 	.byte	0x00, 0xf5, 0x21, 0x00


	//----- nvinfo : EIATTR_SPARSE_MMA_MASK
	.align		4
.L_600:
        /*0048*/ 	.byte	0x03, 0x50
        /*004a*/ 	.short	0x0000


	//----- nvinfo : EIATTR_MAXREG_COUNT
	.align		4
        /*004c*/ 	.byte	0x03, 0x1b
        /*004e*/ 	.short	0x00ff


	//----- nvinfo : EIATTR_MERCURY_ISA_VERSION
	.align		4
        /*0050*/ 	.byte	0x03, 0x5f
        /*0052*/ 	.short	0x0101


	//----- nvinfo : EIATTR_VRC_CTA_INIT_COUNT
	.align		4
        /*0054*/ 	.byte	0x02, 0x4a
	.zero		1
	.zero		1


	//----- nvinfo : EIATTR_EXIT_INSTR_OFFSETS
	.align		4
        /*0058*/ 	.byte	0x04, 0x1c
        /*005a*/ 	.short	(.L_602 - .L_601)


	//   ....[0]....
.L_601:
        /*005c*/ 	.word	0x00000070


	//   ....[1]....
        /*0060*/ 	.word	0x000000d0


	//   ....[2]....
        /*0064*/ 	.word	0x00000150


	//----- nvinfo : EIATTR_CBANK_PARAM_SIZE
	.align		4
.L_602:
        /*0068*/ 	.byte	0x03, 0x19
        /*006a*/ 	.short	0x001c


	//----- nvinfo : EIATTR_PARAM_CBANK
	.align		4
        /*006c*/ 	.byte	0x04, 0x0a
        /*006e*/ 	.short	(.L_604 - .L_603)
	.align		4
.L_603:
        /*0070*/ 	.word	index@(.nv.constant0._Z9OutputMSTPjS_S_j)
        /*0074*/ 	.short	0x0380
        /*0076*/ 	.short	0x001c


	//----- nvinfo : EIATTR_SW_WAR
	.align		4
.L_604:
        /*0078*/ 	.byte	0x04, 0x36
        /*007a*/ 	.short	(.L_606 - .L_605)
.L_605:
        /*007c*/ 	.word	0x00000008
.L_606:


//--------------------- .nv.info._Z13InclusiveScanPjj --------------------------
	.section	.nv.info._Z13InclusiveScanPjj,"",@"SHT_CUDA_INFO"
	.sectionflags	@""
	.align	4


	//----- nvinfo : EIATTR_CUDA_API_VERSION
	.align		4
        /*0000*/ 	.byte	0x04, 0x37
        /*0002*/ 	.short	(.L_608 - .L_607)
.L_607:
        /*0004*/ 	.word	0x00000082


	//----- nvinfo : EIATTR_KPARAM_INFO
	.align		4
.L_608:
        /*0008*/ 	.byte	0x04, 0x17
        /*000a*/ 	.short	(.L_610 - .L_609)
.L_609:
        /*000c*/ 	.word	0x00000000
        /*0010*/ 	.short	0x0001
        /*0012*/ 	.short	0x0008
        /*0014*/ 	.byte	0x00, 0xf0, 0x11, 0x00


	//----- nvinfo : EIATTR_KPARAM_INFO
	.align		4
.L_610:
        /*0018*/ 	.byte	0x04, 0x17
        /*001a*/ 	.short	(.L_612 - .L_611)
.L_611:
        /*001c*/ 	.word	0x00000000
        /*0020*/ 	.short	0x0000
        /*0022*/ 	.short	0x0000
        /*0024*/ 	.byte	0x00, 0xf5, 0x21, 0x00


	//----- nvinfo : EIATTR_SPARSE_MMA_MASK
	.align		4
.L_612:
        /*0028*/ 	.byte	0x03, 0x50
        /*002a*/ 	.short	0x0000


	//----- nvinfo : EIATTR_MAXREG_COUNT
	.align		4
        /*002c*/ 	.byte	0x03, 0x1b
        /*002e*/ 	.short	0x00ff


	//----- nvinfo : EIATTR_MERCURY_ISA_VERSION
	.align		4
        /*0030*/ 	.byte	0x03, 0x5f
        /*0032*/ 	.short	0x0101


	//----- nvinfo : EIATTR_VRC_CTA_INIT_COUNT
	.align		4
        /*0034*/ 	.byte	0x02, 0x4a
	.zero		1
	.zero		1


	//----- nvinfo : EIATTR_EXIT_INSTR_OFFSETS
	.align		4
        /*0038*/ 	.byte	0x04, 0x1c
        /*003a*/ 	.short	(.L_614 - .L_613)


	//   ....[0]....
.L_613:
        /*003c*/ 	.word	0x00000060


	//   ....[1]....
        /*0040*/ 	.word	0x000002c0


	//   ....[2]....
        /*0044*/ 	.word	0x000009c0


	//   ....[3]....
        /*0048*/ 	.word	0x00000b20


	//----- nvinfo : EIATTR_CBANK_PARAM_SIZE
	.align		4
.L_614:
        /*004c*/ 	.byte	0x03, 0x19
        /*004e*/ 	.short	0x000c


	//----- nvinfo : EIATTR_PARAM_CBANK
	.align		4
        /*0050*/ 	.byte	0x04, 0x0a
        /*0052*/ 	.short	(.L_616 - .L_615)
	.align		4
.L_615:
        /*0054*/ 	.word	index@(.nv.constant0._Z13InclusiveScanPjj)
        /*0058*/ 	.short	0x0380
        /*005a*/ 	.short	0x000c


	//----- nvinfo : EIATTR_SW_WAR
	.align		4
.L_616:
        /*005c*/ 	.byte	0x04, 0x36
        /*005e*/ 	.short	(.L_618 - .L_617)
.L_617:
        /*0060*/ 	.word	0x00000008
.L_618:


//--------------------- .nv.info._Z11MarkSegmentPjS_j --------------------------
	.section	.nv.info._Z11MarkSegmentPjS_j,"",@"SHT_CUDA_INFO"
	.sectionflags	@""
	.align	4


	//----- nvinfo : EIATTR_CUDA_API_VERSION
	.align		4
        /*0000*/ 	.byte	0x04, 0x37
        /*0002*/ 	.short	(.L_620 - .L_619)
.L_619:
        /*0004*/ 	.word	0x00000082


	//----- nvinfo : EIATTR_KPARAM_INFO
	.align		4
.L_620:
        /*0008*/ 	.byte	0x04, 0x17
        /*000a*/ 	.short	(.L_622 - .L_621)
.L_621:
        /*000c*/ 	.word	0x00000000
        /*0010*/ 	.short	0x0002
        /*0012*/ 	.short	0x0010
        /*0014*/ 	.byte	0x00, 0xf0, 0x11, 0x00


	//----- nvinfo : EIATTR_KPARAM_INFO
	.align		4
.L_622:
        /*0018*/ 	.byte	0x04, 0x17
        /*001a*/ 	.short	(.L_624 - .L_623)
.L_623:
        /*001c*/ 	.word	0x00000000
        /*0020*/ 	.short	0x0001
        /*0022*/ 	.short	0x0008
        /*0024*/ 	.byte	0x00, 0xf5, 0x21, 0x00


	//----- nvinfo : EIATTR_KPARAM_INFO
	.align		4
.L_624:
        /*0028*/ 	.byte	0x04, 0x17
        /*002a*/ 	.short	(.L_626 - .L_625)
.L_625:
        /*002c*/ 	.word	0x00000000
        /*0030*/ 	.short	0x0000
        /*0032*/ 	.short	0x0000
        /*0034*/ 	.byte	0x00, 0xf5, 0x21, 0x00


	//----- nvinfo : EIATTR_SPARSE_MMA_MASK
	.align		4
.L_626:
        /*0038*/ 	.byte	0x03, 0x50
        /*003a*/ 	.short	0x0000


	//----- nvinfo : EIATTR_MAXREG_COUNT
	.align		4
        /*003c*/ 	.byte	0x03, 0x1b
        /*003e*/ 	.short	0x00ff


	//----- nvinfo : EIATTR_MERCURY_ISA_VERSION
	.align		4
        /*0040*/ 	.byte	0x03, 0x5f
        /*0042*/ 	.short	0x0101


	//----- nvinfo : EIATTR_VRC_CTA_INIT_COUNT
	.align		4
        /*0044*/ 	.byte	0x02, 0x4a
	.zero		1
	.zero		1


	//----- nvinfo : EIATTR_EXIT_INSTR_OFFSETS
	.align		4
        /*0048*/ 	.byte	0x04, 0x1c
        /*004a*/ 	.short	(.L_628 - .L_627)


	//   ....[0]....
.L_627:
        /*004c*/ 	.word	0x00000080


	//   ....[1]....
        /*0050*/ 	.word	0x00000110


	//----- nvinfo : EIATTR_CBANK_PARAM_SIZE
	.align		4
.L_628:
        /*0054*/ 	.byte	0x03, 0x19
        /*0056*/ 	.short	0x0014


	//----- nvinfo : EIATTR_PARAM_CBANK
	.align		4
        /*0058*/ 	.byte	0x04, 0x0a
        /*005a*/ 	.short	(.L_630 - .L_629)
	.align		4
.L_629:
        /*005c*/ 	.word	index@(.nv.constant0._Z11MarkSegmentPjS_j)
        /*0060*/ 	.short	0x0380
        /*0062*/ 	.short	0x0014


	//----- nvinfo : EIATTR_SW_WAR
	.align		4
.L_630:
        /*0064*/ 	.byte	0x04, 0x36
        /*0066*/ 	.short	(.L_632 - .L_631)
.L_631:
        /*0068*/ 	.word	0x00000008
.L_632:


//--------------------- .nv.info._Z13InitiaizeZeroPjj --------------------------
	.section	.nv.info._Z13InitiaizeZeroPjj,"",@"SHT_CUDA_INFO"
	.sectionflags	@""
	.align	4


	//----- nvinfo : EIATTR_CUDA_API_VERSION
	.align		4
        /*0000*/ 	.byte	0x04, 0x37
        /*0002*/ 	.short	(.L_634 - .L_633)
.L_633:
        /*0004*/ 	.word	0x00000082


	//----- nvinfo : EIATTR_KPARAM_INFO
	.align		4
.L_634:
        /*0008*/ 	.byte	0x04, 0x17
        /*000a*/ 	.short	(.L_636 - .L_635)
.L_635:
        /*000c*/ 	.word	0x00000000
        /*0010*/ 	.short	0x0001
        /*0012*/ 	.short	0x0008
        /*0014*/ 	.byte	0x00, 0xf0, 0x11, 0x00


	//----- nvinfo : EIATTR_KPARAM_INFO
	.align		4
.L_636:
        /*0018*/ 	.byte	0x04, 0x17
        /*001a*/ 	.short	(.L_638 - .L_637)
.L_637:
        /*001c*/ 	.word	0x00000000
        /*0020*/ 	.short	0x0000
        /*0022*/ 	.short	0x0000
        /*0024*/ 	.byte	0x00, 0xf5, 0x21, 0x00


	//----- nvinfo : EIATTR_SPARSE_MMA_MASK
	.align		4
.L_638:
        /*0028*/ 	.byte	0x03, 0x50
        /*002a*/ 	.short	0x0000


	//----- nvinfo : EIATTR_MAXREG_COUNT
	.align		4
        /*002c*/ 	.byte	0x03, 0x1b
        /*002e*/ 	.short	0x00ff


	//----- nvinfo : EIATTR_MERCURY_ISA_VERSION
	.align		4
        /*0030*/ 	.byte	0x03, 0x5f
        /*0032*/ 	.short	0x0101


	//----- nvinfo : EIATTR_VRC_CTA_INIT_COUNT
	.align		4
        /*0034*/ 	.byte	0x02, 0x4a
	.zero		1
	.zero		1


	//----- nvinfo : EIATTR_EXIT_INSTR_OFFSETS
	.align		4
        /*0038*/ 	.byte	0x04, 0x1c
        /*003a*/ 	.short	(.L_640 - .L_639)


	//   ....[0]....
.L_639:
        /*003c*/ 	.word	0x00000070


	//   ....[1]....
        /*0040*/ 	.word	0x000000c0


	//----- nvinfo : EIATTR_CBANK_PARAM_SIZE
	.align		4
.L_640:
        /*0044*/ 	.byte	0x03, 0x19
        /*0046*/ 	.short	0x000c


	//----- nvinfo : EIATTR_PARAM_CBANK
	.align		4
        /*0048*/ 	.byte	0x04, 0x0a
        /*004a*/ 	.short	(.L_642 - .L_641)
	.align		4
.L_641:
        /*004c*/ 	.word	index@(.nv.constant0._Z13InitiaizeZeroPjj)
        /*0050*/ 	.short	0x0380
        /*0052*/ 	.short	0x000c


	//----- nvinfo : EIATTR_SW_WAR
	.align		4
.L_642:
        /*0054*/ 	.byte	0x04, 0x36
        /*0056*/ 	.short	(.L_644 - .L_643)
.L_643:
        /*0058*/ 	.word	0x00000008
.L_644:


//--------------------- .nv.info._Z12RemoveCyclesPjj --------------------------
	.section	.nv.info._Z12RemoveCyclesPjj,"",@"SHT_CUDA_INFO"
	.sectionflags	@""
	.align	4


	//----- nvinfo : EIATTR_CUDA_API_VERSION
	.align		4
        /*0000*/ 	.byte	0x04, 0x37
        /*0002*/ 	.short	(.L_646 - .L_645)
.L_645:
        /*0004*/ 	.word	0x00000082


	//----- nvinfo : EIATTR_KPARAM_INFO
	.align		4
.L_646:
        /*0008*/ 	.byte	0x04, 0x17
        /*000a*/ 	.short	(.L_648 - .L_647)
.L_647:
        /*000c*/ 	.word	0x00000000
        /*0010*/ 	.short	0x0001
        /*0012*/ 	.short	0x0008
        /*0014*/ 	.byte	0x00, 0xf0, 0x11, 0x00


	//----- nvinfo : EIATTR_KPARAM_INFO
	.align		4
.L_648:
        /*0018*/ 	.byte	0x04, 0x17
        /*001a*/ 	.short	(.L_650 - .L_649)
.L_649:
        /*001c*/ 	.word	0x00000000
        /*0020*/ 	.short	0x0000
        /*0022*/ 	.short	0x0000
        /*0024*/ 	.byte	0x00, 0xf5, 0x21, 0x00


	//----- nvinfo : EIATTR_SPARSE_MMA_MASK
	.align		4
.L_650:
        /*0028*/ 	.byte	0x03, 0x50
        /*002a*/ 	.short	0x0000


	//----- nvinfo : EIATTR_MAXREG_COUNT
	.align		4
        /*002c*/ 	.byte	0x03, 0x1b
        /*002e*/ 	.short	0x00ff


	//----- nvinfo : EIATTR_MERCURY_ISA_VERSION
	.align		4
        /*0030*/ 	.byte	0x03, 0x5f
        /*0032*/ 	.short	0x0101


	//----- nvinfo : EIATTR_VRC_CTA_INIT_COUNT
	.align		4
        /*0034*/ 	.byte	0x02, 0x4a
	.zero		1
	.zero		1


	//----- nvinfo : EIATTR_EXIT_INSTR_OFFSETS
	.align		4
        /*0038*/ 	.byte	0x04, 0x1c
        /*003a*/ 	.short	(.L_652 - .L_651)


	//   ....[0]....
.L_651:
        /*003c*/ 	.word	0x00000070


	//   ....[1]....
        /*0040*/ 	.word	0x000000f0


	//   ....[2]....
        /*0044*/ 	.word	0x00000120


	//   ....[3]....
        /*0048*/ 	.word	0x00000140


	//----- nvinfo : EIATTR_CBANK_PARAM_SIZE
	.align		4
.L_652:
        /*004c*/ 	.byte	0x03, 0x19
        /*004e*/ 	.short	0x000c


	//----- nvinfo : EIATTR_PARAM_CBANK
	.align		4
        /*0050*/ 	.byte	0x04, 0x0a
        /*0052*/ 	.short	(.L_654 - .L_653)
	.align		4
.L_653:
        /*0054*/ 	.word	index@(.nv.constant0._Z12RemoveCyclesPjj)
        /*0058*/ 	.short	0x0380
        /*005a*/ 	.short	0x000c


	//----- nvinfo : EIATTR_SW_WAR
	.align		4
.L_654:
        /*005c*/ 	.byte	0x04, 0x36
        /*005e*/ 	.short	(.L_656 - .L_655)
.L_655:
        /*0060*/ 	.word	0x00000008
.L_656:


//--------------------- .nv.info._Z7FindMinPjS_S_S_S_S_jj --------------------------
	.section	.nv.info._Z7FindMinPjS_S_S_S_S_jj,"",@"SHT_CUDA_INFO"
	.sectionflags	@""
	.align	4


	//----- nvinfo : EIATTR_CUDA_API_VERSION
	.align		4
        /*0000*/ 	.byte	0x04, 0x37
        /*0002*/ 	.short	(.L_658 - .L_657)
.L_657:
        /*0004*/ 	.word	0x00000082


	//----- nvinfo : EIATTR_KPARAM_INFO
	.align		4
.L_658:
        /*0008*/ 	.byte	0x04, 0x17
        /*000a*/ 	.short	(.L_660 - .L_659)
.L_659:
        /*000c*/ 	.word	0x00000000
        /*0010*/ 	.short	0x0007
        /*0012*/ 	.short	0x0034
        /*0014*/ 	.byte	0x00, 0xf0, 0x11, 0x00


	//----- nvinfo : EIATTR_KPARAM_INFO
	.align		4
.L_660:
        /*0018*/ 	.byte	0x04, 0x17
        /*001a*/ 	.short	(.L_662 - .L_661)
.L_661:
        /*001c*/ 	.word	0x00000000
        /*0020*/ 	.short	0x0006
        /*0022*/ 	.short	0x0030
        /*0024*/ 	.byte	0x00, 0xf0, 0x11, 0x00


	//----- nvinfo : EIATTR_KPARAM_INFO
	.align		4
.L_662:
        /*0028*/ 	.byte	0x04, 0x17
        /*002a*/ 	.short	(.L_664 - .L_663)
.L_663:
        /*002c*/ 	.word	0x00000000
        /*0030*/ 	.short	0x0005
        /*0032*/ 	.short	0x0028
        /*0034*/ 	.byte	0x00, 0xf5, 0x21, 0x00


	//----- nvinfo : EIATTR_KPARAM_INFO
	.align		4
.L_664:
        /*0038*/ 	.byte	0x04, 0x17
        /*003a*/ 	.short	(.L_666 - .L_665)
.L_665:
        /*003c*/ 	.word	0x00000000
        /*0040*/ 	.short	0x0004
        /*0042*/ 	.short	0x0020
        /*0044*/ 	.byte	0x00, 0xf5, 0x21, 0x00


	//----- nvinfo : EIATTR_KPARAM_INFO
	.align		4
.L_666:
        /*0048*/ 	.byte	0x04, 0x17
        /*004a*/ 	.short	(.L_668 - .L_667)
.L_667:
        /*004c*/ 	.word	0x00000000
        /*0050*/ 	.short	0x0003
        /*0052*/ 	.short	0x0018
        /*0054*/ 	.byte	0x00, 0xf5, 0x21, 0x00


	//----- nvinfo : EIATTR_KPARAM_INFO
	.align		4
.L_668:
        /*0058*/ 	.byte	0x04, 0x17
        /*005a*/ 	.short	(.L_670 - .L_669)
.L_669:
        /*005c*/ 	.word	0x00000000
        /*0060*/ 	.short	0x0002
        /*0062*/ 	.short	0x0010
        /*0064*/ 	.byte	0x00, 0xf5, 0x21, 0x00


	//----- nvinfo : EIATTR_KPARAM_INFO
	.align		4
.L_670:
        /*0068*/ 	.byte	0x04, 0x17
        /*006a*/ 	.short	(.L_672 - .L_671)
.L_671:
        /*006c*/ 	.word	0x00000000
        /*0070*/ 	.short	0x0001
        /*0072*/ 	.short	0x0008
        /*0074*/ 	.byte	0x00, 0xf5, 0x21, 0x00


	//----- nvinfo : EIATTR_KPARAM_INFO
	.align		4
.L_672:
        /*0078*/ 	.byte	0x04, 0x17
        /*007a*/ 	.short	(.L_674 - .L_673)
.L_673:
        /*007c*/ 	.word	0x00000000
        /*0080*/ 	.short	0x0000
        /*0082*/ 	.short	0x0000
        /*0084*/ 	.byte	0x00, 0xf5, 0x21, 0x00


	//----- nvinfo : EIATTR_SPARSE_MMA_MASK
	.align		4
.L_674:
        /*0088*/ 	.byte	0x03, 0x50
        /*008a*/ 	.short	0x0000


	//----- nvinfo : EIATTR_MAXREG_COUNT
	.align		4
        /*008c*/ 	.byte	0x03, 0x1b
        /*008e*/ 	.short	0x00ff


	//----- nvinfo : EIATTR_MERCURY_ISA_VERSION
	.align		4
        /*0090*/ 	.byte	0x03, 0x5f
        /*0092*/ 	.short	0x0101


	//----- nvinfo : EIATTR_VRC_CTA_INIT_COUNT
	.align		4
        /*0094*/ 	.byte	0x02, 0x4a
	.zero		1
	.zero		1


	//----- nvinfo : EIATTR_EXIT_INSTR_OFFSETS
	.align		4
        /*0098*/ 	.byte	0x04, 0x1c
        /*009a*/ 	.short	(.L_676 - .L_675)


	//   ....[0]....
.L_675:
        /*009c*/ 	.word	0x00000070


	//   ....[1]....
        /*00a0*/ 	.word	0x00000fe0


	//----- nvinfo : EIATTR_CRS_STACK_SIZE
	.align		4
.L_676:
        /*00a4*/ 	.byte	0x04, 0x1e
        /*00a6*/ 	.short	(.L_678 - .L_677)
.L_677:
        /*00a8*/ 	.word	0x00000000


	//----- nvinfo : EIATTR_CBANK_PARAM_SIZE
	.align		4
.L_678:
        /*00ac*/ 	.byte	0x03, 0x19
        /*00ae*/ 	.short	0x0038


	//----- nvinfo : EIATTR_PARAM_CBANK
	.align		4
        /*00b0*/ 	.byte	0x04, 0x0a
        /*00b2*/ 	.short	(.L_680 - .L_679)
	.align		4
.L_679:
        /*00b4*/ 	.word	index@(.nv.constant0._Z7FindMinPjS_S_S_S_S_jj)
        /*00b8*/ 	.short	0x0380
        /*00ba*/ 	.short	0x0038


	//----- nvinfo : EIATTR_SW_WAR
	.align		4
.L_680:
        /*00bc*/ 	.byte	0x04, 0x36
        /*00be*/ 	.short	(.L_682 - .L_681)
.L_681:
        /*00c0*/ 	.word	0x00000008
.L_682:


//--------------------- .nv.info._Z13ConcatenateWVPjS_S_j --------------------------
	.section	.nv.info._Z13ConcatenateWVPjS_S_j,"",@"SHT_CUDA_INFO"
	.sectionflags	@""
	.align	4


	//----- nvinfo : EIATTR_CUDA_API_VERSION
	.align		4
        /*0000*/ 	.byte	0x04, 0x37
        /*0002*/ 	.short	(.L_684 - .L_683)
.L_683:
        /*0004*/ 	.word	0x00000082


	//----- nvinfo : EIATTR_KPARAM_INFO
	.align		4
.L_684:
        /*0008*/ 	.byte	0x04, 0x17
        /*000a*/ 	.short	(.L_686 - .L_685)
.L_685:
        /*000c*/ 	.word	0x00000000
        /*0010*/ 	.short	0x0003
        /*0012*/ 	.short	0x0018
        /*0014*/ 	.byte	0x00, 0xf0, 0x11, 0x00


	//----- nvinfo : EIATTR_KPARAM_INFO
	.align		4
.L_686:
        /*0018*/ 	.byte	0x04, 0x17
        /*001a*/ 	.short	(.L_688 - .L_687)
.L_687:
        /*001c*/ 	.word	0x00000000
        /*0020*/ 	.short	0x0002
        /*0022*/ 	.short	0x0010
        /*0024*/ 	.byte	0x00, 0xf5, 0x21, 0x00


	//----- nvinfo : EIATTR_KPARAM_INFO
	.align		4
.L_688:
        /*0028*/ 	.byte	0x04, 0x17
        /*002a*/ 	.short	(.L_690 - .L_689)
.L_689:
        /*002c*/ 	.word	0x00000000
        /*0030*/ 	.short	0x0001
        /*0032*/ 	.short	0x0008
        /*0034*/ 	.byte	0x00, 0xf5, 0x21, 0x00


	//----- nvinfo : EIATTR_KPARAM_INFO
	.align		4
.L_690:
        /*0038*/ 	.byte	0x04, 0x17
        /*003a*/ 	.short	(.L_692 - .L_691)
.L_691:
        /*003c*/ 	.word	0x00000000
        /*0040*/ 	.short	0x0000
        /*0042*/ 	.short	0x0000
        /*0044*/ 	.byte	0x00, 0xf5, 0x21, 0x00


	//----- nvinfo : EIATTR_SPARSE_MMA_MASK
	.align		4
.L_692:
        /*0048*/ 	.byte	0x03, 0x50
        /*004a*/ 	.short	0x0000


	//----- nvinfo : EIATTR_MAXREG_COUNT
	.align		4
        /*004c*/ 	.byte	0x03, 0x1b
        /*004e*/ 	.short	0x00ff


	//----- nvinfo : EIATTR_MERCURY_ISA_VERSION
	.align		4
        /*0050*/ 	.byte	0x03, 0x5f
        /*0052*/ 	.short	0x0101


	//----- nvinfo : EIATTR_VRC_CTA_INIT_COUNT
	.align		4
        /*0054*/ 	.byte	0x02, 0x4a
	.zero		1
	.zero		1


	//----- nvinfo : EIATTR_EXIT_INSTR_OFFSETS
	.align		4
        /*0058*/ 	.byte	0x04, 0x1c
        /*005a*/ 	.short	(.L_694 - .L_693)


	//   ....[0]....
.L_693:
        /*005c*/ 	.word	0x00000070


	//   ....[1]....
        /*0060*/ 	.word	0x00000140


	//----- nvinfo : EIATTR_CBANK_PARAM_SIZE
	.align		4
.L_694:
        /*0064*/ 	.byte	0x03, 0x19
        /*0066*/ 	.short	0x001c


	//----- nvinfo : EIATTR_PARAM_CBANK
	.align		4
        /*0068*/ 	.byte	0x04, 0x0a
        /*006a*/ 	.short	(.L_696 - .L_695)
	.align		4
.L_695:
        /*006c*/ 	.word	index@(.nv.constant0._Z13ConcatenateWVPjS_S_j)
        /*0070*/ 	.short	0x0380
        /*0072*/ 	.short	0x001c


	//----- nvinfo : EIATTR_SW_WAR
	.align		4
.L_696:
        /*0074*/ 	.byte	0x04, 0x36
        /*0076*/ 	.short	(.L_698 - .L_697)
.L_697:
        /*0078*/ 	.word	0x00000008
.L_698:


//--------------------- .nv.callgraph             --------------------------
	.section	.nv.callgraph,"",@"SHT_CUDA_CALLGRAPH"
	.align	4
	.sectionentsize	8
	.align		4
        /*0000*/ 	.word	0x00000000
	.align		4
        /*0004*/ 	.word	0xffffffff
	.align		4
        /*0008*/ 	.word	index@(_Z12SortVerticesPmj)
	.align		4
        /*000c*/ 	.word	index@(vprintf)
	.align		4
        /*0010*/ 	.word	index@(_Z12SortVerticesPmj)
	.align		4
        /*0014*/ 	.word	index@(free)
	.align		4
        /*0018*/ 	.word	index@(_Z12SortVerticesPmj)
	.align		4
        /*001c*/ 	.word	index@(malloc)
	.align		4
        /*0020*/ 	.word	0x00000000
	.align		4
        /*0024*/ 	.word	0xfffffffe
	.align		4
        /*0028*/ 	.word	0x00000000
	.align		4
        /*002c*/ 	.word	0xfffffffd
	.align		4
        /*0030*/ 	.word	0x00000000
	.align		4
        /*0034*/ 	.word	0xfffffffc


//--------------------- .nv.constant4             --------------------------
	.section	.nv.constant4,"a",@progbits
	.align	8
	.align		8
.nv.constant4:
        /*0000*/ 	.dword	_ZN34_INTERNAL_2a811d5c_4_k_cu_3d5ecfc54cuda3std3__45__cpo5beginE
	.align		8
        /*0008*/ 	.dword	_ZN34_INTERNAL_2a811d5c_4_k_cu_3d5ecfc54cuda3std3__45__cpo3endE
	.align		8
        /*0010*/ 	.dword	_ZN34_INTERNAL_2a811d5c_4_k_cu_3d5ecfc54cuda3std3__45__cpo6cbeginE
	.align		8
        /*0018*/ 	.dword	_ZN34_INTERNAL_2a811d5c_4_k_cu_3d5ecfc54cuda3std3__45__cpo4cendE
	.align		8
        /*0020*/ 	.dword	_ZN34_INTERNAL_2a811d5c_4_k_cu_3d5ecfc54cuda3std3__45__cpo6rbeginE
	.align		8
        /*0028*/ 	.dword	_ZN34_INTERNAL_2a811d5c_4_k_cu_3d5ecfc54cuda3std3__45__cpo4rendE
	.align		8
        /*0030*/ 	.dword	_ZN34_INTERNAL_2a811d5c_4_k_cu_3d5ecfc54cuda3std3__45__cpo7crbeginE
	.align		8
        /*0038*/ 	.dword	_ZN34_INTERNAL_2a811d5c_4_k_cu_3d5ecfc54cuda3std3__45__cpo5crendE
	.align		8
        /*0040*/ 	.dword	_ZN34_INTERNAL_2a811d5c_4_k_cu_3d5ecfc54cuda3std3__436_GLOBAL__N__2a811d5c_4_k_cu_3d5ecfc56ignoreE
	.align		8
        /*0048*/ 	.dword	_ZN34_INTERNAL_2a811d5c_4_k_cu_3d5ecfc54cuda3std3__419piecewise_constructE
	.align		8
        /*0050*/ 	.dword	_ZN34_INTERNAL_2a811d5c_4_k_cu_3d5ecfc54cuda3std3__48in_placeE
	.align		8
        /*0058*/ 	.dword	_ZN34_INTERNAL_2a811d5c_4_k_cu_3d5ecfc54cuda3std3__420unreachable_sentinelE
	.align		8
        /*0060*/ 	.dword	_ZN34_INTERNAL_2a811d5c_4_k_cu_3d5ecfc54cuda3std3__47nulloptE
	.align		8
        /*0068*/ 	.dword	_ZN34_INTERNAL_2a811d5c_4_k_cu_3d5ecfc54cuda3std3__48unexpectE
	.align		8
        /*0070*/ 	.dword	_ZN34_INTERNAL_2a811d5c_4_k_cu_3d5ecfc54cuda3std6ranges3__45__cpo4swapE
	.align		8
        /*0078*/ 	.dword	_ZN34_INTERNAL_2a811d5c_4_k_cu_3d5ecfc54cuda3std6ranges3__45__cpo9iter_moveE
	.align		8
        /*0080*/ 	.dword	_ZN34_INTERNAL_2a811d5c_4_k_cu_3d5ecfc54cuda3std6ranges3__45__cpo5beginE
	.align		8
        /*0088*/ 	.dword	_ZN34_INTERNAL_2a811d5c_4_k_cu_3d5ecfc54cuda3std6ranges3__45__cpo3endE
	.align		8
        /*0090*/ 	.dword	_ZN34_INTERNAL_2a811d5c_4_k_cu_3d5ecfc54cuda3std6ranges3__45__cpo6cbeginE
	.align		8
        /*0098*/ 	.dword	_ZN34_INTERNAL_2a811d5c_4_k_cu_3d5ecfc54cuda3std6ranges3__45__cpo4cendE
	.align		8
        /*00a0*/ 	.dword	_ZN34_INTERNAL_2a811d5c_4_k_cu_3d5ecfc54cuda3std6ranges3__45__cpo7advanceE
	.align		8
        /*00a8*/ 	.dword	_ZN34_INTERNAL_2a811d5c_4_k_cu_3d5ecfc54cuda3std6ranges3__45__cpo9iter_swapE
	.align		8
        /*00b0*/ 	.dword	_ZN34_INTERNAL_2a811d5c_4_k_cu_3d5ecfc54cuda3std6ranges3__45__cpo4nextE
	.align		8
        /*00b8*/ 	.dword	_ZN34_INTERNAL_2a811d5c_4_k_cu_3d5ecfc54cuda3std6ranges3__45__cpo4prevE
	.align		8
        /*00c0*/ 	.dword	_ZN34_INTERNAL_2a811d5c_4_k_cu_3d5ecfc54cuda3std6ranges3__45__cpo4dataE
	.align		8
        /*00c8*/ 	.dword	_ZN34_INTERNAL_2a811d5c_4_k_cu_3d5ecfc54cuda3std6ranges3__45__cpo5cdataE
	.align		8
        /*00d0*/ 	.dword	_ZN34_INTERNAL_2a811d5c_4_k_cu_3d5ecfc54cuda3std6ranges3__45__cpo4sizeE
	.align		8
        /*00d8*/ 	.dword	_ZN34_INTERNAL_2a811d5c_4_k_cu_3d5ecfc54cuda3std6ranges3__45__cpo5ssizeE
	.align		8
        /*00e0*/ 	.dword	_ZN34_INTERNAL_2a811d5c_4_k_cu_3d5ecfc54cuda3std6ranges3__45__cpo8distanceE
	.align		8
        /*00e8*/ 	.dword	_ZN34_INTERNAL_2a811d5c_4_k_cu_3d5ecfc56thrust24THRUST_300001_SM_1000_NS8cuda_cub3parE
	.align		8
        /*00f0*/ 	.dword	_ZN34_INTERNAL_2a811d5c_4_k_cu_3d5ecfc56thrust24THRUST_300001_SM_1000_NS8cuda_cub10par_nosyncE
	.align		8
        /*00f8*/ 	.dword	_ZN34_INTERNAL_2a811d5c_4_k_cu_3d5ecfc56thrust24THRUST_300001_SM_1000_NS6system6detail10sequential3seqE
	.align		8
        /*0100*/ 	.dword	_ZN34_INTERNAL_2a811d5c_4_k_cu_3d5ecfc56thrust24THRUST_300001_SM_1000_NS6system3cpp3parE
	.align		8
        /*0108*/ 	.dword	_ZN34_INTERNAL_2a811d5c_4_k_cu_3d5ecfc56thrust24THRUST_300001_SM_1000_NS12placeholders2_1E
	.align		8
        /*0110*/ 	.dword	_ZN34_INTERNAL_2a811d5c_4_k_cu_3d5ecfc56thrust24THRUST_300001_SM_1000_NS12placeholders2_2E
	.align		8
        /*0118*/ 	.dword	_ZN34_INTERNAL_2a811d5c_4_k_cu_3d5ecfc56thrust24THRUST_300001_SM_1000_NS12placeholders2_3E
	.align		8
        /*0120*/ 	.dword	_ZN34_INTERNAL_2a811d5c_4_k_cu_3d5ecfc56thrust24THRUST_300001_SM_1000_NS12placeholders2_4E
	.align		8
        /*0128*/ 	.dword	_ZN34_INTERNAL_2a811d5c_4_k_cu_3d5ecfc56thrust24THRUST_300001_SM_1000_NS12placeholders2_5E
	.align		8
        /*0130*/ 	.dword	_ZN34_INTERNAL_2a811d5c_4_k_cu_3d5ecfc56thrust24THRUST_300001_SM_1000_NS12placeholders2_6E
	.align		8
        /*0138*/ 	.dword	_ZN34_INTERNAL_2a811d5c_4_k_cu_3d5ecfc56thrust24THRUST_300001_SM_1000_NS12placeholders2_7E
	.align		8
        /*0140*/ 	.dword	_ZN34_INTERNAL_2a811d5c_4_k_cu_3d5ecfc56thrust24THRUST_300001_SM_1000_NS12placeholders2_8E
	.align		8
        /*0148*/ 	.dword	_ZN34_INTERNAL_2a811d5c_4_k_cu_3d5ecfc56thrust24THRUST_300001_SM_1000_NS12placeholders2_9E
	.align		8
        /*0150*/ 	.dword	_ZN34_INTERNAL_2a811d5c_4_k_cu_3d5ecfc56thrust24THRUST_300001_SM_1000_NS12placeholders3_10E
	.align		8
        /*0158*/ 	.dword	_ZN34_INTERNAL_2a811d5c_4_k_cu_3d5ecfc56thrust24THRUST_300001_SM_1000_NS3seqE
	.align		8
        /*0160*/ 	.dword	_ZN34_INTERNAL_2a811d5c_4_k_cu_3d5ecfc56thrust24THRUST_300001_SM_1000_NS6deviceE
	.align		8
        /*0168*/ 	.dword	$str
	.align		8
        /*0170*/ 	.dword	$str$6
	.align		8
        /*0178*/ 	.dword	vprintf
	.align		8
        /*0180*/ 	.dword	malloc
	.align		8
        /*0188*/ 	.dword	free


//--------------------- .text._ZN3cub18CUB_300001_SM_10006detail10radix_sort29DeviceRadixSortOnesweepKernelINS1_5radix10policy_hubImNS0_8NullTypeEyE10Policy1000ELNS0_9SortOrderE0EmS6_yiiNS1_21identity_decomposer_tEEEvPT5_SC_PT3_PKSD_PT1_PKSH_PT2_PKSL_T4_iiT6_ --------------------------
	.section	.text._ZN3cub18CUB_300001_SM_10006detail10radix_sort29DeviceRadixSortOnesweepKernelINS1_5radix10policy_hubImNS0_8NullTypeEyE10Policy1000ELNS0_9SortOrderE0EmS6_yiiNS1_21identity_decomposer_tEEEvPT5_SC_PT3_PKSD_PT1_PKSH_PT2_PKSL_T4_iiT6_,"ax",@progbits
	.align	128
        .global         _ZN3cub18CUB_300001_SM_10006detail10radix_sort29DeviceRadixSortOnesweepKernelINS1_5radix10policy_hubImNS0_8NullTypeEyE10Policy1000ELNS0_9SortOrderE0EmS6_yiiNS1_21identity_decomposer_tEEEvPT5_SC_PT3_PKSD_PT1_PKSH_PT2_PKSL_T4_iiT6_
        .type           _ZN3cub18CUB_300001_SM_10006detail10radix_sort29DeviceRadixSortOnesweepKernelINS1_5radix10policy_hubImNS0_8NullTypeEyE10Policy1000ELNS0_9SortOrderE0EmS6_yiiNS1_21identity_decomposer_tEEEvPT5_SC_PT3_PKSD_PT1_PKSH_PT2_PKSL_T4_iiT6_,@function
        .size           _ZN3cub18CUB_300001_SM_10006detail10radix_sort29DeviceRadixSortOnesweepKernelINS1_5radix10policy_hubImNS0_8NullTypeEyE10Policy1000ELNS0_9SortOrderE0EmS6_yiiNS1_21identity_decomposer_tEEEvPT5_SC_PT3_PKSD_PT1_PKSH_PT2_PKSL_T4_iiT6_,(.L_x_538 - _ZN3cub18CUB_300001_SM_10006detail10radix_sort29DeviceRadixSortOnesweepKernelINS1_5radix10policy_hubImNS0_8NullTypeEyE10Policy1000ELNS0_9SortOrderE0EmS6_yiiNS1_21identity_decomposer_tEEEvPT5_SC_PT3_PKSD_PT1_PKSH_PT2_PKSL_T4_iiT6_)
        .other          _ZN3cub18CUB_300001_SM_10006detail10radix_sort29DeviceRadixSortOnesweepKernelINS1_5radix10policy_hubImNS0_8NullTypeEyE10Policy1000ELNS0_9SortOrderE0EmS6_yiiNS1_21identity_decomposer_tEEEvPT5_SC_PT3_PKSD_PT1_PKSH_PT2_PKSL_T4_iiT6_,@"STO_CUDA_ENTRY STV_DEFAULT"
_ZN3cub18CUB_300001_SM_10006detail10radix_sort29DeviceRadixSortOnesweepKernelINS1_5radix10policy_hubImNS0_8NullTypeEyE10Policy1000ELNS0_9SortOrderE0EmS6_yiiNS1_21identity_decomposer_tEEEvPT5_SC_PT3_PKSD_PT1_PKSH_PT2_PKSL_T4_iiT6_:
.text._ZN3cub18CUB_300001_SM_10006detail10radix_sort29DeviceRadixSortOnesweepKernelINS1_5radix10policy_hubImNS0_8NullTypeEyE10Policy1000ELNS0_9SortOrderE0EmS6_yiiNS1_21identity_decomposer_tEEEvPT5_SC_PT3_PKSD_PT1_PKSH_PT2_PKSL_T4_iiT6_:
[----:B------:R-:W-:Y:S01]  /*0000*/  LDC R1, c[0x0][0x37c] ;  /* 0x0000df00ff017b82 */ /* 0x000fe20000000800 */
[----:B------:R-:W0:Y:S01]  /*0010*/  S2R R3, SR_TID.X ;  /* 0x0000000000037919 */ /* 0x000e220000002100 */
[----:B------:R-:W-:Y:S01]  /*0020*/  MOV R5, 0x400 ;  /* 0x0000040000057802 */ /* 0x000fe20000000f00 */
[----:B------:R-:W1:Y:S01]  /*0030*/  LDCU.64 UR8, c[0x0][0x358] ;  /* 0x00006b00ff0877ac */ /* 0x000e620008000a00 */
[----:B------:R-:W-:Y:S01]  /*0040*/  BSSY.RECONVERGENT B0, `(.L_x_0) ;  /* 0x000000c000007945 */ /* 0x000fe20003800200 */
[----:B------:R-:W2:Y:S01]  /*0050*/  S2R R0, SR_CgaCtaId ;  /* 0x0000000000007919 */ /* 0x000ea20000008800 */
[----:B0-----:R-:W-:Y:S02]  /*0060*/  ISETP.NE.AND P0, PT, R3, RZ, PT ;  /* 0x000000ff0300720c */ /* 0x001fe40003f05270 */
[----:B--2---:R-:W-:-:S11]  /*0070*/  LEA R5, R0, R5, 0x18 ;  /* 0x0000000500057211 */ /* 0x004fd600078ec0ff */
[----:B-1----:R-:W-:Y:S05]  /*0080*/  @P0 BRA `(.L_x_1) ;  /* 0x00000000001c0947 */ /* 0x002fea0003800000 */
[----:B------:R-:W0:Y:S01]  /*0090*/  LDC.64 R6, c[0x0][0x388] ;  /* 0x0000e200ff067b82 */ /* 0x000e220000000a00 */
[----:B------:R-:W-:-:S05]  /*00a0*/  IMAD.MOV.U32 R9, RZ, RZ, 0x1 ;  /* 0x00000001ff097424 */ /* 0x000fca00078e00ff */
[----:B0-----:R-:W2:Y:S02]  /*00b0*/  ATOMG.E.ADD.STRONG.GPU PT, R6, desc[UR8][R6.64], R9 ;  /* 0x80000009060679a8 */ /* 0x001ea400081ef108 */
[----:B------:R-:W0:Y:S01]  /*00c0*/  S2UR UR5, SR_CgaCtaId ;  /* 0x00000000000579c3 */ /* 0x000e220000008800 */
[----:B------:R-:W-:Y:S02]  /*00d0*/  UMOV UR4, 0x400 ;  /* 0x0000040000047882 */ /* 0x000fe40000000000 */
[----:B0-----:R-:W-:-:S09]  /*00e0*/  ULEA UR4, UR5, UR4, 0x18 ;  /* 0x0000000405047291 */ /* 0x001fd2000f8ec0ff */
[----:B--2---:R0:W-:Y:S03]  /*00f0*/  STS [UR4+0xb400], R6 ;  /* 0x00b40006ff007988 */ /* 0x0041e60008000804 */
.L_x_1:
[----:B------:R-:W-:Y:S05]  /*0100*/  BSYNC.RECONVERGENT B0 ;  /* 0x0000000000007941 */ /* 0x000fea0003800200 */
.L_x_0:
[----:B------:R-:W-:Y:S06]  /*0110*/  BAR.SYNC.DEFER_BLOCKING 0x0 ;  /* 0x0000000000007b1d */ /* 0x000fec0000010000 */
[----:B------:R-:W1:Y:S01]  /*0120*/  LDCU UR4, c[0x0][0x3c0] ;  /* 0x00007800ff0477ac */ /* 0x000e620008000800 */
[----:B------:R-:W2:Y:S01]  /*0130*/  S2R R0, SR_LANEID ;  /* 0x0000000000007919 */ /* 0x000ea20000000000 */
[----:B------:R-:W0:Y:S02]  /*0140*/  LDS R37, [R5+0xb400] ;  /* 0x00b4000005257984 */ /* 0x000e240000000800 */
[----:B0-----:R-:W-:-:S04]  /*0150*/  IMAD R6, R37, 0x1680, RZ ;  /* 0x0000168025067824 */ /* 0x001fc800078e02ff */
[----:B------:R-:W-:Y:S01]  /*0160*/  VIADD R4, R6, 0x1680 ;  /* 0x0000168006047836 */ /* 0x000fe20000000000 */
[----:B------:R-:W-:-:S04]  /*0170*/  SHF.R.S32.HI R9, RZ, 0x1f, R6 ;  /* 0x0000001fff097819 */ /* 0x000fc80000011406 */
[----:B-1----:R-:W-:Y:S02]  /*0180*/  ISETP.GT.AND P0, PT, R4, UR4, PT ;  /* 0x0000000404007c0c */ /* 0x002fe4000bf04270 */
[----:B------:R-:W-:-:S11]  /*0190*/  SHF.R.U32.HI R4, RZ, 0x5, R3 ;  /* 0x00000005ff047819 */ /* 0x000fd60000011603 */
[----:B--2---:R-:W-:Y:S05]  /*01a0*/  @P0 BRA `(.L_x_2) ;  /* 0x0000000000600947 */ /* 0x004fea0003800000 */
[----:B------:R-:W0:Y:S01]  /*01b0*/  LDCU.64 UR4, c[0x0][0x3a8] ;  /* 0x00007500ff0477ac */ /* 0x000e220008000a00 */
[C---:B------:R-:W-:Y:S02]  /*01c0*/  LOP3.LUT R7, R3.reuse, 0x1f, RZ, 0xc0, !PT ;  /* 0x0000001f03077812 */ /* 0x040fe400078ec0ff */
[----:B------:R-:W-:-:S05]  /*01d0*/  LOP3.LUT R8, R3, 0x3e0, RZ, 0xc0, !PT ;  /* 0x000003e003087812 */ /* 0x000fca00078ec0ff */
[----:B------:R-:W-:-:S05]  /*01e0*/  IMAD R7, R8, 0xf, R7 ;  /* 0x0000000f08077824 */ /* 0x000fca00078e0207 */
[----:B------:R-:W-:-:S05]  /*01f0*/  IADD3 R7, P0, PT, R6, R7, RZ ;  /* 0x0000000706077210 */ /* 0x000fca0007f1e0ff */
[----:B------:R-:W-:Y:S01]  /*0200*/  IMAD.X R6, RZ, RZ, R9, P0 ;  /* 0x000000ffff067224 */ /* 0x000fe200000e0609 */
[----:B0-----:R-:W-:-:S04]  /*0210*/  LEA R38, P0, R7, UR4, 0x3 ;  /* 0x0000000407267c11 */ /* 0x001fc8000f8018ff */
[----:B------:R-:W-:-:S05]  /*0220*/  LEA.HI.X R39, R7, UR5, R6, 0x3, P0 ;  /* 0x0000000507277c11 */ /* 0x000fca00080f1c06 */
[----:B------:R0:W5:Y:S04]  /*0230*/  LDG.E.64 R22, desc[UR8][R38.64] ;  /* 0x0000000826167981 */ /* 0x000168000c1e1b00 */
        /* <DEDUP_REMOVED lines=13> */
[----:B------:R0:W5:Y:S01]  /*0310*/  LDG.E.64 R10, desc[UR8][R38.64+0xe00] ;  /* 0x000e0008260a7981 */ /* 0x000162000c1e1b00 */
[----:B------:R-:W-:Y:S05]  /*0320*/  BRA `(.L_x_3) ;  /* 0x00000004004c7947 */ /* 0x000fea0003800000 */
.L_x_2:
[C---:B------:R-:W-:Y:S01]  /*0330*/  LOP3.LUT R7, R3.reuse, 0x1f, RZ, 0xc0, !PT ;  /* 0x0000001f03077812 */ /* 0x040fe200078ec0ff */
[----:B------:R-:W0:Y:S01]  /*0340*/  LDCU.64 UR6, c[0x0][0x3a8] ;  /* 0x00007500ff0677ac */ /* 0x000e220008000a00 */
[----:B------:R-:W-:Y:S01]  /*0350*/  LOP3.LUT R8, R3, 0x3e0, RZ, 0xc0, !PT ;  /* 0x000003e003087812 */ /* 0x000fe200078ec0ff */
[----:B------:R-:W-:Y:S02]  /*0360*/  IMAD.MOV.U32 R22, RZ, RZ, -0x1 ;  /* 0xffffffffff167424 */ /* 0x000fe400078e00ff */
[----:B------:R-:W-:Y:S02]  /*0370*/  IMAD.MOV.U32 R23, RZ, RZ, -0x1 ;  /* 0xffffffffff177424 */ /* 0x000fe400078e00ff */
[----:B------:R-:W-:Y:S01]  /*0380*/  IMAD R11, R8, 0xf, R7 ;  /* 0x0000000f080b7824 */ /* 0x000fe200078e0207 */
[----:B------:R-:W-:Y:S01]  /*0390*/  IADD3 R7, PT, PT, -R6, UR4, RZ ;  /* 0x0000000406077c10 */ /* 0x000fe2000fffe1ff */
[----:B------:R-:W-:Y:S02]  /*03a0*/  IMAD.MOV.U32 R24, RZ, RZ, -0x1 ;  /* 0xffffffffff187424 */ /* 0x000fe400078e00ff */
[C---:B------:R-:W-:Y:S01]  /*03b0*/  VIADD R12, R11.reuse, 0x60 ;  /* 0x000000600b0c7836 */ /* 0x040fe20000000000 */
[C---:B------:R-:W-:Y:S01]  /*03c0*/  ISETP.GE.AND P3, PT, R11.reuse, R7, PT ;  /* 0x000000070b00720c */ /* 0x040fe20003f66270 */
[----:B------:R-:W-:-:S02]  /*03d0*/  VIADD R10, R11, 0x40 ;  /* 0x000000400b0a7836 */ /* 0x000fc40000000000 */
[C---:B------:R-:W-:Y:S01]  /*03e0*/  VIADD R8, R11.reuse, 0x20 ;  /* 0x000000200b087836 */ /* 0x040fe20000000000 */
[----:B------:R-:W-:Y:S01]  /*03f0*/  ISETP.GE.AND P6, PT, R12, R7, PT ;  /* 0x000000070c00720c */ /* 0x000fe20003fc6270 */
[----:B------:R-:W-:Y:S01]  /*0400*/  IMAD.MOV.U32 R25, RZ, RZ, -0x1 ;  /* 0xffffffffff197424 */ /* 0x000fe200078e00ff */
[----:B------:R-:W-:Y:S01]  /*0410*/  IADD3 R12, P0, PT, R6, R11, RZ ;  /* 0x0000000b060c7210 */ /* 0x000fe20007f1e0ff */
[C---:B------:R-:W-:Y:S01]  /*0420*/  VIADD R6, R11.reuse, 0x80 ;  /* 0x000000800b067836 */ /* 0x040fe20000000000 */
[-C--:B------:R-:W-:Y:S01]  /*0430*/  ISETP.GE.AND P5, PT, R10, R7.reuse, PT ;  /* 0x000000070a00720c */ /* 0x080fe20003fa6270 */
[----:B------:R-:W-:Y:S01]  /*0440*/  IMAD.MOV.U32 R26, RZ, RZ, -0x1 ;  /* 0xffffffffff1a7424 */ /* 0x000fe200078e00ff */
[----:B0-----:R-:W-:Y:S01]  /*0450*/  LEA R38, P2, R12, UR6, 0x3 ;  /* 0x000000060c267c11 */ /* 0x001fe2000f8418ff */
[----:B------:R-:W-:Y:S01]  /*0460*/  IMAD.X R9, RZ, RZ, R9, P0 ;  /* 0x000000ffff097224 */ /* 0x000fe200000e0609 */
[-C--:B------:R-:W-:Y:S01]  /*0470*/  ISETP.GE.AND P0, PT, R6, R7.reuse, PT ;  /* 0x000000070600720c */ /* 0x080fe20003f06270 */
[C---:B------:R-:W-:Y:S01]  /*0480*/  VIADD R6, R11.reuse, 0xe0 ;  /* 0x000000e00b067836 */ /* 0x040fe20000000000 */
[----:B------:R-:W-:Y:S01]  /*0490*/  ISETP.GE.AND P4, PT, R8, R7, PT ;  /* 0x000000070800720c */ /* 0x000fe20003f86270 */
[----:B------:R-:W-:Y:S01]  /*04a0*/  VIADD R8, R11, 0xa0 ;  /* 0x000000a00b087836 */ /* 0x000fe20000000000 */
[----:B------:R-:W-:Y:S01]  /*04b0*/  LEA.HI.X R39, R12, UR7, R9, 0x3, P2 ;  /* 0x000000070c277c11 */ /* 0x000fe200090f1c09 */
[----:B------:R-:W-:-:S02]  /*04c0*/  IMAD.MOV.U32 R27, RZ, RZ, -0x1 ;  /* 0xffffffffff1b7424 */ /* 0x000fc400078e00ff */
[C---:B------:R-:W-:Y:S01]  /*04d0*/  VIADD R10, R11.reuse, 0xc0 ;  /* 0x000000c00b0a7836 */ /* 0x040fe20000000000 */
[-C--:B------:R-:W-:Y:S01]  /*04e0*/  ISETP.GE.AND P1, PT, R8, R7.reuse, PT ;  /* 0x000000070800720c */ /* 0x080fe20003f26270 */
[----:B------:R1:W5:Y:S01]  /*04f0*/  @!P3 LDG.E.64 R22, desc[UR8][R38.64] ;  /* 0x000000082616b981 */ /* 0x000362000c1e1b00 */
[-C--:B------:R-:W-:Y:S01]  /*0500*/  ISETP.GE.AND P3, PT, R6, R7.reuse, PT ;  /* 0x000000070600720c */ /* 0x080fe20003f66270 */
[C---:B------:R-:W-:Y:S01]  /*0510*/  VIADD R6, R11.reuse, 0x120 ;  /* 0x000001200b067836 */ /* 0x040fe20000000000 */
[-C--:B------:R-:W-:Y:S01]  /*0520*/  ISETP.GE.AND P2, PT, R10, R7.reuse, PT ;  /* 0x000000070a00720c */ /* 0x080fe20003f46270 */
[----:B------:R-:W-:Y:S01]  /*0530*/  IMAD.MOV.U32 R30, RZ, RZ, -0x1 ;  /* 0xffffffffff1e7424 */ /* 0x000fe200078e00ff */
[----:B------:R1:W5:Y:S01]  /*0540*/  @!P5 LDG.E.64 R26, desc[UR8][R38.64+0x200] ;  /* 0x00020008261ad981 */ /* 0x000362000c1e1b00 */
[----:B------:R-:W-:Y:S01]  /*0550*/  IMAD.MOV.U32 R31, RZ, RZ, -0x1 ;  /* 0xffffffffff1f7424 */ /* 0x000fe200078e00ff */
[----:B------:R-:W-:Y:S01]  /*0560*/  ISETP.GE.AND P5, PT, R6, R7, PT ;  /* 0x000000070600720c */ /* 0x000fe20003fa6270 */
[C---:B------:R-:W-:Y:S01]  /*0570*/  VIADD R8, R11.reuse, 0x100 ;  /* 0x000001000b087836 */ /* 0x040fe20000000000 */
[----:B------:R1:W5:Y:S01]  /*0580*/  @!P4 LDG.E.64 R24, desc[UR8][R38.64+0x100] ;  /* 0x000100082618c981 */ /* 0x000362000c1e1b00 */
[----:B------:R-:W-:-:S02]  /*0590*/  VIADD R6, R11, 0x160 ;  /* 0x000001600b067836 */ /* 0x000fc40000000000 */
[----:B------:R-:W-:Y:S01]  /*05a0*/  IMAD.MOV.U32 R28, RZ, RZ, -0x1 ;  /* 0xffffffffff1c7424 */ /* 0x000fe200078e00ff */
[----:B------:R1:W5:Y:S01]  /*05b0*/  @!P0 LDG.E.64 R30, desc[UR8][R38.64+0x400] ;  /* 0x00040008261e8981 */ /* 0x000362000c1e1b00 */
[----:B------:R-:W-:Y:S01]  /*05c0*/  IMAD.MOV.U32 R29, RZ, RZ, -0x1 ;  /* 0xffffffffff1d7424 */ /* 0x000fe200078e00ff */
[-C--:B------:R-:W-:Y:S01]  /*05d0*/  ISETP.GE.AND P4, PT, R8, R7.reuse, PT ;  /* 0x000000070800720c */ /* 0x080fe20003f86270 */
[----:B------:R-:W-:Y:S01]  /*05e0*/  IMAD.MOV.U32 R32, RZ, RZ, -0x1 ;  /* 0xffffffffff207424 */ /* 0x000fe200078e00ff */
[----:B------:R-:W-:Y:S01]  /*05f0*/  ISETP.GE.AND P0, PT, R6, R7, PT ;  /* 0x000000070600720c */ /* 0x000fe20003f06270 */
[----:B------:R-:W-:Y:S02]  /*0600*/  IMAD.MOV.U32 R33, RZ, RZ, -0x1 ;  /* 0xffffffffff217424 */ /* 0x000fe400078e00ff */
        /* <DEDUP_REMOVED lines=12> */
[----:B------:R-:W-:-:S03]  /*06d0*/  VIADD R6, R11, 0x1c0 ;  /* 0x000001c00b067836 */ /* 0x000fc60000000000 */
[----:B------:R1:W5:Y:S01]  /*06e0*/  @!P3 LDG.E.64 R20, desc[UR8][R38.64+0x700] ;  /* 0x000700082614b981 */ /* 0x000362000c1e1b00 */
[-C--:B------:R-:W-:Y:S02]  /*06f0*/  ISETP.GE.AND P2, PT, R8, R7.reuse, PT ;  /* 0x000000070800720c */ /* 0x080fe40003f46270 */
[----:B------:R-:W-:Y:S01]  /*0700*/  ISETP.GE.AND P3, PT, R6, R7, PT ;  /* 0x000000070600720c */ /* 0x000fe20003f66270 */
[----:B------:R-:W-:Y:S02]  /*0710*/  IMAD.MOV.U32 R18, RZ, RZ, -0x1 ;  /* 0xffffffffff127424 */ /* 0x000fe400078e00ff */
[----:B------:R-:W-:Y:S02]  /*0720*/  IMAD.MOV.U32 R19, RZ, RZ, -0x1 ;  /* 0xffffffffff137424 */ /* 0x000fe400078e00ff */
[----:B------:R-:W-:Y:S02]  /*0730*/  IMAD.MOV.U32 R16, RZ, RZ, -0x1 ;  /* 0xffffffffff107424 */ /* 0x000fe400078e00ff */
[----:B------:R-:W-:-:S02]  /*0740*/  IMAD.MOV.U32 R17, RZ, RZ, -0x1 ;  /* 0xffffffffff117424 */ /* 0x000fc400078e00ff */
[----:B------:R-:W-:Y:S01]  /*0750*/  IMAD.MOV.U32 R14, RZ, RZ, -0x1 ;  /* 0xffffffffff0e7424 */ /* 0x000fe200078e00ff */
[----:B------:R1:W5:Y:S01]  /*0760*/  @!P4 LDG.E.64 R18, desc[UR8][R38.64+0x800] ;  /* 0x000800082612c981 */ /* 0x000362000c1e1b00 */
[----:B------:R-:W-:Y:S02]  /*0770*/  IMAD.MOV.U32 R15, RZ, RZ, -0x1 ;  /* 0xffffffffff0f7424 */ /* 0x000fe400078e00ff */
[----:B------:R-:W-:Y:S01]  /*0780*/  IMAD.MOV.U32 R12, RZ, RZ, -0x1 ;  /* 0xffffffffff0c7424 */ /* 0x000fe200078e00ff */
[----:B------:R1:W5:Y:S01]  /*0790*/  @!P5 LDG.E.64 R16, desc[UR8][R38.64+0x900] ;  /* 0x000900082610d981 */ /* 0x000362000c1e1b00 */
[----:B------:R-:W-:Y:S02]  /*07a0*/  IMAD.MOV.U32 R13, RZ, RZ, -0x1 ;  /* 0xffffffffff0d7424 */ /* 0x000fe400078e00ff */
[----:B------:R-:W-:Y:S01]  /*07b0*/  IMAD.MOV.U32 R8, RZ, RZ, -0x1 ;  /* 0xffffffffff087424 */ /* 0x000fe200078e00ff */
[----:B------:R1:W5:Y:S01]  /*07c0*/  @!P6 LDG.E.64 R14, desc[UR8][R38.64+0xa00] ;  /* 0x000a0008260ee981 */ /* 0x000362000c1e1b00 */
[----:B------:R-:W-:-:S02]  /*07d0*/  IMAD.MOV.U32 R9, RZ, RZ, -0x1 ;  /* 0xffffffffff097424 */ /* 0x000fc400078e00ff */
[----:B------:R-:W-:Y:S01]  /*07e0*/  IMAD.MOV.U32 R6, RZ, RZ, -0x1 ;  /* 0xffffffffff067424 */ /* 0x000fe200078e00ff */
[----:B------:R1:W5:Y:S01]  /*07f0*/  @!P0 LDG.E.64 R12, desc[UR8][R38.64+0xb00] ;  /* 0x000b0008260c8981 */ /* 0x000362000c1e1b00 */
[----:B------:R-:W-:Y:S02]  /*0800*/  IMAD.MOV.U32 R7, RZ, RZ, -0x1 ;  /* 0xffffffffff077424 */ /* 0x000fe400078e00ff */
[----:B------:R-:W-:Y:S01]  /*0810*/  IMAD.MOV.U32 R10, RZ, RZ, -0x1 ;  /* 0xffffffffff0a7424 */ /* 0x000fe200078e00ff */
[----:B------:R1:W5:Y:S01]  /*0820*/  @!P1 LDG.E.64 R8, desc[UR8][R38.64+0xc00] ;  /* 0x000c000826089981 */ /* 0x000362000c1e1b00 */
[----:B------:R-:W-:-:S03]  /*0830*/  IMAD.MOV.U32 R11, RZ, RZ, -0x1 ;  /* 0xffffffffff0b7424 */ /* 0x000fc600078e00ff */
[----:B------:R1:W5:Y:S04]  /*0840*/  @!P2 LDG.E.64 R6, desc[UR8][R38.64+0xd00] ;  /* 0x000d00082606a981 */ /* 0x000368000c1e1b00 */
[----:B------:R1:W5:Y:S02]  /*0850*/  @!P3 LDG.E.64 R10, desc[UR8][R38.64+0xe00] ;  /* 0x000e0008260ab981 */ /* 0x000364000c1e1b00 */
.L_x_3:
[----:B01----:R-:W-:Y:S01]  /*0860*/  VIMNMX R39, PT, PT, R0, 0xe0, !PT ;  /* 0x000000e000277848 */ /* 0x003fe20007fe0100 */
[----:B------:R-:W-:Y:S01]  /*0870*/  BSSY.RECONVERGENT B0, `(.L_x_4) ;  /* 0x0000023000007945 */ /* 0x000fe20003800200 */
[----:B------:R-:W-:Y:S02]  /*0880*/  IMAD.SHL.U32 R4, R4, 0x400, RZ ;  /* 0x0000040004047824 */ /* 0x000fe400078e00ff */
[----:B------:R-:W-:-:S04]  /*0890*/  IADD3 R39, PT, PT, R39, 0x1f, -R0 ;  /* 0x0000001f27277810 */ /* 0x000fc80007ffe800 */
[C---:B------:R-:W-:Y:S02]  /*08a0*/  ISETP.GE.U32.AND P0, PT, R39.reuse, 0x1e0, PT ;  /* 0x000001e02700780c */ /* 0x040fe40003f06070 */
[----:B------:R-:W-:Y:S01]  /*08b0*/  LEA.HI R38, R39, 0x1, RZ, 0x1b ;  /* 0x0000000127267811 */ /* 0x000fe200078fd8ff */
[----:B------:R-:W-:-:S03]  /*08c0*/  IMAD.MOV.U32 R39, RZ, RZ, R0 ;  /* 0x000000ffff277224 */ /* 0x000fc600078e0000 */
[----:B------:R-:W-:-:S04]  /*08d0*/  LOP3.LUT R41, R38, 0xf, RZ, 0xc0, !PT ;  /* 0x0000000f26297812 */ /* 0x000fc800078ec0ff */
[----:B------:R-:W-:-:S03]  /*08e0*/  ISETP.NE.AND P1, PT, R41, RZ, PT ;  /* 0x000000ff2900720c */ /* 0x000fc60003f25270 */
[----:B------:R-:W-:Y:S10]  /*08f0*/  @!P0 BRA `(.L_x_5) ;  /* 0x0000000000688947 */ /* 0x000ff40003800000 */
[----:B------:R-:W-:Y:S01]  /*0900*/  IMAD R40, R0, 0x4, R4 ;  /* 0x0000000400287824 */ /* 0x000fe200078e0204 */
[----:B------:R-:W-:Y:S01]  /*0910*/  LOP3.LUT R36, R38, 0xffffff0, RZ, 0xc0, !PT ;  /* 0x0ffffff026247812 */ /* 0x000fe200078ec0ff */
[----:B------:R-:W-:-:S03]  /*0920*/  IMAD.MOV.U32 R39, RZ, RZ, R0 ;  /* 0x000000ffff277224 */ /* 0x000fc600078e0000 */
[----:B------:R-:W-:Y:S01]  /*0930*/  IADD3 R40, PT, PT, R40, 0x400, R5 ;  /* 0x0000040028287810 */ /* 0x000fe20007ffe005 */
[----:B------:R-:W-:-:S07]  /*0940*/  IMAD.MOV R36, RZ, RZ, -R36 ;  /* 0x000000ffff247224 */ /* 0x000fce00078e0a24 */
.L_x_6:
[----:B------:R-:W-:Y:S01]  /*0950*/  VIADD R36, R36, 0x10 ;  /* 0x0000001024247836 */ /* 0x000fe20000000000 */
[----:B------:R-:W-:Y:S01]  /*0960*/  STS [R40+-0x400], RZ ;  /* 0xfffc00ff28007388 */ /* 0x000fe20000000800 */
[----:B------:R-:W-:-:S03]  /*0970*/  VIADD R39, R39, 0x200 ;  /* 0x0000020027277836 */ /* 0x000fc60000000000 */
[----:B------:R-:W-:Y:S01]  /*0980*/  ISETP.NE.AND P0, PT, R36, RZ, PT ;  /* 0x000000ff2400720c */ /* 0x000fe20003f05270 */
[----:B------:R-:W-:Y:S04]  /*0990*/  STS [R40+-0x380], RZ ;  /* 0xfffc80ff28007388 */ /* 0x000fe80000000800 */
[----:B------:R-:W-:Y:S04]  /*09a0*/  STS [R40+-0x300], RZ ;  /* 0xfffd00ff28007388 */ /* 0x000fe80000000800 */
[----:B------:R-:W-:Y:S04]  /*09b0*/  STS [R40+-0x280], RZ ;  /* 0xfffd80ff28007388 */ /* 0x000fe80000000800 */
[----:B------:R-:W-:Y:S04]  /*09c0*/  STS [R40+-0x200], RZ ;  /* 0xfffe00ff28007388 */ /* 0x000fe80000000800 */
[----:B------:R-:W-:Y:S04]  /*09d0*/  STS [R40+-0x180], RZ ;  /* 0xfffe80ff28007388 */ /* 0x000fe80000000800 */
[----:B------:R-:W-:Y:S04]  /*09e0*/  STS [R40+-0x100], RZ ;  /* 0xffff00ff28007388 */ /* 0x000fe80000000800 */
[----:B------:R-:W-:Y:S04]  /*09f0*/  STS [R40+-0x80], RZ ;  /* 0xffff80ff28007388 */ /* 0x000fe80000000800 */
[----:B------:R-:W-:Y:S04]  /*0a00*/  STS [R40], RZ ;  /* 0x000000ff28007388 */ /* 0x000fe80000000800 */
[----:B------:R-:W-:Y:S04]  /*0a10*/  STS [R40+0x80], RZ ;  /* 0x000080ff28007388 */ /* 0x000fe80000000800 */
[----:B------:R-:W-:Y:S04]  /*0a20*/  STS [R40+0x100], RZ ;  /* 0x000100ff28007388 */ /* 0x000fe80000000800 */
[----:B------:R-:W-:Y:S04]  /*0a30*/  STS [R40+0x180], RZ ;  /* 0x000180ff28007388 */ /* 0x000fe80000000800 */
[----:B------:R-:W-:Y:S04]  /*0a40*/  STS [R40+0x200], RZ ;  /* 0x000200ff28007388 */ /* 0x000fe80000000800 */
[----:B------:R-:W-:Y:S04]  /*0a50*/  STS [R40+0x280], RZ ;  /* 0x000280ff28007388 */ /* 0x000fe80000000800 */
[----:B------:R-:W-:Y:S04]  /*0a60*/  STS [R40+0x300], RZ ;  /* 0x000300ff28007388 */ /* 0x000fe80000000800 */
[----:B------:R0:W-:Y:S02]  /*0a70*/  STS [R40+0x380], RZ ;  /* 0x000380ff28007388 */ /* 0x0001e40000000800 */
[----:B0-----:R-:W-:Y:S01]  /*0a80*/  VIADD R40, R40, 0x800 ;  /* 0x0000080028287836 */ /* 0x001fe20000000000 */
[----:B------:R-:W-:Y:S06]  /*0a90*/  @P0 BRA `(.L_x_6) ;  /* 0xfffffffc00ac0947 */ /* 0x000fec000383ffff */
.L_x_5:
[----:B------:R-:W-:Y:S05]  /*0aa0*/  BSYNC.RECONVERGENT B0 ;  /* 0x0000000000007941 */ /* 0x000fea0003800200 */
.L_x_4:
[----:B------:R-:W-:Y:S01]  /*0ab0*/  BSSY.RECONVERGENT B0, `(.L_x_7) ;  /* 0x0000026000007945 */ /* 0x000fe20003800200 */
[----:B------:R-:W-:-:S03]  /*0ac0*/  IMAD.IADD R36, R5, 0x1, R4 ;  /* 0x0000000105247824 */ /* 0x000fc600078e0204 */
[----:B------:R-:W-:Y:S05]  /*0ad0*/  @!P1 BRA `(.L_x_8) ;  /* 0x00000000008c9947 */ /* 0x000fea0003800000 */
[----:B------:R-:W-:Y:S01]  /*0ae0*/  ISETP.GE.U32.AND P0, PT, R41, 0x8, PT ;  /* 0x000000082900780c */ /* 0x000fe20003f06070 */
[----:B------:R-:W-:Y:S01]  /*0af0*/  BSSY.RECONVERGENT B1, `(.L_x_9) ;  /* 0x000000e000017945 */ /* 0x000fe20003800200 */
[----:B------:R-:W-:-:S04]  /*0b00*/  LOP3.LUT R42, R38, 0x7, RZ, 0xc0, !PT ;  /* 0x00000007262a7812 */ /* 0x000fc800078ec0ff */
[----:B------:R-:W-:-:S07]  /*0b10*/  ISETP.NE.AND P1, PT, R42, RZ, PT ;  /* 0x000000ff2a00720c */ /* 0x000fce0003f25270 */
[----:B------:R-:W-:Y:S06]  /*0b20*/  @!P0 BRA `(.L_x_10) ;  /* 0x0000000000288947 */ /* 0x000fec0003800000 */
[C---:B------:R-:W-:Y:S02]  /*0b30*/  IMAD R40, R39.reuse, 0x4, R36 ;  /* 0x0000000427287824 */ /* 0x040fe400078e0224 */
[----:B------:R-:W-:-:S03]  /*0b40*/  VIADD R39, R39, 0x100 ;  /* 0x0000010027277836 */ /* 0x000fc60000000000 */
[----:B------:R0:W-:Y:S04]  /*0b50*/  STS [R40], RZ ;  /* 0x000000ff28007388 */ /* 0x0001e80000000800 */
[----:B------:R0:W-:Y:S04]  /*0b60*/  STS [R40+0x80], RZ ;  /* 0x000080ff28007388 */ /* 0x0001e80000000800 */
[----:B------:R0:W-:Y:S04]  /*0b70*/  STS [R40+0x100], RZ ;  /* 0x000100ff28007388 */ /* 0x0001e80000000800 */
[----:B------:R0:W-:Y:S04]  /*0b80*/  STS [R40+0x180], RZ ;  /* 0x000180ff28007388 */ /* 0x0001e80000000800 */
[----:B------:R0:W-:Y:S04]  /*0b90*/  STS [R40+0x200], RZ ;  /* 0x000200ff28007388 */ /* 0x0001e80000000800 */
[----:B------:R0:W-:Y:S04]  /*0ba0*/  STS [R40+0x280], RZ ;  /* 0x000280ff28007388 */ /* 0x0001e80000000800 */
[----:B------:R0:W-:Y:S04]  /*0bb0*/  STS [R40+0x300], RZ ;  /* 0x000300ff28007388 */ /* 0x0001e80000000800 */
[----:B------:R0:W-:Y:S02]  /*0bc0*/  STS [R40+0x380], RZ ;  /* 0x000380ff28007388 */ /* 0x0001e40000000800 */
.L_x_10:
[----:B------:R-:W-:Y:S05]  /*0bd0*/  BSYNC.RECONVERGENT B1 ;  /* 0x0000000000017941 */ /* 0x000fea0003800200 */
.L_x_9:
[----:B------:R-:W-:Y:S05]  /*0be0*/  @!P1 BRA `(.L_x_8) ;  /* 0x0000000000489947 */ /* 0x000fea0003800000 */
[----:B------:R-:W-:Y:S02]  /*0bf0*/  ISETP.GE.U32.AND P0, PT, R42, 0x4, PT ;  /* 0x000000042a00780c */ /* 0x000fe40003f06070 */
[----:B------:R-:W-:-:S04]  /*0c00*/  LOP3.LUT R38, R38, 0x3, RZ, 0xc0, !PT ;  /* 0x0000000326267812 */ /* 0x000fc800078ec0ff */
[----:B------:R-:W-:-:S07]  /*0c10*/  ISETP.NE.AND P1, PT, R38, RZ, PT ;  /* 0x000000ff2600720c */ /* 0x000fce0003f25270 */
[C---:B------:R-:W-:Y:S02]  /*0c20*/  @P0 IMAD R36, R39.reuse, 0x4, R36 ;  /* 0x0000000427240824 */ /* 0x040fe400078e0224 */
[----:B------:R-:W-:-:S03]  /*0c30*/  @P0 VIADD R39, R39, 0x80 ;  /* 0x0000008027270836 */ /* 0x000fc60000000000 */
[----:B------:R1:W-:Y:S04]  /*0c40*/  @P0 STS [R36], RZ ;  /* 0x000000ff24000388 */ /* 0x0003e80000000800 */
[----:B------:R1:W-:Y:S04]  /*0c50*/  @P0 STS [R36+0x80], RZ ;  /* 0x000080ff24000388 */ /* 0x0003e80000000800 */
[----:B------:R1:W-:Y:S04]  /*0c60*/  @P0 STS [R36+0x100], RZ ;  /* 0x000100ff24000388 */ /* 0x0003e80000000800 */
[----:B------:R1:W-:Y:S01]  /*0c70*/  @P0 STS [R36+0x180], RZ ;  /* 0x000180ff24000388 */ /* 0x0003e20000000800 */
[----:B------:R-:W-:Y:S05]  /*0c80*/  @!P1 BRA `(.L_x_8) ;  /* 0x0000000000209947 */ /* 0x000fea0003800000 */
[----:B------:R-:W-:Y:S02]  /*0c90*/  IMAD R4, R39, 0x4, R4 ;  /* 0x0000000427047824 */ /* 0x000fe400078e0204 */
[----:B------:R-:W-:Y:S02]  /*0ca0*/  IMAD.MOV R38, RZ, RZ, -R38 ;  /* 0x000000ffff267224 */ /* 0x000fe400078e0a26 */
[----:B------:R-:W-:-:S07]  /*0cb0*/  IMAD.IADD R4, R5, 0x1, R4 ;  /* 0x0000000105047824 */ /* 0x000fce00078e0204 */
.L_x_11:
[----:B------:R-:W-:Y:S01]  /*0cc0*/  VIADD R38, R38, 0x1 ;  /* 0x0000000126267836 */ /* 0x000fe20000000000 */
[----:B------:R2:W-:Y:S04]  /*0cd0*/  STS [R4], RZ ;  /* 0x000000ff04007388 */ /* 0x0005e80000000800 */
[----:B------:R-:W-:Y:S01]  /*0ce0*/  ISETP.NE.AND P0, PT, R38, RZ, PT ;  /* 0x000000ff2600720c */ /* 0x000fe20003f05270 */
[----:B--2---:R-:W-:-:S12]  /*0cf0*/  VIADD R4, R4, 0x80 ;  /* 0x0000008004047836 */ /* 0x004fd80000000000 */
[----:B------:R-:W-:Y:S05]  /*0d00*/  @P0 BRA `(.L_x_11) ;  /* 0xfffffffc00ec0947 */ /* 0x000fea000383ffff */
.L_x_8:
[----:B------:R-:W-:Y:S05]  /*0d10*/  BSYNC.RECONVERGENT B0 ;  /* 0x0000000000007941 */ /* 0x000fea0003800200 */
.L_x_7:
[----:B------:R-:W2:Y:S01]  /*0d20*/  LDCU UR4, c[0x0][0x3c8] ;  /* 0x00007900ff0477ac */ /* 0x000ea20008000800 */
[C---:B------:R-:W-:Y:S01]  /*0d30*/  IMAD.SHL.U32 R4, R3.reuse, 0x20, RZ ;  /* 0x0000002003047824 */ /* 0x040fe200078e00ff */
[----:B------:R-:W3:Y:S01]  /*0d40*/  LDC.64 R68, c[0x0][0x380] ;  /* 0x0000e000ff447b82 */ /* 0x000ee20000000a00 */
[----:B------:R-:W-:Y:S01]  /*0d50*/  ISETP.GT.U32.AND P1, PT, R3, 0xff, PT ;  /* 0x000000ff0300780c */ /* 0x000fe20003f24070 */
[----:B------:R-:W4:Y:S01]  /*0d60*/  LDCU UR6, c[0x0][0x3c4] ;  /* 0x00007880ff0677ac */ /* 0x000f220008000800 */
[----:B------:R-:W-:Y:S01]  /*0d70*/  BSSY.RECONVERGENT B0, `(.L_x_12) ;  /* 0x000006a000007945 */ /* 0x000fe20003800200 */
[----:B------:R-:W-:Y:S01]  /*0d80*/  LOP3.LUT R4, R4, 0x7c00, RZ, 0xc0, !PT ;  /* 0x00007c0004047812 */ /* 0x000fe200078ec0ff */
[----:B------:R-:W-:Y:S01]  /*0d90*/  UMOV UR5, 0xffffffff ;  /* 0xffffffff00057882 */ /* 0x000fe20000000000 */
[----:B------:R-:W-:-:S03]  /*0da0*/  P2R R85, PR, RZ, 0x2 ;  /* 0x00000002ff557803 */ /* 0x000fc60000000000 */
[----:B------:R-:W-:Y:S02]  /*0db0*/  IMAD.IADD R51, R5, 0x1, R4 ;  /* 0x0000000105337824 */ /* 0x000fe400078e0204 */
[----:B------:R-:W-:Y:S01]  /*0dc0*/  IMAD.MOV.U32 R4, RZ, RZ, RZ ;  /* 0x000000ffff047224 */ /* 0x000fe200078e00ff */
[----:B--2---:R-:W-:Y:S01]  /*0dd0*/  USHF.L.U32 UR4, UR5, UR4, URZ ;  /* 0x0000000405047299 */ /* 0x004fe200080006ff */
[----:B----45:R-:W-:Y:S02]  /*0de0*/  SHF.R.U64 R39, R22, UR6, R23 ;  /* 0x0000000616277c19 */ /* 0x030fe40008001217 */
[----:B------:R-:W-:Y:S02]  /*0df0*/  SHF.R.U64 R66, R24, UR6, R25 ;  /* 0x0000000618427c19 */ /* 0x000fe40008001219 */
[----:B------:R-:W-:Y:S02]  /*0e00*/  SHF.R.U64 R64, R26, UR6, R27 ;  /* 0x000000061a407c19 */ /* 0x000fe4000800121b */
[----:B------:R-:W-:-:S02]  /*0e10*/  SHF.R.U64 R60, R28, UR6, R29 ;  /* 0x000000061c3c7c19 */ /* 0x000fc4000800121d */
[----:B------:R-:W-:Y:S02]  /*0e20*/  LOP3.LUT R39, R39, UR4, RZ, 0x30, !PT ;  /* 0x0000000427277c12 */ /* 0x000fe4000f8e30ff */
[----:B------:R-:W-:Y:S02]  /*0e30*/  LOP3.LUT R66, R66, UR4, RZ, 0x30, !PT ;  /* 0x0000000442427c12 */ /* 0x000fe4000f8e30ff */
[----:B------:R-:W-:Y:S01]  /*0e40*/  LOP3.LUT R64, R64, UR4, RZ, 0x30, !PT ;  /* 0x0000000440407c12 */ /* 0x000fe2000f8e30ff */
[--C-:B------:R-:W-:Y:S01]  /*0e50*/  IMAD R59, R39, 0x4, R51.reuse ;  /* 0x00000004273b7824 */ /* 0x100fe200078e0233 */
[----:B------:R-:W-:Y:S01]  /*0e60*/  LOP3.LUT R60, R60, UR4, RZ, 0x30, !PT ;  /* 0x000000043c3c7c12 */ /* 0x000fe2000f8e30ff */
[----:B------:R-:W-:Y:S01]  /*0e70*/  IMAD R57, R66, 0x4, R51 ;  /* 0x0000000442397824 */ /* 0x000fe200078e0233 */
[----:B------:R-:W-:Y:S01]  /*0e80*/  SHF.R.U64 R56, R30, UR6, R31 ;  /* 0x000000061e387c19 */ /* 0x000fe2000800121f */
[----:B-1----:R-:W-:Y:S01]  /*0e90*/  IMAD R36, R64, 0x4, R51 ;  /* 0x0000000440247824 */ /* 0x002fe200078e0233 */
[----:B------:R-:W-:Y:S01]  /*0ea0*/  SHF.R.U64 R52, R32, UR6, R33 ;  /* 0x0000000620347c19 */ /* 0x000fe20008001221 */
[----:B------:R-:W-:Y:S01]  /*0eb0*/  IMAD R38, R60, 0x4, R51 ;  /* 0x000000043c267824 */ /* 0x000fe200078e0233 */
[----:B------:R-:W-:Y:S01]  /*0ec0*/  LOP3.LUT R56, R56, UR4, RZ, 0x30, !PT ;  /* 0x0000000438387c12 */ /* 0x000fe2000f8e30ff */
[----:B------:R-:W-:Y:S01]  /*0ed0*/  NOP ;  /* 0x0000000000007918 */ /* 0x000fe20000000000 */
[----:B------:R-:W-:Y:S01]  /*0ee0*/  LOP3.LUT R52, R52, UR4, RZ, 0x30, !PT ;  /* 0x0000000434347c12 */ /* 0x000fe2000f8e30ff */
[----:B------:R-:W-:Y:S01]  /*0ef0*/  ATOMS.POPC.INC.32 RZ, [R59+URZ] ;  /* 0x000000003bff7f8c */ /* 0x000fe2000d8000ff */
[----:B------:R-:W-:Y:S01]  /*0f00*/  SHF.R.U64 R62, R34, UR6, R35 ;  /* 0x00000006223e7c19 */ /* 0x000fe20008001223 */
[----:B0-----:R-:W-:Y:S01]  /*0f10*/  IMAD R40, R56, 0x4, R51 ;  /* 0x0000000438287824 */ /* 0x001fe200078e0233 */
[----:B------:R-:W-:Y:S01]  /*0f20*/  SHF.R.U64 R58, R20, UR6, R21 ;  /* 0x00000006143a7c19 */ /* 0x000fe20008001215 */
[----:B------:R-:W-:Y:S01]  /*0f30*/  ATOMS.POPC.INC.32 RZ, [R57+URZ] ;  /* 0x0000000039ff7f8c */ /* 0x000fe2000d8000ff */
[----:B------:R-:W-:Y:S01]  /*0f40*/  SHF.R.U64 R54, R18, UR6, R19 ;  /* 0x0000000612367c19 */ /* 0x000fe20008001213 */
[----:B------:R-:W-:Y:S01]  /*0f50*/  IMAD R41, R52, 0x4, R51 ;  /* 0x0000000434297824 */ /* 0x000fe200078e0233 */
[----:B------:R-:W-:Y:S01]  /*0f60*/  SHF.R.U64 R49, R16, UR6, R17 ;  /* 0x0000000610317c19 */ /* 0x000fe20008001211 */
[----:B------:R0:W-:Y:S01]  /*0f70*/  ATOMS.POPC.INC.32 RZ, [R36+URZ] ;  /* 0x0000000024ff7f8c */ /* 0x0001e2000d8000ff */
[----:B------:R-:W-:-:S02]  /*0f80*/  LOP3.LUT R62, R62, UR4, RZ, 0x30, !PT ;  /* 0x000000043e3e7c12 */ /* 0x000fc4000f8e30ff */
[----:B------:R-:W-:Y:S01]  /*0f90*/  LOP3.LUT R58, R58, UR4, RZ, 0x30, !PT ;  /* 0x000000043a3a7c12 */ /* 0x000fe2000f8e30ff */
[----:B------:R1:W-:Y:S01]  /*0fa0*/  ATOMS.POPC.INC.32 RZ, [R38+URZ] ;  /* 0x0000000026ff7f8c */ /* 0x0003e2000d8000ff */
[----:B------:R-:W-:Y:S01]  /*0fb0*/  SHF.R.U64 R44, R8, UR6, R9 ;  /* 0x00000006082c7c19 */ /* 0x000fe20008001209 */
[----:B------:R-:W-:Y:S01]  /*0fc0*/  IMAD R55, R62, 0x4, R51 ;  /* 0x000000043e377824 */ /* 0x000fe200078e0233 */
[----:B------:R-:W-:Y:S01]  /*0fd0*/  LOP3.LUT R54, R54, UR4, RZ, 0x30, !PT ;  /* 0x0000000436367c12 */ /* 0x000fe2000f8e30ff */
[----:B------:R2:W-:Y:S01]  /*0fe0*/  ATOMS.POPC.INC.32 RZ, [R40+URZ] ;  /* 0x0000000028ff7f8c */ /* 0x0005e2000d8000ff */
[----:B0-----:R-:W-:Y:S01]  /*0ff0*/  SHF.R.U64 R36, R14, UR6, R15 ;  /* 0x000000060e247c19 */ /* 0x001fe2000800120f */
[----:B------:R-:W-:Y:S01]  /*1000*/  IMAD R53, R58, 0x4, R51 ;  /* 0x000000043a357824 */ /* 0x000fe200078e0233 */
[----:B------:R-:W-:Y:S01]  /*1010*/  SHF.R.U64 R43, R6, UR6, R7 ;  /* 0x00000006062b7c19 */ /* 0x000fe20008001207 */
[----:B------:R0:W-:Y:S01]  /*1020*/  ATOMS.POPC.INC.32 RZ, [R41+URZ] ;  /* 0x0000000029ff7f8c */ /* 0x0001e2000d8000ff */
[----:B-1----:R-:W-:Y:S01]  /*1030*/  SHF.R.U64 R38, R12, UR6, R13 ;  /* 0x000000060c267c19 */ /* 0x002fe2000800120d */
[----:B------:R-:W-:Y:S01]  /*1040*/  IMAD R50, R54, 0x4, R51 ;  /* 0x0000000436327824 */ /* 0x000fe200078e0233 */
[----:B------:R-:W-:Y:S01]  /*1050*/  LOP3.LUT R49, R49, UR4, RZ, 0x30, !PT ;  /* 0x0000000431317c12 */ /* 0x000fe2000f8e30ff */
[----:B------:R1:W-:Y:S01]  /*1060*/  ATOMS.POPC.INC.32 RZ, [R55+URZ] ;  /* 0x0000000037ff7f8c */ /* 0x0003e2000d8000ff */
[----:B------:R-:W-:-:S02]  /*1070*/  SHF.R.U64 R42, R10, UR6, R11 ;  /* 0x000000060a2a7c19 */ /* 0x000fc4000800120b */
[----:B------:R-:W-:Y:S01]  /*1080*/  LOP3.LUT R36, R36, UR4, RZ, 0x30, !PT ;  /* 0x0000000424247c12 */ /* 0x000fe2000f8e30ff */
[----:B------:R1:W-:Y:S01]  /*1090*/  ATOMS.POPC.INC.32 RZ, [R53+URZ] ;  /* 0x0000000035ff7f8c */ /* 0x0003e2000d8000ff */
[----:B------:R-:W-:Y:S02]  /*10a0*/  LOP3.LUT R38, R38, UR4, RZ, 0x30, !PT ;  /* 0x0000000426267c12 */ /* 0x000fe4000f8e30ff */
[----:B--2---:R-:W-:Y:S01]  /*10b0*/  LOP3.LUT R40, R44, UR4, RZ, 0x30, !PT ;  /* 0x000000042c287c12 */ /* 0x004fe2000f8e30ff */
[--C-:B------:R-:W-:Y:S01]  /*10c0*/  IMAD R44, R36, 0x4, R51.reuse ;  /* 0x00000004242c7824 */ /* 0x100fe200078e0233 */
[----:B0-----:R-:W-:Y:S01]  /*10d0*/  LOP3.LUT R41, R43, UR4, RZ, 0x30, !PT ;  /* 0x000000042b297c12 */ /* 0x001fe2000f8e30ff */
[--C-:B------:R-:W-:Y:S01]  /*10e0*/  IMAD R43, R49, 0x4, R51.reuse ;  /* 0x00000004312b7824 */ /* 0x100fe200078e0233 */
[----:B------:R-:W-:Y:S01]  /*10f0*/  LOP3.LUT R42, R42, UR4, RZ, 0x30, !PT ;  /* 0x000000042a2a7c12 */ /* 0x000fe2000f8e30ff */
[--C-:B------:R-:W-:Y:S01]  /*1100*/  IMAD R45, R38, 0x4, R51.reuse ;  /* 0x00000004262d7824 */ /* 0x100fe200078e0233 */
[----:B------:R1:W-:Y:S01]  /*1110*/  ATOMS.POPC.INC.32 RZ, [R50+URZ] ;  /* 0x0000000032ff7f8c */ /* 0x0003e2000d8000ff */
[----:B------:R-:W-:-:S02]  /*1120*/  IMAD R46, R40, 0x4, R51 ;  /* 0x00000004282e7824 */ /* 0x000fc400078e0233 */
[--C-:B------:R-:W-:Y:S01]  /*1130*/  IMAD R47, R41, 0x4, R51.reuse ;  /* 0x00000004292f7824 */ /* 0x100fe200078e0233 */
[----:B------:R1:W-:Y:S01]  /*1140*/  ATOMS.POPC.INC.32 RZ, [R43+URZ] ;  /* 0x000000002bff7f8c */ /* 0x0003e2000d8000ff */
[----:B------:R-:W-:-:S03]  /*1150*/  IMAD R48, R42, 0x4, R51 ;  /* 0x000000042a307824 */ /* 0x000fc600078e0233 */
[----:B------:R1:W-:Y:S04]  /*1160*/  ATOMS.POPC.INC.32 RZ, [R44+URZ] ;  /* 0x000000002cff7f8c */ /* 0x0003e8000d8000ff */
[----:B------:R1:W-:Y:S04]  /*1170*/  ATOMS.POPC.INC.32 RZ, [R45+URZ] ;  /* 0x000000002dff7f8c */ /* 0x0003e8000d8000ff */
[----:B------:R1:W-:Y:S04]  /*1180*/  ATOMS.POPC.INC.32 RZ, [R46+URZ] ;  /* 0x000000002eff7f8c */ /* 0x0003e8000d8000ff */
[----:B------:R1:W-:Y:S04]  /*1190*/  ATOMS.POPC.INC.32 RZ, [R47+URZ] ;  /* 0x000000002fff7f8c */ /* 0x0003e8000d8000ff */
[----:B------:R1:W-:Y:S01]  /*11a0*/  ATOMS.POPC.INC.32 RZ, [R48+URZ] ;  /* 0x0000000030ff7f8c */ /* 0x0003e2000d8000ff */
[----:B------:R-:W-:Y:S06]  /*11b0*/  BAR.SYNC.DEFER_BLOCKING 0x0 ;  /* 0x0000000000007b1d */ /* 0x000fec0000010000 */
[----:B---3--:R-:W-:Y:S05]  /*11c0*/  @P1 BRA `(.L_x_13) ;  /* 0x0000000000901947 */ /* 0x008fea0003800000 */
[----:B------:R-:W-:-:S05]  /*11d0*/  IMAD R61, R3, 0x4, R5 ;  /* 0x00000004033d7824 */ /* 0x000fca00078e0205 */
[----:B------:R-:W-:Y:S04]  /*11e0*/  LDS R4, [R61] ;  /* 0x000000003d047984 */ /* 0x000fe80000000800 */
[----:B------:R-:W0:Y:S04]  /*11f0*/  LDS R63, [R61+0x400] ;  /* 0x000400003d3f7984 */ /* 0x000e280000000800 */
[----:B------:R-:W2:Y:S04]  /*1200*/  LDS R65, [R61+0x800] ;  /* 0x000800003d417984 */ /* 0x000ea80000000800 */
[----:B------:R-:W3:Y:S04]  /*1210*/  LDS R67, [R61+0xc00] ;  /* 0x000c00003d437984 */ /* 0x000ee80000000800 */
[----:B------:R-:W4:Y:S04]  /*1220*/  LDS R71, [R61+0x1000] ;  /* 0x001000003d477984 */ /* 0x000f280000000800 */
[----:B------:R-:W5:Y:S04]  /*1230*/  LDS R73, [R61+0x1400] ;  /* 0x001400003d497984 */ /* 0x000f680000000800 */
[----:B------:R-:W1:Y:S04]  /*1240*/  LDS R75, [R61+0x1800] ;  /* 0x001800003d4b7984 */ /* 0x000e680000000800 */
[----:B------:R-:W1:Y:S04]  /*1250*/  LDS R77, [R61+0x1c00] ;  /* 0x001c00003d4d7984 */ /* 0x000e680000000800 */
[----:B------:R-:W1:Y:S04]  /*1260*/  LDS R79, [R61+0x2000] ;  /* 0x002000003d4f7984 */ /* 0x000e680000000800 */
[----:B------:R-:W1:Y:S04]  /*1270*/  LDS R81, [R61+0x2400] ;  /* 0x002400003d517984 */ /* 0x000e680000000800 */
[----:B------:R-:W1:Y:S01]  /*1280*/  LDS R83, [R61+0x2800] ;  /* 0x002800003d537984 */ /* 0x000e620000000800 */
[----:B0-----:R-:W-:-:S03]  /*1290*/  IMAD.IADD R70, R4, 0x1, R63 ;  /* 0x0000000104467824 */ /* 0x001fc600078e023f */
[----:B------:R-:W-:Y:S01]  /*12a0*/  STS [R61], RZ ;  /* 0x000000ff3d007388 */ /* 0x000fe20000000800 */
[----:B--2---:R-:W-:-:S03]  /*12b0*/  IMAD.IADD R72, R70, 0x1, R65 ;  /* 0x0000000146487824 */ /* 0x004fc600078e0241 */
[----:B------:R-:W0:Y:S01]  /*12c0*/  LDS R63, [R61+0x2c00] ;  /* 0x002c00003d3f7984 */ /* 0x000e220000000800 */
[----:B---3--:R-:W-:-:S03]  /*12d0*/  IMAD.IADD R74, R72, 0x1, R67 ;  /* 0x00000001484a7824 */ /* 0x008fc600078e0243 */
[----:B------:R-:W-:Y:S01]  /*12e0*/  STS [R61+0x800], R70 ;  /* 0x000800463d007388 */ /* 0x000fe20000000800 */
[----:B----4-:R-:W-:-:S03]  /*12f0*/  IMAD.IADD R76, R74, 0x1, R71 ;  /* 0x000000014a4c7824 */ /* 0x010fc600078e0247 */
[----:B------:R-:W-:Y:S01]  /*1300*/  STS [R61+0xc00], R72 ;  /* 0x000c00483d007388 */ /* 0x000fe20000000800 */
[----:B-----5:R-:W-:-:S03]  /*1310*/  IMAD.IADD R78, R76, 0x1, R73 ;  /* 0x000000014c4e7824 */ /* 0x020fc600078e0249 */
[----:B------:R-:W-:Y:S01]  /*1320*/  STS [R61+0x1000], R74 ;  /* 0x0010004a3d007388 */ /* 0x000fe20000000800 */
[----:B-1----:R-:W-:-:S03]  /*1330*/  IMAD.IADD R80, R78, 0x1, R75 ;  /* 0x000000014e507824 */ /* 0x002fc600078e024b */
[----:B------:R-:W-:Y:S01]  /*1340*/  STS [R61+0x1400], R76 ;  /* 0x0014004c3d007388 */ /* 0x000fe20000000800 */
[----:B------:R-:W-:-:S03]  /*1350*/  IMAD.IADD R82, R80, 0x1, R77 ;  /* 0x0000000150527824 */ /* 0x000fc600078e024d */
[----:B------:R-:W-:Y:S01]  /*1360*/  STS [R61+0x1800], R78 ;  /* 0x0018004e3d007388 */ /* 0x000fe20000000800 */
[----:B------:R-:W-:-:S03]  /*1370*/  IMAD.IADD R84, R82, 0x1, R79 ;  /* 0x0000000152547824 */ /* 0x000fc600078e024f */
[----:B------:R-:W-:Y:S01]  /*1380*/  STS [R61+0x1c00], R80 ;  /* 0x001c00503d007388 */ /* 0x000fe20000000800 */
[----:B------:R-:W-:-:S03]  /*1390*/  IMAD.IADD R86, R84, 0x1, R81 ;  /* 0x0000000154567824 */ /* 0x000fc600078e0251 */
[----:B------:R-:W-:Y:S01]  /*13a0*/  STS [R61+0x2000], R82 ;  /* 0x002000523d007388 */ /* 0x000fe20000000800 */
[----:B------:R-:W-:-:S03]  /*13b0*/  IMAD.IADD R88, R86, 0x1, R83 ;  /* 0x0000000156587824 */ /* 0x000fc600078e0253 */
[----:B------:R-:W-:Y:S04]  /*13c0*/  STS [R61+0x2400], R84 ;  /* 0x002400543d007388 */ /* 0x000fe80000000800 */
[----:B------:R-:W-:Y:S04]  /*13d0*/  STS [R61+0x2800], R86 ;  /* 0x002800563d007388 */ /* 0x000fe80000000800 */
[----:B------:R-:W-:Y:S04]  /*13e0*/  STS [R61+0x2c00], R88 ;  /* 0x002c00583d007388 */ /* 0x000fe80000000800 */
[----:B------:R0:W-:Y:S02]  /*13f0*/  STS [R61+0x400], R4 ;  /* 0x000400043d007388 */ /* 0x0001e40000000800 */
[----:B0-----:R-:W-:-:S07]  /*1400*/  IMAD.IADD R4, R88, 0x1, R63 ;  /* 0x0000000158047824 */ /* 0x001fce00078e023f */
.L_x_13:
[----:B------:R-:W-:Y:S05]  /*1410*/  BSYNC.RECONVERGENT B0 ;  /* 0x0000000000007941 */ /* 0x000fea0003800200 */
.L_x_12:
[----:B------:R-:W-:Y:S01]  /*1420*/  ISETP.NE.AND P0, PT, R4, 0x1680, PT ;  /* 0x000016800400780c */ /* 0x000fe20003f05270 */
[----:B------:R-:W-:-:S03]  /*1430*/  IMAD R61, R37, 0x100, R3 ;  /* 0x00000100253d7824 */ /* 0x000fc600078e0203 */
[----:B------:R-:W-:Y:S01]  /*1440*/  ISETP.LT.U32.AND P0, PT, R3, 0x100, !P0 ;  /* 0x000001000300780c */ /* 0x000fe20004701070 */
[----:B------:R-:W-:Y:S01]  /*1450*/  IMAD.WIDE R68, R61, 0x4, R68 ;  /* 0x000000043d447825 */ /* 0x000fe200078e0244 */
[----:B------:R-:W-:-:S05]  /*1460*/  @!P1 LOP3.LUT R61, R4, 0x40000000, RZ, 0xfc, !PT ;  /* 0x40000000043d9812 */ /* 0x000fca00078efcff */
[----:B------:R0:W-:Y:S06]  /*1470*/  @!P1 STG.E.STRONG.SYS desc[UR8][R68.64], R61 ;  /* 0x0000003d44009986 */ /* 0x0001ec000c115908 */
[----:B------:R-:W-:Y:S06]  /*1480*/  BAR.RED.OR.DEFER_BLOCKING 0x0, P0 ;  /* 0x0000000000007b1d */ /* 0x000fec0000014800 */
[----:B------:R-:W2:Y:S02]  /*1490*/  B2R.RESULT RZ, P0 ;  /* 0x0000000000ff731c */ /* 0x000ea40000004000 */
[----:B0-2---:R-:W-:Y:S05]  /*14a0*/  @!P0 BRA `(.L_x_14) ;  /* 0x00000008006c8947 */ /* 0x005fea0003800000 */
[----:B------:R-:W-:Y:S01]  /*14b0*/  BSSY B1, `(.L_x_15) ;  /* 0x0000030000017945 */ /* 0x000fe20003800000 */
[----:B-1----:R-:W-:-:S03]  /*14c0*/  IMAD R45, R3, 0x8, R5 ;  /* 0x00000008032d7824 */ /* 0x002fc600078e0205 */
[----:B------:R-:W-:Y:S05]  /*14d0*/  @P1 BRA `(.L_x_16) ;  /* 0x0000000000b41947 */ /* 0x000fea0003800000 */
[----:B------:R-:W0:Y:S02]  /*14e0*/  LDCU.64 UR6, c[0x0][0x398] ;  /* 0x00007300ff0677ac */ /* 0x000e240008000a00 */
[----:B0-----:R-:W-:-:S04]  /*14f0*/  LEA R42, P0, R3, UR6, 0x3 ;  /* 0x00000006032a7c11 */ /* 0x001fc8000f8018ff */
[----:B------:R-:W-:-:S05]  /*1500*/  LEA.HI.X R43, R3, UR7, RZ, 0x3, P0 ;  /* 0x00000007032b7c11 */ /* 0x000fca00080f1cff */
[----:B------:R-:W2:Y:S01]  /*1510*/  LDG.E.64 R40, desc[UR8][R42.64] ;  /* 0x000000082a287981 */ /* 0x000ea2000c1e1b00 */
[----:B------:R-:W-:-:S04]  /*1520*/  ISETP.GT.U32.AND P0, PT, R3, R39, PT ;  /* 0x000000270300720c */ /* 0x000fc80003f04070 */
[----:B------:R-:W-:-:S04]  /*1530*/  SEL R5, RZ, 0x1680, !P0 ;  /* 0x00001680ff057807 */ /* 0x000fc80004000000 */
[----:B--2---:R-:W-:Y:S01]  /*1540*/  IADD3 R40, P0, PT, R40, -R5, RZ ;  /* 0x8000000528287210 */ /* 0x004fe20007f1e0ff */
[----:B------:R-:W-:-:S03]  /*1550*/  IMAD.MOV.U32 R5, RZ, RZ, R4 ;  /* 0x000000ffff057224 */ /* 0x000fc600078e0004 */
[----:B------:R-:W-:Y:S02]  /*1560*/  IADD3.X R41, PT, PT, R41, -0x1, RZ, P0, !PT ;  /* 0xffffffff29297810 */ /* 0x000fe400007fe4ff */
[----:B------:R-:W-:-:S03]  /*1570*/  ISETP.GE.AND P0, PT, R37, 0x1, PT ;  /* 0x000000012500780c */ /* 0x000fc60003f06270 */
[----:B------:R0:W-:Y:S10]  /*1580*/  STS.64 [R45+0xb400], R40 ;  /* 0x00b400282d007388 */ /* 0x0001f40000000a00 */
[----:B------:R-:W-:Y:S05]  /*1590*/  @!P0 BRA `(.L_x_17) ;  /* 0x00000000006c8947 */ /* 0x000fea0003800000 */
[----:B------:R-:W-:Y:S01]  /*15a0*/  BSSY B0, `(.L_x_18) ;  /* 0x0000019000007945 */ /* 0x000fe20003800000 */
[----:B------:R-:W-:Y:S02]  /*15b0*/  IMAD.MOV.U32 R0, RZ, RZ, -0x1 ;  /* 0xffffffffff007424 */ /* 0x000fe400078e00ff */
[----:B------:R-:W-:Y:S02]  /*15c0*/  IMAD.MOV.U32 R36, RZ, RZ, R37 ;  /* 0x000000ffff247224 */ /* 0x000fe400078e0025 */
[----:B------:R-:W-:-:S07]  /*15d0*/  IMAD.MOV.U32 R5, RZ, RZ, R4 ;  /* 0x000000ffff057224 */ /* 0x000fce00078e0004 */
.L_x_22:
[----:B0-----:R-:W0:Y:S01]  /*15e0*/  LDC.64 R40, c[0x0][0x380] ;  /* 0x0000e000ff287b82 */ /* 0x001e220000000a00 */
[----:B------:R-:W-:Y:S01]  /*15f0*/  VIADD R47, R36, 0xffffffff ;  /* 0xffffffff242f7836 */ /* 0x000fe20000000000 */
[----:B------:R-:W-:Y:S03]  /*1600*/  BSSY B2, `(.L_x_19) ;  /* 0x0000008000027945 */ /* 0x000fe60003800000 */
[----:B------:R-:W-:-:S04]  /*1610*/  IMAD R43, R47, 0x100, R3 ;  /* 0x000001002f2b7824 */ /* 0x000fc800078e0203 */
[----:B0-----:R-:W-:-:S07]  /*1620*/  IMAD.WIDE R40, R43, 0x4, R40 ;  /* 0x000000042b287825 */ /* 0x001fce00078e0228 */
.L_x_20:
[----:B------:R-:W-:Y:S05]  /*1630*/  YIELD ;  /* 0x0000000000007946 */ /* 0x000fea0003800000 */
[----:B------:R0:W-:Y:S06]  /*1640*/  MEMBAR.SC.CTA ;  /* 0x0000000000007992 */ /* 0x0001ec0000000000 */
[----:B0-----:R-:W2:Y:S02]  /*1650*/  LDG.E.STRONG.SYS R38, desc[UR8][R40.64] ;  /* 0x0000000828267981 */ /* 0x001ea4000c1f5900 */
[----:B--2---:R-:W-:-:S13]  /*1660*/  ISETP.NE.AND P0, PT, R38, RZ, PT ;  /* 0x000000ff2600720c */ /* 0x004fda0003f05270 */
[----:B------:R-:W-:Y:S05]  /*1670*/  @!P0 BRA `(.L_x_20) ;  /* 0xfffffffc00ec8947 */ /* 0x000fea000383ffff */
[----:B------:R-:W-:Y:S05]  /*1680*/  BSYNC B2 ;  /* 0x0000000000027941 */ /* 0x000fea0003800000 */
.L_x_19:
[----:B------:R-:W-:Y:S01]  /*1690*/  BSSY.RECONVERGENT B2, `(.L_x_21) ;  /* 0x0000006000027945 */ /* 0x000fe20003800200 */
[C---:B------:R-:W-:Y:S02]  /*16a0*/  ISETP.GT.AND P0, PT, R38.reuse, -0x1, PT ;  /* 0xffffffff2600780c */ /* 0x040fe40003f04270 */
[----:B------:R-:W-:Y:S01]  /*16b0*/  LOP3.LUT R38, R38, 0x3fffffff, RZ, 0xc0, !PT ;  /* 0x3fffffff26267812 */ /* 0x000fe200078ec0ff */
[----:B------:R-:W-:Y:S05]  /*16c0*/  WARPSYNC.EXCLUSIVE R0 ;  /* 0x0000000000007348 */ /* 0x000fea0003a00000 */
[----:B------:R-:W-:-:S05]  /*16d0*/  IMAD.IADD R5, R38, 0x1, R5 ;  /* 0x0000000126057824 */ /* 0x000fca00078e0205 */
[----:B------:R-:W-:-:S07]  /*16e0*/  VOTE.ANY R0, PT, P0 ;  /* 0x0000000000007806 */ /* 0x000fce00000e0100 */
[----:B------:R-:W-:Y:S05]  /*16f0*/  BSYNC.RECONVERGENT B2 ;  /* 0x0000000000027941 */ /* 0x000fea0003800200 */
.L_x_21:
[----:B------:R-:W-:Y:S01]  /*1700*/  ISETP.GT.U32.AND P1, PT, R36, 0x1, PT ;  /* 0x000000012400780c */ /* 0x000fe20003f24070 */
[----:B------:R-:W-:-:S12]  /*1710*/  IMAD.MOV.U32 R36, RZ, RZ, R47 ;  /* 0x000000ffff247224 */ /* 0x000fd800078e002f */
[----:B------:R-:W-:Y:S05]  /*1720*/  @P0 BRA P1, `(.L_x_22) ;  /* 0xfffffffc00ac0947 */ /* 0x000fea000083ffff */
[----:B------:R-:W-:Y:S05]  /*1730*/  BSYNC B0 ;  /* 0x0000000000007941 */ /* 0x000fea0003800000 */
.L_x_18:
[----:B------:R1:W2:Y:S02]  /*1740*/  LDS.64 R40, [R45+0xb400] ;  /* 0x00b400002d287984 */ /* 0x0002a40000000a00 */
.L_x_17:
[C---:B------:R-:W-:Y:S01]  /*1750*/  IMAD.IADD R43, R5.reuse, 0x1, -R4 ;  /* 0x00000001052b7824 */ /* 0x040fe200078e0a04 */
[----:B------:R-:W-:-:S04]  /*1760*/  LOP3.LUT R5, R5, 0x80000000, RZ, 0xfc, !PT ;  /* 0x8000000005057812 */ /* 0x000fc800078efcff */
[C---:B0-2---:R-:W-:Y:S01]  /*1770*/  IADD3 R40, P0, PT, R43.reuse, R40, RZ ;  /* 0x000000282b287210 */ /* 0x045fe20007f1e0ff */
[----:B------:R0:W-:Y:S03]  /*1780*/  STG.E.STRONG.SYS desc[UR8][R68.64], R5 ;  /* 0x0000000544007986 */ /* 0x0001e6000c115908 */
[----:B------:R-:W-:-:S05]  /*1790*/  LEA.HI.X.SX32 R41, R43, R41, 0x1, P0 ;  /* 0x000000292b297211 */ /* 0x000fca00000f0eff */
[----:B------:R0:W-:Y:S04]  /*17a0*/  STS.64 [R45+0xb400], R40 ;  /* 0x00b400282d007388 */ /* 0x0001e80000000a00 */
.L_x_16:
[----:B------:R-:W-:Y:S05]  /*17b0*/  BSYNC B1 ;  /* 0x0000000000017941 */ /* 0x000fea0003800000 */
.L_x_15:
[----:B0-----:R-:W0:Y:S01]  /*17c0*/  LDC.64 R40, c[0x0][0x390] ;  /* 0x0000e400ff287b82 */ /* 0x001e220000000a00 */
[----:B------:R-:W-:-:S04]  /*17d0*/  IMAD.MOV.U32 R0, RZ, RZ, 0x1680 ;  /* 0x00001680ff007424 */ /* 0x000fc800078e00ff */
[----:B------:R-:W-:-:S03]  /*17e0*/  IMAD R0, R37, R0, 0x1680 ;  /* 0x0000168025007424 */ /* 0x000fc600078e0200 */
[----:B------:R-:W2:Y:S01]  /*17f0*/  LDC R47, c[0x0][0x3c0] ;  /* 0x0000f000ff2f7b82 */ /* 0x000ea20000000800 */
[----:B0-----:R-:W-:Y:S02]  /*1800*/  ISETP.EQ.U32.AND P1, PT, R40, RZ, PT ;  /* 0x000000ff2800720c */ /* 0x001fe40003f22070 */
[----:B--2---:R-:W-:-:S04]  /*1810*/  ISETP.GE.AND P0, PT, R0, R47, PT ;  /* 0x0000002f0000720c */ /* 0x004fc80003f06270 */
[----:B------:R-:W-:-:S04]  /*1820*/  ISETP.EQ.OR.EX P0, PT, R41, RZ, !P0, P1 ;  /* 0x000000ff2900720c */ /* 0x000fc80004702710 */
[----:B------:R-:W-:-:S13]  /*1830*/  ISETP.GT.U32.OR P0, PT, R3, 0xff, P0 ;  /* 0x000000ff0300780c */ /* 0x000fda0000704470 */
[----:B------:R-:W-:Y:S05]  /*1840*/  @P0 BRA `(.L_x_23) ;  /* 0x0000000000240947 */ /* 0x000fea0003800000 */
[----:B------:R-:W0:Y:S01]  /*1850*/  LDS.64 R42, [R45+0xb400] ;  /* 0x00b400002d2a7984 */ /* 0x000e220000000a00 */
[C---:B------:R-:W-:Y:S02]  /*1860*/  ISETP.GT.U32.AND P0, PT, R3.reuse, R39, PT ;  /* 0x000000270300720c */ /* 0x040fe40003f04070 */
[----:B------:R-:W-:Y:S02]  /*1870*/  SHF.R.S32.HI R5, RZ, 0x1f, R4 ;  /* 0x0000001fff057819 */ /* 0x000fe40000011404 */
[----:B------:R-:W-:Y:S02]  /*1880*/  SEL R49, RZ, 0x1680, !P0 ;  /* 0x00001680ff317807 */ /* 0x000fe40004000000 */
[----:B------:R-:W-:-:S04]  /*1890*/  LEA R40, P2, R3, R40, 0x3 ;  /* 0x0000002803287211 */ /* 0x000fc800078418ff */
[----:B------:R-:W-:Y:S02]  /*18a0*/  LEA.HI.X R41, R3, R41, RZ, 0x3, P2 ;  /* 0x0000002903297211 */ /* 0x000fe400010f1cff */
[----:B0-----:R-:W-:-:S04]  /*18b0*/  IADD3 R4, P0, P1, R42, R49, R4 ;  /* 0x000000312a047210 */ /* 0x001fc8000791e004 */
[----:B------:R-:W-:-:S05]  /*18c0*/  IADD3.X R5, PT, PT, R43, RZ, R5, P0, P1 ;  /* 0x000000ff2b057210 */ /* 0x000fca00007e2405 */
[----:B------:R0:W-:Y:S04]  /*18d0*/  STG.E.64 desc[UR8][R40.64], R4 ;  /* 0x0000000428007986 */ /* 0x0001e8000c101b08 */
.L_x_23:
[----:B------:R-:W-:Y:S05]  /*18e0*/  WARPSYNC.ALL ;  /* 0x0000000000007948 */ /* 0x000fea0003800000 */
[----:B------:R-:W2:Y:S08]  /*18f0*/  S2UR UR6, SR_CgaCtaId ;  /* 0x00000000000679c3 */ /* 0x000eb00000008800 */
[----:B------:R-:W-:Y:S01]  /*1900*/  BAR.SYNC.DEFER_BLOCKING 0x0 ;  /* 0x0000000000007b1d */ /* 0x000fe20000010000 */
[----:B------:R-:W-:-:S05]  /*1910*/  ISETP.GT.AND P0, PT, R0, R47, PT ;  /* 0x0000002f0000720c */ /* 0x000fca0003f04270 */
[----:B------:R-:W-:Y:S02]  /*1920*/  UMOV UR5, 0x400 ;  /* 0x0000040000057882 */ /* 0x000fe40000000000 */
[----:B--2---:R-:W-:-:S06]  /*1930*/  ULEA UR5, UR6, UR5, 0x18 ;  /* 0x0000000506057291 */ /* 0x004fcc000f8ec0ff */
[----:B0-----:R-:W-:-:S06]  /*1940*/  LEA R4, R39, UR5, 0x3 ;  /* 0x0000000527047c11 */ /* 0x001fcc000f8e18ff */
[----:B------:R-:W0:Y:S01]  /*1950*/  LDS.64 R4, [R4+0xb400] ;  /* 0x00b4000004047984 */ /* 0x000e220000000a00 */
[----:B------:R-:W-:Y:S05]  /*1960*/  @P0 BRA `(.L_x_24) ;  /* 0x0000000000600947 */ /* 0x000fea0003800000 */
[----:B------:R-:W2:Y:S01]  /*1970*/  LDCU.64 UR6, c[0x0][0x3a0] ;  /* 0x00007400ff0677ac */ /* 0x000ea20008000a00 */
[C---:B------:R-:W-:Y:S02]  /*1980*/  LOP3.LUT R37, R3.reuse, 0x3e0, RZ, 0xc0, !PT ;  /* 0x000003e003257812 */ /* 0x040fe400078ec0ff */
[----:B------:R-:W-:-:S05]  /*1990*/  LOP3.LUT R2, R3, 0x1f, RZ, 0xc0, !PT ;  /* 0x0000001f03027812 */ /* 0x000fca00078ec0ff */
[----:B------:R-:W-:-:S05]  /*19a0*/  IMAD R37, R37, 0xf, R2 ;  /* 0x0000000f25257824 */ /* 0x000fca00078e0202 */
[----:B0-----:R-:W-:-:S05]  /*19b0*/  IADD3 R0, P0, PT, R37, R4, RZ ;  /* 0x0000000425007210 */ /* 0x001fca0007f1e0ff */
[----:B------:R-:W-:Y:S01]  /*19c0*/  IMAD.X R5, RZ, RZ, R5, P0 ;  /* 0x000000ffff057224 */ /* 0x000fe200000e0605 */
[----:B--2---:R-:W-:-:S04]  /*19d0*/  LEA R2, P0, R0, UR6, 0x3 ;  /* 0x0000000600027c11 */ /* 0x004fc8000f8018ff */
[----:B------:R-:W-:-:S05]  /*19e0*/  LEA.HI.X R3, R0, UR7, R5, 0x3, P0 ;  /* 0x0000000700037c11 */ /* 0x000fca00080f1c05 */
[----:B------:R-:W-:Y:S04]  /*19f0*/  STG.E.64 desc[UR8][R2.64], R22 ;  /* 0x0000001602007986 */ /* 0x000fe8000c101b08 */
        /* <DEDUP_REMOVED lines=13> */
[----:B------:R-:W-:Y:S01]  /*1ad0*/  STG.E.64 desc[UR8][R2.64+0xe00], R10 ;  /* 0x000e000a02007986 */ /* 0x000fe2000c101b08 */
[----:B------:R-:W-:Y:S05]  /*1ae0*/  EXIT ;  /* 0x000000000000794d */ /* 0x000fea0003800000 */
.L_x_24:
[----:B------:R-:W2:Y:S01]  /*1af0*/  LDCU.64 UR6, c[0x0][0x3a0] ;  /* 0x00007400ff0677ac */ /* 0x000ea20008000a00 */
[----:B------:R-:W-:Y:S01]  /*1b00*/  LOP3.LUT R39, R3, 0x3e0, RZ, 0xc0, !PT ;  /* 0x000003e003277812 */ /* 0x000fe200078ec0ff */
[----:B------:R-:W-:Y:S01]  /*1b10*/  IMAD R37, R37, -0x1680, R47 ;  /* 0xffffe98025257824 */ /* 0x000fe200078e022f */
[----:B------:R-:W-:-:S05]  /*1b20*/  LOP3.LUT R2, R3, 0x1f, RZ, 0xc0, !PT ;  /* 0x0000001f03027812 */ /* 0x000fca00078ec0ff */
[----:B------:R-:W-:-:S04]  /*1b30*/  IMAD R39, R39, 0xf, R2 ;  /* 0x0000000f27277824 */ /* 0x000fc800078e0202 */
[C---:B------:R-:W-:Y:S01]  /*1b40*/  VIADD R2, R39.reuse, 0x20 ;  /* 0x0000002027027836 */ /* 0x040fe20000000000 */
[C---:B0-----:R-:W-:Y:S01]  /*1b50*/  IADD3 R0, P0, PT, R39.reuse, R4, RZ ;  /* 0x0000000427007210 */ /* 0x041fe20007f1e0ff */
[C---:B------:R-:W-:Y:S01]  /*1b60*/  VIADD R4, R39.reuse, 0x40 ;  /* 0x0000004027047836 */ /* 0x040fe20000000000 */
[CC--:B------:R-:W-:Y:S01]  /*1b70*/  ISETP.GE.AND P3, PT, R39.reuse, R37.reuse, PT ;  /* 0x000000252700720c */ /* 0x0c0fe20003f66270 */
[C---:B------:R-:W-:Y:S01]  /*1b80*/  VIADD R36, R39.reuse, 0x60 ;  /* 0x0000006027247836 */ /* 0x040fe20000000000 */
[-C--:B------:R-:W-:Y:S01]  /*1b90*/  ISETP.GE.AND P4, PT, R2, R37.reuse, PT ;  /* 0x000000250200720c */ /* 0x080fe20003f86270 */
[----:B------:R-:W-:Y:S01]  /*1ba0*/  IMAD.X R5, RZ, RZ, R5, P0 ;  /* 0x000000ffff057224 */ /* 0x000fe200000e0605 */
[-C--:B------:R-:W-:Y:S01]  /*1bb0*/  ISETP.GE.AND P5, PT, R4, R37.reuse, PT ;  /* 0x000000250400720c */ /* 0x080fe20003fa6270 */
[C---:B------:R-:W-:Y:S01]  /*1bc0*/  VIADD R4, R39.reuse, 0x80 ;  /* 0x0000008027047836 */ /* 0x040fe20000000000 */
[----:B--2---:R-:W-:Y:S01]  /*1bd0*/  LEA R2, P0, R0, UR6, 0x3 ;  /* 0x0000000600027c11 */ /* 0x004fe2000f8018ff */
[C---:B------:R-:W-:Y:S01]  /*1be0*/  VIADD R38, R39.reuse, 0xc0 ;  /* 0x000000c027267836 */ /* 0x040fe20000000000 */
[-C--:B------:R-:W-:Y:S01]  /*1bf0*/  ISETP.GE.AND P6, PT, R36, R37.reuse, PT ;  /* 0x000000252400720c */ /* 0x080fe20003fc6270 */
[C---:B------:R-:W-:Y:S01]  /*1c00*/  VIADD R36, R39.reuse, 0xa0 ;  /* 0x000000a027247836 */ /* 0x040fe20000000000 */
[----:B------:R-:W-:Y:S01]  /*1c10*/  LEA.HI.X R3, R0, UR7, R5, 0x3, P0 ;  /* 0x0000000700037c11 */ /* 0x000fe200080f1c05 */
[C---:B------:R-:W-:Y:S01]  /*1c20*/  VIADD R0, R39.reuse, 0xe0 ;  /* 0x000000e027007836 */ /* 0x040fe20000000000 */
[-C--:B------:R-:W-:Y:S01]  /*1c30*/  ISETP.GE.AND P0, PT, R4, R37.reuse, PT ;  /* 0x000000250400720c */ /* 0x080fe20003f06270 */
[C---:B------:R-:W-:Y:S01]  /*1c40*/  VIADD R4, R39.reuse, 0x100 ;  /* 0x0000010027047836 */ /* 0x040fe20000000000 */
[-C--:B------:R-:W-:Y:S01]  /*1c50*/  ISETP.GE.AND P1, PT, R36, R37.reuse, PT ;  /* 0x000000252400720c */ /* 0x080fe20003f26270 */
[----:B------:R0:W-:Y:S01]  /*1c60*/  @!P3 STG.E.64 desc[UR8][R2.64], R22 ;  /* 0x000000160200b986 */ /* 0x0001e2000c101b08 */
[-C--:B------:R-:W-:Y:S01]  /*1c70*/  ISETP.GE.AND P3, PT, R0, R37.reuse, PT ;  /* 0x000000250000720c */ /* 0x080fe20003f66270 */
[C---:B------:R-:W-:Y:S01]  /*1c80*/  VIADD R0, R39.reuse, 0x120 ;  /* 0x0000012027007836 */ /* 0x040fe20000000000 */
[-C--:B------:R-:W-:Y:S01]  /*1c90*/  ISETP.GE.AND P2, PT, R38, R37.reuse, PT ;  /* 0x000000252600720c */ /* 0x080fe20003f46270 */
[----:B------:R0:W-:Y:S01]  /*1ca0*/  @!P4 STG.E.64 desc[UR8][R2.64+0x100], R24 ;  /* 0x000100180200c986 */ /* 0x0001e2000c101b08 */
[----:B------:R-:W-:Y:S01]  /*1cb0*/  ISETP.GE.AND P4, PT, R4, R37, PT ;  /* 0x000000250400720c */ /* 0x000fe20003f86270 */
[----:B------:R-:W-:-:S02]  /*1cc0*/  VIADD R4, R39, 0x140 ;  /* 0x0000014027047836 */ /* 0x000fc40000000000 */
[----:B------:R0:W-:Y:S01]  /*1cd0*/  @!P5 STG.E.64 desc[UR8][R2.64+0x200], R26 ;  /* 0x0002001a0200d986 */ /* 0x0001e2000c101b08 */
[-C--:B------:R-:W-:Y:S01]  /*1ce0*/  ISETP.GE.AND P5, PT, R0, R37.reuse, PT ;  /* 0x000000250000720c */ /* 0x080fe20003fa6270 */
[C---:B------:R-:W-:Y:S02]  /*1cf0*/  VIADD R0, R39.reuse, 0x160 ;  /* 0x0000016027007836 */ /* 0x040fe40000000000 */
[----:B------:R0:W-:Y:S01]  /*1d00*/  @!P6 STG.E.64 desc[UR8][R2.64+0x300], R28 ;  /* 0x0003001c0200e986 */ /* 0x0001e2000c101b08 */
[-C--:B------:R-:W-:Y:S01]  /*1d10*/  ISETP.GE.AND P6, PT, R4, R37.reuse, PT ;  /* 0x000000250400720c */ /* 0x080fe20003fc6270 */
[C---:B------:R-:W-:Y:S02]  /*1d20*/  VIADD R4, R39.reuse, 0x180 ;  /* 0x0000018027047836 */ /* 0x040fe40000000000 */
[----:B------:R0:W-:Y:S01]  /*1d30*/  @!P0 STG.E.64 desc[UR8][R2.64+0x400], R30 ;  /* 0x0004001e02008986 */ /* 0x0001e2000c101b08 */
[----:B------:R-:W-:Y:S01]  /*1d40*/  ISETP.GE.AND P0, PT, R0, R37, PT ;  /* 0x000000250000720c */ /* 0x000fe20003f06270 */
[----:B------:R-:W-:-:S02]  /*1d50*/  VIADD R0, R39, 0x1a0 ;  /* 0x000001a027007836 */ /* 0x000fc40000000000 */
[----:B------:R0:W-:Y:S01]  /*1d60*/  @!P1 STG.E.64 desc[UR8][R2.64+0x500], R32 ;  /* 0x0005002002009986 */ /* 0x0001e2000c101b08 */
[-C--:B------:R-:W-:Y:S01]  /*1d70*/  ISETP.GE.AND P1, PT, R4, R37.reuse, PT ;  /* 0x000000250400720c */ /* 0x080fe20003f26270 */
[----:B------:R-:W-:Y:S02]  /*1d80*/  VIADD R4, R39, 0x1c0 ;  /* 0x000001c027047836 */ /* 0x000fe40000000000 */
[----:B------:R0:W-:Y:S01]  /*1d90*/  @!P2 STG.E.64 desc[UR8][R2.64+0x600], R34 ;  /* 0x000600220200a986 */ /* 0x0001e2000c101b08 */
[----:B------:R-:W-:-:S03]  /*1da0*/  ISETP.GE.AND P2, PT, R0, R37, PT ;  /* 0x000000250000720c */ /* 0x000fc60003f46270 */
[----:B------:R0:W-:Y:S01]  /*1db0*/  @!P3 STG.E.64 desc[UR8][R2.64+0x700], R20 ;  /* 0x000700140200b986 */ /* 0x0001e2000c101b08 */
[----:B------:R-:W-:-:S03]  /*1dc0*/  ISETP.GE.AND P3, PT, R4, R37, PT ;  /* 0x000000250400720c */ /* 0x000fc60003f66270 */
[----:B------:R0:W-:Y:S04]  /*1dd0*/  @!P4 STG.E.64 desc[UR8][R2.64+0x800], R18 ;  /* 0x000800120200c986 */ /* 0x0001e8000c101b08 */
[----:B------:R0:W-:Y:S04]  /*1de0*/  @!P5 STG.E.64 desc[UR8][R2.64+0x900], R16 ;  /* 0x000900100200d986 */ /* 0x0001e8000c101b08 */
[----:B------:R0:W-:Y:S04]  /*1df0*/  @!P6 STG.E.64 desc[UR8][R2.64+0xa00], R14 ;  /* 0x000a000e0200e986 */ /* 0x0001e8000c101b08 */
[----:B------:R0:W-:Y:S04]  /*1e00*/  @!P0 STG.E.64 desc[UR8][R2.64+0xb00], R12 ;  /* 0x000b000c02008986 */ /* 0x0001e8000c101b08 */
[----:B------:R0:W-:Y:S04]  /*1e10*/  @!P1 STG.E.64 desc[UR8][R2.64+0xc00], R8 ;  /* 0x000c000802009986 */ /* 0x0001e8000c101b08 */
[----:B------:R0:W-:Y:S01]  /*1e20*/  @!P2 STG.E.64 desc[UR8][R2.64+0xd00], R6 ;  /* 0x000d00060200a986 */ /* 0x0001e2000c101b08 */
[----:B------:R-:W-:Y:S05]  /*1e30*/  @P3 EXIT ;  /* 0x000000000000394d */ /* 0x000fea0003800000 */
[----:B------:R-:W-:Y:S01]  /*1e40*/  STG.E.64 desc[UR8][R2.64+0xe00], R10 ;  /* 0x000e000a02007986 */ /* 0x000fe2000c101b08 */
[----:B------:R-:W-:Y:S05]  /*1e50*/  EXIT ;  /* 0x000000000000794d */ /* 0x000fea0003800000 */
.L_x_14:
[----:B------:R-:W-:Y:S01]  /*1e60*/  IMAD.MOV.U32 R2, RZ, RZ, RZ ;  /* 0x000000ffff027224 */ /* 0x000fe200078e00ff */
[C---:B------:R-:W-:Y:S01]  /*1e70*/  ISETP.GT.U32.AND P0, PT, R3.reuse, 0x1f, PT ;  /* 0x0000001f0300780c */ /* 0x040fe20003f04070 */
[----:B------:R-:W-:Y:S05]  /*1e80*/  WARPSYNC.ALL ;  /* 0x0000000000007948 */ /* 0x000fea0003800000 */
[----:B------:R-:W-:-:S04]  /*1e90*/  IMAD.HI.U32 R68, R3, 0x15555556, R2 ;  /* 0x1555555603447827 */ /* 0x000fc800078e0002 */
[----:B------:R-:W-:-:S05]  /*1ea0*/  IMAD R61, R68, 0x4, R5 ;  /* 0x00000004443d7824 */ /* 0x000fca00078e0205 */
[----:B------:R0:W-:Y:S01]  /*1eb0*/  STS [R61+0x3410], R4 ;  /* 0x003410043d007388 */ /* 0x0001e20000000800 */
[----:B------:R-:W-:Y:S06]  /*1ec0*/  BAR.SYNC.DEFER_BLOCKING 0x0 ;  /* 0x0000000000007b1d */ /* 0x000fec0000010000 */
[----:B------:R-:W-:Y:S05]  /*1ed0*/  @P0 BRA `(.L_x_25) ;  /* 0x0000000000dc0947 */ /* 0x000fea0003800000 */
[----:B------:R-:W-:Y:S01]  /*1ee0*/  IMAD R63, R3, 0x34, R5 ;  /* 0x00000034033f7824 */ /* 0x000fe200078e0205 */
[----:B------:R-:W-:-:S04]  /*1ef0*/  UMOV UR5, 0xffffffff ;  /* 0xffffffff00057882 */ /* 0x000fc80000000000 */
[----:B------:R-:W-:Y:S04]  /*1f00*/  LDS R65, [R63+0x3410] ;  /* 0x003410003f417984 */ /* 0x000fe80000000800 */
[----:B------:R-:W-:Y:S04]  /*1f10*/  LDS R68, [R63+0x3414] ;  /* 0x003414003f447984 */ /* 0x000fe80000000800 */
[----:B------:R-:W2:Y:S04]  /*1f20*/  LDS R67, [R63+0x3418] ;  /* 0x003418003f437984 */ /* 0x000ea80000000800 */
[----:B------:R-:W-:Y:S04]  /*1f30*/  LDS R69, [R63+0x341c] ;  /* 0x00341c003f457984 */ /* 0x000fe80000000800 */
[----:B------:R-:W3:Y:S04]  /*1f40*/  LDS R70, [R63+0x3420] ;  /* 0x003420003f467984 */ /* 0x000ee80000000800 */
[----:B------:R-:W-:Y:S04]  /*1f50*/  LDS R71, [R63+0x3424] ;  /* 0x003424003f477984 */ /* 0x000fe80000000800 */
[----:B------:R-:W4:Y:S04]  /*1f60*/  LDS R72, [R63+0x3428] ;  /* 0x003428003f487984 */ /* 0x000f280000000800 */
[----:B------:R-:W-:Y:S04]  /*1f70*/  LDS R73, [R63+0x342c] ;  /* 0x00342c003f497984 */ /* 0x000fe80000000800 */
[----:B------:R-:W5:Y:S04]  /*1f80*/  LDS R74, [R63+0x3430] ;  /* 0x003430003f4a7984 */ /* 0x000f680000000800 */
[----:B------:R-:W-:Y:S04]  /*1f90*/  LDS R75, [R63+0x3434] ;  /* 0x003434003f4b7984 */ /* 0x000fe80000000800 */
[----:B------:R-:W0:Y:S04]  /*1fa0*/  LDS R76, [R63+0x3438] ;  /* 0x003438003f4c7984 */ /* 0x000e280000000800 */
[----:B------:R-:W1:Y:S01]  /*1fb0*/  LDS R77, [R63+0x343c] ;  /* 0x00343c003f4d7984 */ /* 0x000e620000000800 */
[----:B--2---:R-:W-:-:S04]  /*1fc0*/  IADD3 R78, PT, PT, R67, R68, R65 ;  /* 0x00000044434e7210 */ /* 0x004fc80007ffe041 */
[----:B---3--:R-:W-:-:S04]  /*1fd0*/  IADD3 R78, PT, PT, R70, R78, R69 ;  /* 0x0000004e464e7210 */ /* 0x008fc80007ffe045 */
[----:B----4-:R-:W-:-:S04]  /*1fe0*/  IADD3 R78, PT, PT, R72, R78, R71 ;  /* 0x0000004e484e7210 */ /* 0x010fc80007ffe047 */
[----:B-----5:R-:W-:-:S04]  /*1ff0*/  IADD3 R78, PT, PT, R74, R78, R73 ;  /* 0x0000004e4a4e7210 */ /* 0x020fc80007ffe049 */
[----:B0-----:R-:W-:-:S05]  /*2000*/  IADD3 R78, PT, PT, R76, R78, R75 ;  /* 0x0000004e4c4e7210 */ /* 0x001fca0007ffe04b */
[----:B-1----:R-:W-:Y:S01]  /*2010*/  IMAD.IADD R77, R77, 0x1, R78 ;  /* 0x000000014d4d7824 */ /* 0x002fe200078e024e */
[----:B------:R-:W-:Y:S06]  /*2020*/  BRA.DIV UR5, `(.L_x_26) ;  /* 0x0000004a05307947 */ /* 0x000fec000b800000 */
[----:B------:R-:W0:Y:S02]  /*2030*/  SHFL.UP P0, R78, R77, 0x1, RZ ;  /* 0x042000004d4e7989 */ /* 0x000e2400000000ff */
[----:B0-----:R-:W-:-:S05]  /*2040*/  @P0 IMAD.IADD R78, R77, 0x1, R78 ;  /* 0x000000014d4e0824 */ /* 0x001fca00078e024e */
[----:B------:R-:W0:Y:S02]  /*2050*/  SHFL.UP P0, R79, R78, 0x2, RZ ;  /* 0x044000004e4f7989 */ /* 0x000e2400000000ff */
[----:B0-----:R-:W-:-:S05]  /*2060*/  @P0 IMAD.IADD R79, R78, 0x1, R79 ;  /* 0x000000014e4f0824 */ /* 0x001fca00078e024f */
[----:B------:R-:W0:Y:S02]  /*2070*/  SHFL.UP P0, R80, R79, 0x4, RZ ;  /* 0x048000004f507989 */ /* 0x000e2400000000ff */
[----:B0-----:R-:W-:-:S05]  /*2080*/  @P0 IMAD.IADD R80, R79, 0x1, R80 ;  /* 0x000000014f500824 */ /* 0x001fca00078e0250 */
[----:B------:R-:W0:Y:S02]  /*2090*/  SHFL.UP P0, R81, R80, 0x8, RZ ;  /* 0x0500000050517989 */ /* 0x000e2400000000ff */
[----:B0-----:R-:W-:-:S05]  /*20a0*/  @P0 IMAD.IADD R81, R80, 0x1, R81 ;  /* 0x0000000150510824 */ /* 0x001fca00078e0251 */
[----:B------:R0:W1:Y:S02]  /*20b0*/  SHFL.UP P0, R82, R81, 0x10, RZ ;  /* 0x0600000051527989 */ /* 0x00006400000000ff */
.L_x_102:
[----:B-1----:R-:W-:-:S04]  /*20c0*/  @P0 IMAD.IADD R82, R81, 0x1, R82 ;  /* 0x0000000151520824 */ /* 0x002fc800078e0252 */
[----:B------:R-:W-:-:S04]  /*20d0*/  IMAD.IADD R82, R82, 0x1, -R77 ;  /* 0x0000000152527824 */ /* 0x000fc800078e0a4d */
[----:B------:R-:W-:Y:S01]  /*20e0*/  IMAD.IADD R65, R65, 0x1, R82 ;  /* 0x0000000141417824 */ /* 0x000fe200078e0252 */
[----:B------:R2:W-:Y:S03]  /*20f0*/  STS [R63+0x3410], R82 ;  /* 0x003410523f007388 */ /* 0x0005e60000000800 */
        /* <DEDUP_REMOVED lines=19> */
[----:B------:R2:W-:Y:S04]  /*2230*/  STS [R63+0x3438], R75 ;  /* 0x0034384b3f007388 */ /* 0x0005e80000000800 */
[----:B------:R2:W-:Y:S02]  /*2240*/  STS [R63+0x343c], R76 ;  /* 0x00343c4c3f007388 */ /* 0x0005e40000000800 */
.L_x_25:
[----:B------:R-:W-:Y:S05]  /*2250*/  WARPSYNC.ALL ;  /* 0x0000000000007948 */ /* 0x000fea0003800000 */
[----:B------:R-:W-:Y:S01]  /*2260*/  BAR.SYNC.DEFER_BLOCKING 0x0 ;  /* 0x0000000000007b1d */ /* 0x000fe20000010000 */
[----:B------:R-:W-:-:S05]  /*2270*/  ISETP.NE.AND P0, PT, R85, RZ, PT ;  /* 0x000000ff5500720c */ /* 0x000fca0003f05270 */
[----:B------:R-:W-:Y:S01]  /*2280*/  BSSY.RECONVERGENT B0, `(.L_x_27) ;  /* 0x0000028000007945 */ /* 0x000fe20003800200 */
[----:B0-----:R-:W0:Y:S07]  /*2290*/  LDS R61, [R61+0x3410] ;  /* 0x003410003d3d7984 */ /* 0x001e2e0000000800 */
[----:B------:R-:W-:Y:S05]  /*22a0*/  @P0 BRA `(.L_x_28) ;  /* 0x0000000000940947 */ /* 0x000fea0003800000 */
[----:B--2---:R-:W-:-:S05]  /*22b0*/  IMAD R63, R3, 0x4, R5 ;  /* 0x00000004033f7824 */ /* 0x004fca00078e0205 */
[----:B------:R-:W0:Y:S04]  /*22c0*/  LDS R68, [R63] ;  /* 0x000000003f447984 */ /* 0x000e280000000800 */
        /* <DEDUP_REMOVED lines=8> */
[----:B------:R-:W1:Y:S04]  /*2350*/  LDS R86, [R63+0x2400] ;  /* 0x002400003f567984 */ /* 0x000e680000000800 */
[----:B------:R-:W1:Y:S01]  /*2360*/  LDS R88, [R63+0x2800] ;  /* 0x002800003f587984 */ /* 0x000e620000000800 */
[----:B0-----:R-:W-:-:S03]  /*2370*/  IMAD.IADD R68, R61, 0x1, R68 ;  /* 0x000000013d447824 */ /* 0x001fc600078e0244 */
[----:B------:R-:W0:Y:S01]  /*2380*/  LDS R90, [R63+0x2c00] ;  /* 0x002c00003f5a7984 */ /* 0x000e220000000800 */
[C---:B--2---:R-:W-:Y:S02]  /*2390*/  IMAD.IADD R70, R61.reuse, 0x1, R70 ;  /* 0x000000013d467824 */ /* 0x044fe400078e0246 */
[C---:B---3--:R-:W-:Y:S01]  /*23a0*/  IMAD.IADD R72, R61.reuse, 0x1, R72 ;  /* 0x000000013d487824 */ /* 0x048fe200078e0248 */
[----:B------:R3:W-:Y:S01]  /*23b0*/  STS [R63], R68 ;  /* 0x000000443f007388 */ /* 0x0007e20000000800 */
[----:B----4-:R-:W-:-:S03]  /*23c0*/  IMAD.IADD R74, R61, 0x1, R74 ;  /* 0x000000013d4a7824 */ /* 0x010fc600078e024a */
[----:B------:R3:W-:Y:S01]  /*23d0*/  STS [R63+0x400], R70 ;  /* 0x000400463f007388 */ /* 0x0007e20000000800 */
[----:B-----5:R-:W-:-:S03]  /*23e0*/  IMAD.IADD R76, R61, 0x1, R76 ;  /* 0x000000013d4c7824 */ /* 0x020fc600078e024c */
[----:B------:R3:W-:Y:S01]  /*23f0*/  STS [R63+0x800], R72 ;  /* 0x000800483f007388 */ /* 0x0007e20000000800 */
[----:B-1----:R-:W-:-:S03]  /*2400*/  IMAD.IADD R78, R61, 0x1, R78 ;  /* 0x000000013d4e7824 */ /* 0x002fc600078e024e */
[----:B------:R3:W-:Y:S01]  /*2410*/  STS [R63+0xc00], R74 ;  /* 0x000c004a3f007388 */ /* 0x0007e20000000800 */
[----:B------:R-:W-:-:S03]  /*2420*/  IMAD.IADD R80, R61, 0x1, R80 ;  /* 0x000000013d507824 */ /* 0x000fc600078e0250 */
        /* <DEDUP_REMOVED lines=9> */
[----:B0-----:R-:W-:-:S03]  /*24c0*/  IMAD.IADD R90, R61, 0x1, R90 ;  /* 0x000000013d5a7824 */ /* 0x001fc600078e025a */
[----:B------:R3:W-:Y:S04]  /*24d0*/  STS [R63+0x2400], R86 ;  /* 0x002400563f007388 */ /* 0x0007e80000000800 */
[----:B------:R3:W-:Y:S04]  /*24e0*/  STS [R63+0x2800], R88 ;  /* 0x002800583f007388 */ /* 0x0007e80000000800 */
[----:B------:R3:W-:Y:S02]  /*24f0*/  STS [R63+0x2c00], R90 ;  /* 0x002c005a3f007388 */ /* 0x0007e40000000800 */
.L_x_28:
[----:B------:R-:W-:Y:S05]  /*2500*/  BSYNC.RECONVERGENT B0 ;  /* 0x0000000000007941 */ /* 0x000fea0003800200 */
.L_x_27:
[----:B------:R-:W-:Y:S01]  /*2510*/  BAR.SYNC.DEFER_BLOCKING 0x0 ;  /* 0x0000000000007b1d */ /* 0x000fe20000010000 */
[----:B------:R-:W-:-:S05]  /*2520*/  R2P PR, R39, 0x7f ;  /* 0x0000007f27007804 */ /* 0x000fca0000000000 */
[----:B------:R-:W-:Y:S08]  /*2530*/  BSSY.RECONVERGENT B0, `(.L_x_29) ;  /* 0x0000021000007945 */ /* 0x000ff00003800200 */
[----:B--23--:R-:W-:Y:S02]  /*2540*/  VOTE.ANY R63, PT, P0 ;  /* 0x00000000003f7806 */ /* 0x00cfe400000e0100 */
[----:B------:R-:W-:-:S02]  /*2550*/  VOTE.ANY R68, PT, P1 ;  /* 0x0000000000447806 */ /* 0x000fc400008e0100 */
[----:B------:R-:W-:Y:S02]  /*2560*/  @!P0 LOP3.LUT R63, RZ, R63, RZ, 0x33, !PT ;  /* 0x0000003fff3f8212 */ /* 0x000fe400078e33ff */
[----:B------:R-:W-:Y:S02]  /*2570*/  VOTE.ANY R70, PT, P2 ;  /* 0x0000000000467806 */ /* 0x000fe400010e0100 */
[----:B------:R-:W-:Y:S02]  /*2580*/  @!P1 LOP3.LUT R68, RZ, R68, RZ, 0x33, !PT ;  /* 0x00000044ff449212 */ /* 0x000fe400078e33ff */
[----:B------:R-:W-:Y:S02]  /*2590*/  VOTE.ANY R72, PT, P3 ;  /* 0x0000000000487806 */ /* 0x000fe400018e0100 */
[----:B------:R-:W-:Y:S02]  /*25a0*/  @!P2 LOP3.LUT R70, RZ, R70, RZ, 0x33, !PT ;  /* 0x00000046ff46a212 */ /* 0x000fe400078e33ff */
[----:B------:R-:W-:-:S02]  /*25b0*/  LOP3.LUT R63, R68, R63, RZ, 0xc0, !PT ;  /* 0x0000003f443f7212 */ /* 0x000fc400078ec0ff */
[----:B------:R-:W-:Y:S02]  /*25c0*/  @!P3 LOP3.LUT R72, RZ, R72, RZ, 0x33, !PT ;  /* 0x00000048ff48b212 */ /* 0x000fe400078e33ff */
[----:B------:R-:W-:Y:S02]  /*25d0*/  LOP3.LUT R63, R70, R63, RZ, 0xc0, !PT ;  /* 0x0000003f463f7212 */ /* 0x000fe400078ec0ff */
[----:B------:R-:W-:Y:S02]  /*25e0*/  VOTE.ANY R68, PT, P4 ;  /* 0x0000000000447806 */ /* 0x000fe400020e0100 */
[----:B------:R-:W-:Y:S02]  /*25f0*/  LOP3.LUT P0, RZ, R39, 0x80, RZ, 0xc0, !PT ;  /* 0x0000008027ff7812 */ /* 0x000fe4000780c0ff */
[----:B------:R-:W-:Y:S01]  /*2600*/  LOP3.LUT R63, R72, R63, RZ, 0xc0, !PT ;  /* 0x0000003f483f7212 */ /* 0x000fe200078ec0ff */
[----:B------:R-:W2:Y:S01]  /*2610*/  S2R R39, SR_LEMASK ;  /* 0x0000000000277919 */ /* 0x000ea20000003a00 */
[----:B------:R-:W-:-:S02]  /*2620*/  VOTE.ANY R70, PT, P5 ;  /* 0x0000000000467806 */ /* 0x000fc400028e0100 */
[----:B------:R-:W-:Y:S02]  /*2630*/  @!P4 LOP3.LUT R68, RZ, R68, RZ, 0x33, !PT ;  /* 0x00000044ff44c212 */ /* 0x000fe400078e33ff */
[----:B------:R-:W-:Y:S02]  /*2640*/  @!P5 LOP3.LUT R70, RZ, R70, RZ, 0x33, !PT ;  /* 0x00000046ff46d212 */ /* 0x000fe400078e33ff */
[----:B------:R-:W-:Y:S02]  /*2650*/  LOP3.LUT R63, R68, R63, RZ, 0xc0, !PT ;  /* 0x0000003f443f7212 */ /* 0x000fe400078ec0ff */
[----:B------:R-:W-:Y:S02]  /*2660*/  VOTE.ANY R68, PT, P6 ;  /* 0x0000000000447806 */ /* 0x000fe400030e0100 */
[----:B------:R-:W-:Y:S02]  /*2670*/  LOP3.LUT R63, R70, R63, RZ, 0xc0, !PT ;  /* 0x0000003f463f7212 */ /* 0x000fe400078ec0ff */
[----:B------:R-:W-:-:S02]  /*2680*/  VOTE.ANY R70, PT, P0 ;  /* 0x0000000000467806 */ /* 0x000fc400000e0100 */
[----:B------:R-:W-:Y:S02]  /*2690*/  @!P6 LOP3.LUT R68, RZ, R68, RZ, 0x33, !PT ;  /* 0x00000044ff44e212 */ /* 0x000fe400078e33ff */
[----:B------:R-:W-:Y:S02]  /*26a0*/  @!P0 LOP3.LUT R70, RZ, R70, RZ, 0x33, !PT ;  /* 0x00000046ff468212 */ /* 0x000fe400078e33ff */
[----:B------:R-:W-:-:S04]  /*26b0*/  LOP3.LUT R63, R68, R63, RZ, 0xc0, !PT ;  /* 0x0000003f443f7212 */ /* 0x000fc800078ec0ff */
[----:B------:R-:W-:Y:S01]  /*26c0*/  LOP3.LUT R70, R70, R63, RZ, 0xc0, !PT ;  /* 0x0000003f46467212 */ /* 0x000fe200078ec0ff */
[----:B------:R-:W-:-:S03]  /*26d0*/  IMAD.MOV.U32 R63, RZ, RZ, RZ ;  /* 0x000000ffff3f7224 */ /* 0x000fc600078e00ff */
[----:B------:R-:W3:Y:S01]  /*26e0*/  FLO.U32 R67, R70 ;  /* 0x0000004600437300 */ /* 0x000ee200000e0000 */
[----:B--2---:R-:W-:-:S07]  /*26f0*/  LOP3.LUT R68, R39, R70, RZ, 0xc0, !PT ;  /* 0x0000004627447212 */ /* 0x004fce00078ec0ff */
[----:B------:R-:W2:Y:S01]  /*2700*/  POPC R68, R68 ;  /* 0x0000004400447309 */ /* 0x000ea20000000000 */
[----:B---3--:R-:W-:-:S13]  /*2710*/  ISETP.NE.AND P0, PT, R0, R67, PT ;  /* 0x000000430000720c */ /* 0x008fda0003f05270 */
[----:B--2---:R-:W-:Y:S05]  /*2720*/  @P0 BRA `(.L_x_30) ;  /* 0x0000000000040947 */ /* 0x004fea0003800000 */
[----:B------:R2:W3:Y:S02]  /*2730*/  ATOMS.ADD R63, [R59], R68 ;  /* 0x000000443b3f738c */ /* 0x0004e40000000000 */
.L_x_30:
[----:B------:R-:W-:Y:S05]  /*2740*/  BSYNC.RECONVERGENT B0 ;  /* 0x0000000000007941 */ /* 0x000fea0003800200 */
.L_x_29:
[----:B------:R-:W-:Y:S01]  /*2750*/  R2P PR, R66, 0x7f ;  /* 0x0000007f42007804 */ /* 0x000fe20000000000 */
[----:B------:R-:W-:Y:S01]  /*2760*/  BSSY.RECONVERGENT B0, `(.L_x_31) ;  /* 0x0000021000007945 */ /* 0x000fe20003800200 */
[----:B------:R-:W-:-:S11]  /*2770*/  IMAD.MOV.U32 R65, RZ, RZ, RZ ;  /* 0x000000ffff417224 */ /* 0x000fd600078e00ff */
[----:B--2---:R-:W-:Y:S02]  /*2780*/  VOTE.ANY R59, PT, P0 ;  /* 0x00000000003b7806 */ /* 0x004fe400000e0100 */
[----:B------:R-:W-:Y:S02]  /*2790*/  VOTE.ANY R70, PT, P1 ;  /* 0x0000000000467806 */ /* 0x000fe400008e0100 */
[----:B------:R-:W-:Y:S02]  /*27a0*/  @!P0 LOP3.LUT R59, RZ, R59, RZ, 0x33, !PT ;  /* 0x0000003bff3b8212 */ /* 0x000fe400078e33ff */
[----:B------:R-:W-:Y:S02]  /*27b0*/  @!P1 LOP3.LUT R70, RZ, R70, RZ, 0x33, !PT ;  /* 0x00000046ff469212 */ /* 0x000fe400078e33ff */
[----:B------:R-:W-:Y:S02]  /*27c0*/  VOTE.ANY R72, PT, P2 ;  /* 0x0000000000487806 */ /* 0x000fe400010e0100 */
[----:B------:R-:W-:-:S02]  /*27d0*/  LOP3.LUT R59, R70, R59, RZ, 0xc0, !PT ;  /* 0x0000003b463b7212 */ /* 0x000fc400078ec0ff */
[----:B------:R-:W-:Y:S02]  /*27e0*/  @!P2 LOP3.LUT R72, RZ, R72, RZ, 0x33, !PT ;  /* 0x00000048ff48a212 */ /* 0x000fe400078e33ff */
[----:B------:R-:W-:Y:S02]  /*27f0*/  VOTE.ANY R70, PT, P3 ;  /* 0x0000000000467806 */ /* 0x000fe400018e0100 */
[----:B------:R-:W-:Y:S02]  /*2800*/  LOP3.LUT P0, RZ, R66, 0x80, RZ, 0xc0, !PT ;  /* 0x0000008042ff7812 */ /* 0x000fe4000780c0ff */
[----:B------:R-:W-:Y:S02]  /*2810*/  LOP3.LUT R59, R72, R59, RZ, 0xc0, !PT ;  /* 0x0000003b483b7212 */ /* 0x000fe400078ec0ff */
[----:B------:R-:W-:Y:S02]  /*2820*/  VOTE.ANY R66, PT, P4 ;  /* 0x0000000000427806 */ /* 0x000fe400020e0100 */
[----:B------:R-:W-:-:S02]  /*2830*/  @!P3 LOP3.LUT R70, RZ, R70, RZ, 0x33, !PT ;  /* 0x00000046ff46b212 */ /* 0x000fc400078e33ff */
[----:B------:R-:W-:Y:S02]  /*2840*/  @!P4 LOP3.LUT R66, RZ, R66, RZ, 0x33, !PT ;  /* 0x00000042ff42c212 */ /* 0x000fe400078e33ff */
[----:B------:R-:W-:Y:S02]  /*2850*/  LOP3.LUT R59, R70, R59, RZ, 0xc0, !PT ;  /* 0x0000003b463b7212 */ /* 0x000fe400078ec0ff */
[----:B------:R-:W-:Y:S02]  /*2860*/  VOTE.ANY R70, PT, P5 ;  /* 0x0000000000467806 */ /* 0x000fe400028e0100 */
[----:B------:R-:W-:Y:S02]  /*2870*/  LOP3.LUT R59, R66, R59, RZ, 0xc0, !PT ;  /* 0x0000003b423b7212 */ /* 0x000fe400078ec0ff */
[----:B------:R-:W-:Y:S02]  /*2880*/  VOTE.ANY R66, PT, P6 ;  /* 0x0000000000427806 */ /* 0x000fe400030e0100 */
[----:B------:R-:W-:-:S02]  /*2890*/  @!P5 LOP3.LUT R70, RZ, R70, RZ, 0x33, !PT ;  /* 0x00000046ff46d212 */ /* 0x000fc400078e33ff */
[----:B------:R-:W-:Y:S02]  /*28a0*/  VOTE.ANY R72, PT, P0 ;  /* 0x0000000000487806 */ /* 0x000fe400000e0100 */
[----:B------:R-:W-:Y:S02]  /*28b0*/  @!P6 LOP3.LUT R66, RZ, R66, RZ, 0x33, !PT ;  /* 0x00000042ff42e212 */ /* 0x000fe400078e33ff */
[----:B------:R-:W-:Y:S02]  /*28c0*/  LOP3.LUT R59, R70, R59, RZ, 0xc0, !PT ;  /* 0x0000003b463b7212 */ /* 0x000fe400078ec0ff */
[----:B------:R-:W-:Y:S02]  /*28d0*/  @!P0 LOP3.LUT R72, RZ, R72, RZ, 0x33, !PT ;  /* 0x00000048ff488212 */ /* 0x000fe400078e33ff */
[----:B------:R-:W-:-:S04]  /*28e0*/  LOP3.LUT R59, R66, R59, RZ, 0xc0, !PT ;  /* 0x0000003b423b7212 */ /* 0x000fc800078ec0ff */
[----:B------:R-:W-:Y:S02]  /*28f0*/  LOP3.LUT R72, R72, R59, RZ, 0xc0, !PT ;  /* 0x0000003b48487212 */ /* 0x000fe400078ec0ff */
[----:B---3--:R2:W3:Y:S02]  /*2900*/  SHFL.IDX PT, R59, R63, R67, 0x1f ;  /* 0x00001f433f3b7589 */ /* 0x0084e400000e0000 */
[----:B------:R-:W4:Y:S01]  /*2910*/  FLO.U32 R69, R72 ;  /* 0x0000004800457300 */ /* 0x000f2200000e0000 */
[----:B------:R-:W-:-:S07]  /*2920*/  LOP3.LUT R66, R39, R72, RZ, 0xc0, !PT ;  /* 0x0000004827427212 */ /* 0x000fce00078ec0ff */
[----:B------:R-:W0:Y:S01]  /*2930*/  POPC R66, R66 ;  /* 0x0000004200427309 */ /* 0x000e220000000000 */
[----:B----4-:R-:W-:-:S13]  /*2940*/  ISETP.NE.AND P0, PT, R0, R69, PT ;  /* 0x000000450000720c */ /* 0x010fda0003f05270 */
[----:B0-23--:R-:W-:Y:S05]  /*2950*/  @P0 BRA `(.L_x_32) ;  /* 0x0000000000040947 */ /* 0x00dfea0003800000 */
[----:B------:R0:W2:Y:S02]  /*2960*/  ATOMS.ADD R65, [R57], R66 ;  /* 0x000000423941738c */ /* 0x0000a40000000000 */
.L_x_32:
[----:B------:R-:W-:Y:S05]  /*2970*/  BSYNC.RECONVERGENT B0 ;  /* 0x0000000000007941 */ /* 0x000fea0003800200 */
.L_x_31:
[----:B------:R-:W-:Y:S01]  /*2980*/  R2P PR, R64, 0x7f ;  /* 0x0000007f40007804 */ /* 0x000fe20000000000 */
[----:B------:R-:W-:Y:S01]  /*2990*/  BSSY.RECONVERGENT B0, `(.L_x_33) ;  /* 0x0000022000007945 */ /* 0x000fe20003800200 */
[----:B------:R-:W-:-:S11]  /*29a0*/  IMAD.MOV.U32 R67, RZ, RZ, RZ ;  /* 0x000000ffff437224 */ /* 0x000fd600078e00ff */
[----:B0-----:R-:W-:Y:S02]  /*29b0*/  VOTE.ANY R57, PT, P0 ;  /* 0x0000000000397806 */ /* 0x001fe400000e0100 */
[----:B------:R-:W-:Y:S02]  /*29c0*/  VOTE.ANY R70, PT, P1 ;  /* 0x0000000000467806 */ /* 0x000fe400008e0100 */
[----:B------:R-:W-:Y:S02]  /*29d0*/  @!P0 LOP3.LUT R57, RZ, R57, RZ, 0x33, !PT ;  /* 0x00000039ff398212 */ /* 0x000fe400078e33ff */
[----:B------:R-:W-:Y:S02]  /*29e0*/  VOTE.ANY R72, PT, P2 ;  /* 0x0000000000487806 */ /* 0x000fe400010e0100 */
[----:B------:R-:W-:Y:S02]  /*29f0*/  @!P1 LOP3.LUT R70, RZ, R70, RZ, 0x33, !PT ;  /* 0x00000046ff469212 */ /* 0x000fe400078e33ff */
[----:B------:R-:W-:-:S02]  /*2a00*/  @!P2 LOP3.LUT R72, RZ, R72, RZ, 0x33, !PT ;  /* 0x00000048ff48a212 */ /* 0x000fc400078e33ff */
[----:B------:R-:W-:Y:S02]  /*2a10*/  LOP3.LUT R57, R70, R57, RZ, 0xc0, !PT ;  /* 0x0000003946397212 */ /* 0x000fe400078ec0ff */
[----:B------:R-:W-:Y:S02]  /*2a20*/  VOTE.ANY R70, PT, P3 ;  /* 0x0000000000467806 */ /* 0x000fe400018e0100 */
[----:B------:R-:W-:Y:S02]  /*2a30*/  LOP3.LUT R57, R72, R57, RZ, 0xc0, !PT ;  /* 0x0000003948397212 */ /* 0x000fe400078ec0ff */
[----:B------:R-:W-:Y:S02]  /*2a40*/  LOP3.LUT P0, RZ, R64, 0x80, RZ, 0xc0, !PT ;  /* 0x0000008040ff7812 */ /* 0x000fe4000780c0ff */
        /* <DEDUP_REMOVED lines=14> */
[----:B--2---:R0:W2:Y:S02]  /*2b30*/  SHFL.IDX PT, R57, R65, R69, 0x1f ;  /* 0x00001f4541397589 */ /* 0x0040a400000e0000 */
[----:B------:R-:W3:Y:S01]  /*2b40*/  FLO.U32 R72, R74 ;  /* 0x0000004a00487300 */ /* 0x000ee200000e0000 */
[----:B------:R-:W-:-:S07]  /*2b50*/  LOP3.LUT R63, R39, R74, RZ, 0xc0, !PT ;  /* 0x0000004a273f7212 */ /* 0x000fce00078ec0ff */
[----:B------:R-:W4:Y:S01]  /*2b60*/  POPC R63, R63 ;  /* 0x0000003f003f7309 */ /* 0x000f220000000000 */
[----:B---3--:R-:W-:-:S13]  /*2b70*/  ISETP.NE.AND P0, PT, R0, R72, PT ;  /* 0x000000480000720c */ /* 0x008fda0003f05270 */
[----:B0-2-4-:R-:W-:Y:S05]  /*2b80*/  @P0 BRA `(.L_x_34) ;  /* 0x0000000000080947 */ /* 0x015fea0003800000 */
[----:B------:R-:W-:-:S05]  /*2b90*/  IMAD R64, R64, 0x4, R51 ;  /* 0x0000000440407824 */ /* 0x000fca00078e0233 */
[----:B------:R0:W2:Y:S02]  /*2ba0*/  ATOMS.ADD R67, [R64], R63 ;  /* 0x0000003f4043738c */ /* 0x0000a40000000000 */
.L_x_34:
[----:B------:R-:W-:Y:S05]  /*2bb0*/  BSYNC.RECONVERGENT B0 ;  /* 0x0000000000007941 */ /* 0x000fea0003800200 */
.L_x_33:
[----:B------:R-:W-:Y:S01]  /*2bc0*/  R2P PR, R60, 0x7f ;  /* 0x0000007f3c007804 */ /* 0x000fe20000000000 */
[----:B------:R-:W-:-:S12]  /*2bd0*/  BSSY.RECONVERGENT B0, `(.L_x_35) ;  /* 0x0000022000007945 */ /* 0x000fd80003800200 */
        /* <DEDUP_REMOVED lines=22> */
[----:B------:R-:W-:Y:S01]  /*2d40*/  LOP3.LUT R64, R69, R64, RZ, 0xc0, !PT ;  /* 0x0000004045407212 */ /* 0x000fe200078ec0ff */
[----:B------:R-:W-:-:S03]  /*2d50*/  IMAD.MOV.U32 R69, RZ, RZ, RZ ;  /* 0x000000ffff457224 */ /* 0x000fc600078e00ff */
        /* <DEDUP_REMOVED lines=9> */
.L_x_36:
[----:B------:R-:W-:Y:S05]  /*2df0*/  BSYNC.RECONVERGENT B0 ;  /* 0x0000000000007941 */ /* 0x000fea0003800200 */
.L_x_35:
        /* <DEDUP_REMOVED lines=35> */
.L_x_38:
[----:B------:R-:W-:Y:S05]  /*3030*/  BSYNC.RECONVERGENT B0 ;  /* 0x0000000000007941 */ /* 0x000fea0003800200 */
.L_x_37:
        /* <DEDUP_REMOVED lines=35> */
.L_x_40:
[----:B------:R-:W-:Y:S05]  /*3270*/  BSYNC.RECONVERGENT B0 ;  /* 0x0000000000007941 */ /* 0x000fea0003800200 */
.L_x_39:
[----:B------:R-:W-:Y:S01]  /*3280*/  R2P PR, R62, 0x7f ;  /* 0x0000007f3e007804 */ /* 0x000fe20000000000 */
[----:B------:R-:W-:-:S12]  /*3290*/  BSSY.RECONVERGENT B0, `(.L_x_41) ;  /* 0x0000021000007945 */ /* 0x000fd80003800200 */
[----:B------:R-:W-:Y:S02]  /*32a0*/  VOTE.ANY R51, PT, P0 ;  /* 0x0000000000337806 */ /* 0x000fe400000e0100 */
[----:B0-----:R-:W-:Y:S02]  /*32b0*/  VOTE.ANY R52, PT, P1 ;  /* 0x0000000000347806 */ /* 0x001fe400008e0100 */
        /* <DEDUP_REMOVED lines=19> */
[----:B------:R-:W-:Y:S01]  /*33f0*/  @!P0 LOP3.LUT R70, RZ, R70, RZ, 0x33, !PT ;  /* 0x00000046ff468212 */ /* 0x000fe200078e33ff */
[----:B--2---:R0:W2:Y:S01]  /*3400*/  SHFL.IDX PT, R52, R72, R73, 0x1f ;  /* 0x00001f4948347589 */ /* 0x0040a200000e0000 */
[----:B------:R-:W-:-:S04]  /*3410*/  LOP3.LUT R51, R62, R51, RZ, 0xc0, !PT ;  /* 0x000000333e337212 */ /* 0x000fc800078ec0ff */
[----:B------:R-:W-:Y:S01]  /*3420*/  LOP3.LUT R70, R70, R51, RZ, 0xc0, !PT ;  /* 0x0000003346467212 */ /* 0x000fe200078ec0ff */
[----:B------:R-:W-:-:S03]  /*3430*/  IMAD.MOV.U32 R51, RZ, RZ, RZ ;  /* 0x000000ffff337224 */ /* 0x000fc600078e00ff */
[----:B------:R-:W3:Y:S01]  /*3440*/  FLO.U32 R71, R70 ;  /* 0x0000004600477300 */ /* 0x000ee200000e0000 */
[----:B------:R-:W-:-:S07]  /*3450*/  LOP3.LUT R62, R39, R70, RZ, 0xc0, !PT ;  /* 0x00000046273e7212 */ /* 0x000fce00078ec0ff */
[----:B------:R-:W4:Y:S01]  /*3460*/  POPC R62, R62 ;  /* 0x0000003e003e7309 */ /* 0x000f220000000000 */
[----:B---3--:R-:W-:-:S13]  /*3470*/  ISETP.NE.AND P0, PT, R0, R71, PT ;  /* 0x000000470000720c */ /* 0x008fda0003f05270 */
[----:B0-2-4-:R-:W-:Y:S05]  /*3480*/  @P0 BRA `(.L_x_42) ;  /* 0x0000000000040947 */ /* 0x015fea0003800000 */
[----:B------:R0:W2:Y:S02]  /*3490*/  ATOMS.ADD R51, [R55], R62 ;  /* 0x0000003e3733738c */ /* 0x0000a40000000000 */
.L_x_42:
[----:B------:R-:W-:Y:S05]  /*34a0*/  BSYNC.RECONVERGENT B0 ;  /* 0x0000000000007941 */ /* 0x000fea0003800200 */
.L_x_41:
[----:B------:R-:W-:Y:S01]  /*34b0*/  R2P PR, R58, 0x7f ;  /* 0x0000007f3a007804 */ /* 0x000fe20000000000 */
[----:B--2---:R2:W3:Y:S01]  /*34c0*/  SHFL.IDX PT, R51, R51, R71, 0x1f ;  /* 0x00001f4733337589 */ /* 0x0044e200000e0000 */
[----:B------:R-:W-:Y:S11]  /*34d0*/  BSSY.RECONVERGENT B0, `(.L_x_43) ;  /* 0x0000020000007945 */ /* 0x000ff60003800200 */
[----:B01----:R-:W-:-:S02]  /*34e0*/  VOTE.ANY R55, PT, P0 ;  /* 0x0000000000377806 */ /* 0x003fc400000e0100 */
[----:B------:R-:W-:Y:S02]  /*34f0*/  VOTE.ANY R70, PT, P1 ;  /* 0x0000000000467806 */ /* 0x000fe400008e0100 */
[----:B------:R-:W-:Y:S02]  /*3500*/  @!P0 LOP3.LUT R55, RZ, R55, RZ, 0x33, !PT ;  /* 0x00000037ff378212 */ /* 0x000fe400078e33ff */
[----:B------:R-:W-:Y:S02]  /*3510*/  @!P1 LOP3.LUT R70, RZ, R70, RZ, 0x33, !PT ;  /* 0x00000046ff469212 */ /* 0x000fe400078e33ff */
[----:B------:R-:W-:Y:S02]  /*3520*/  VOTE.ANY R72, PT, P2 ;  /* 0x0000000000487806 */ /* 0x000fe400010e0100 */
[----:B------:R-:W-:Y:S02]  /*3530*/  LOP3.LUT R55, R70, R55, RZ, 0xc0, !PT ;  /* 0x0000003746377212 */ /* 0x000fe400078ec0ff */
[----:B------:R-:W-:-:S02]  /*3540*/  @!P2 LOP3.LUT R72, RZ, R72, RZ, 0x33, !PT ;  /* 0x00000048ff48a212 */ /* 0x000fc400078e33ff */
[----:B------:R-:W-:Y:S02]  /*3550*/  VOTE.ANY R70, PT, P3 ;  /* 0x0000000000467806 */ /* 0x000fe400018e0100 */
[----:B------:R-:W-:Y:S02]  /*3560*/  LOP3.LUT P0, RZ, R58, 0x80, RZ, 0xc0, !PT ;  /* 0x000000803aff7812 */ /* 0x000fe4000780c0ff */
[----:B------:R-:W-:Y:S02]  /*3570*/  LOP3.LUT R55, R72, R55, RZ, 0xc0, !PT ;  /* 0x0000003748377212 */ /* 0x000fe400078ec0ff */
[----:B------:R-:W-:Y:S02]  /*3580*/  VOTE.ANY R58, PT, P4 ;  /* 0x00000000003a7806 */ /* 0x000fe400020e0100 */
[----:B------:R-:W-:Y:S02]  /*3590*/  @!P3 LOP3.LUT R70, RZ, R70, RZ, 0x33, !PT ;  /* 0x00000046ff46b212 */ /* 0x000fe400078e33ff */
[----:B------:R-:W-:-:S02]  /*35a0*/  @!P4 LOP3.LUT R58, RZ, R58, RZ, 0x33, !PT ;  /* 0x0000003aff3ac212 */ /* 0x000fc400078e33ff */
[----:B------:R-:W-:Y:S02]  /*35b0*/  LOP3.LUT R55, R70, R55, RZ, 0xc0, !PT ;  /* 0x0000003746377212 */ /* 0x000fe400078ec0ff */
[----:B------:R-:W-:Y:S02]  /*35c0*/  VOTE.ANY R70, PT, P5 ;  /* 0x0000000000467806 */ /* 0x000fe400028e0100 */
[----:B------:R-:W-:Y:S02]  /*35d0*/  LOP3.LUT R55, R58, R55, RZ, 0xc0, !PT ;  /* 0x000000373a377212 */ /* 0x000fe400078ec0ff */
[----:B------:R-:W-:Y:S02]  /*35e0*/  VOTE.ANY R58, PT, P6 ;  /* 0x00000000003a7806 */ /* 0x000fe400030e0100 */
[----:B------:R-:W-:Y:S02]  /*35f0*/  @!P5 LOP3.LUT R70, RZ, R70, RZ, 0x33, !PT ;  /* 0x00000046ff46d212 */ /* 0x000fe400078e33ff */
[----:B------:R-:W-:-:S02]  /*3600*/  VOTE.ANY R72, PT, P0 ;  /* 0x0000000000487806 */ /* 0x000fc400000e0100 */
[----:B------:R-:W-:Y:S02]  /*3610*/  @!P6 LOP3.LUT R58, RZ, R58, RZ, 0x33, !PT ;  /* 0x0000003aff3ae212 */ /* 0x000fe400078e33ff */
[----:B------:R-:W-:Y:S01]  /*3620*/  LOP3.LUT R55, R70, R55, RZ, 0xc0, !PT ;  /* 0x0000003746377212 */ /* 0x000fe200078ec0ff */
[----:B------:R-:W-:Y:S01]  /*3630*/  IMAD.MOV.U32 R70, RZ, RZ, RZ ;  /* 0x000000ffff467224 */ /* 0x000fe200078e00ff */
[----:B------:R-:W-:Y:S02]  /*3640*/  @!P0 LOP3.LUT R72, RZ, R72, RZ, 0x33, !PT ;  /* 0x00000048ff488212 */ /* 0x000fe400078e33ff */
[----:B------:R-:W-:-:S04]  /*3650*/  LOP3.LUT R55, R58, R55, RZ, 0xc0, !PT ;  /* 0x000000373a377212 */ /* 0x000fc800078ec0ff */
[----:B------:R-:W-:-:S04]  /*3660*/  LOP3.LUT R72, R72, R55, RZ, 0xc0, !PT ;  /* 0x0000003748487212 */ /* 0x000fc800078ec0ff */
[----:B------:R-:W0:Y:S01]  /*3670*/  FLO.U32 R73, R72 ;  /* 0x0000004800497300 */ /* 0x000e2200000e0000 */
[----:B------:R-:W-:-:S07]  /*3680*/  LOP3.LUT R58, R39, R72, RZ, 0xc0, !PT ;  /* 0x00000048273a7212 */ /* 0x000fce00078ec0ff */
[----:B------:R-:W1:Y:S01]  /*3690*/  POPC R58, R58 ;  /* 0x0000003a003a7309 */ /* 0x000e620000000000 */
[----:B0-----:R-:W-:-:S13]  /*36a0*/  ISETP.NE.AND P0, PT, R0, R73, PT ;  /* 0x000000490000720c */ /* 0x001fda0003f05270 */
[----:B-123--:R-:W-:Y:S05]  /*36b0*/  @P0 BRA `(.L_x_44) ;  /* 0x0000000000040947 */ /* 0x00efea0003800000 */
[----:B------:R0:W1:Y:S02]  /*36c0*/  ATOMS.ADD R70, [R53], R58 ;  /* 0x0000003a3546738c */ /* 0x0000640000000000 */
.L_x_44:
[----:B------:R-:W-:Y:S05]  /*36d0*/  BSYNC.RECONVERGENT B0 ;  /* 0x0000000000007941 */ /* 0x000fea0003800200 */
.L_x_43:
[----:B------:R-:W-:Y:S01]  /*36e0*/  R2P PR, R54, 0x7f ;  /* 0x0000007f36007804 */ /* 0x000fe20000000000 */
[----:B------:R-:W-:Y:S01]  /*36f0*/  BSSY.RECONVERGENT B0, `(.L_x_45) ;  /* 0x0000021000007945 */ /* 0x000fe20003800200 */
[----:B------:R-:W-:-:S11]  /*3700*/  IMAD.MOV.U32 R71, RZ, RZ, RZ ;  /* 0x000000ffff477224 */ /* 0x000fd600078e00ff */
[----:B0-----:R-:W-:Y:S02]  /*3710*/  VOTE.ANY R53, PT, P0 ;  /* 0x0000000000357806 */ /* 0x001fe400000e0100 */
        /* <DEDUP_REMOVED lines=23> */
[----:B-1----:R0:W1:Y:S02]  /*3890*/  SHFL.IDX PT, R53, R70, R73, 0x1f ;  /* 0x00001f4946357589 */ /* 0x00206400000e0000 */
[----:B------:R-:W2:Y:S01]  /*38a0*/  FLO.U32 R72, R74 ;  /* 0x0000004a00487300 */ /* 0x000ea200000e0000 */
[----:B------:R-:W-:-:S07]  /*38b0*/  LOP3.LUT R55, R39, R74, RZ, 0xc0, !PT ;  /* 0x0000004a27377212 */ /* 0x000fce00078ec0ff */
[----:B------:R-:W3:Y:S01]  /*38c0*/  POPC R55, R55 ;  /* 0x0000003700377309 */ /* 0x000ee20000000000 */
[----:B--2---:R-:W-:-:S13]  /*38d0*/  ISETP.NE.AND P0, PT, R0, R72, PT ;  /* 0x000000480000720c */ /* 0x004fda0003f05270 */
[----:B01-3--:R-:W-:Y:S05]  /*38e0*/  @P0 BRA `(.L_x_46) ;  /* 0x0000000000040947 */ /* 0x00bfea0003800000 */
[----:B------:R0:W1:Y:S02]  /*38f0*/  ATOMS.ADD R71, [R50], R55 ;  /* 0x000000373247738c */ /* 0x0000640000000000 */
.L_x_46:
[----:B------:R-:W-:Y:S05]  /*3900*/  BSYNC.RECONVERGENT B0 ;  /* 0x0000000000007941 */ /* 0x000fea0003800200 */
.L_x_45:
[----:B------:R-:W-:Y:S01]  /*3910*/  R2P PR, R49, 0x7f ;  /* 0x0000007f31007804 */ /* 0x000fe20000000000 */
[----:B------:R-:W-:-:S12]  /*3920*/  BSSY.RECONVERGENT B0, `(.L_x_47) ;  /* 0x0000021000007945 */ /* 0x000fd80003800200 */
        /* <DEDUP_REMOVED lines=32> */
.L_x_48:
[----:B------:R-:W-:Y:S05]  /*3b30*/  BSYNC.RECONVERGENT B0 ;  /* 0x0000000000007941 */ /* 0x000fea0003800200 */
.L_x_47:
[----:B------:R-:W-:Y:S01]  /*3b40*/  R2P PR, R36, 0x7f ;  /* 0x0000007f24007804 */ /* 0x000fe20000000000 */
[----:B-1----:R1:W2:Y:S01]  /*3b50*/  SHFL.IDX PT, R49, R49, R73, 0x1f ;  /* 0x00001f4931317589 */ /* 0x0022a200000e0000 */
[----:B------:R-:W-:Y:S11]  /*3b60*/  BSSY.RECONVERGENT B0, `(.L_x_49) ;  /* 0x0000020000007945 */ /* 0x000ff60003800200 */
[----:B0-----:R-:W-:-:S02]  /*3b70*/  VOTE.ANY R43, PT, P0 ;  /* 0x00000000002b7806 */ /* 0x001fc400000e0100 */
        /* <DEDUP_REMOVED lines=19> */
[----:B------:R-:W-:Y:S02]  /*3cb0*/  LOP3.LUT R43, R70, R43, RZ, 0xc0, !PT ;  /* 0x0000002b462b7212 */ /* 0x000fe400078ec0ff */
[----:B------:R-:W-:Y:S02]  /*3cc0*/  @!P0 LOP3.LUT R72, RZ, R72, RZ, 0x33, !PT ;  /* 0x00000048ff488212 */ /* 0x000fe400078e33ff */
[----:B------:R-:W-:-:S04]  /*3cd0*/  LOP3.LUT R43, R36, R43, RZ, 0xc0, !PT ;  /* 0x0000002b242b7212 */ /* 0x000fc800078ec0ff */
[----:B------:R-:W-:Y:S01]  /*3ce0*/  LOP3.LUT R72, R72, R43, RZ, 0xc0, !PT ;  /* 0x0000002b48487212 */ /* 0x000fe200078ec0ff */
[----:B------:R-:W-:-:S03]  /*3cf0*/  IMAD.MOV.U32 R43, RZ, RZ, RZ ;  /* 0x000000ffff2b7224 */ /* 0x000fc600078e00ff */
[----:B------:R-:W0:Y:S01]  /*3d00*/  FLO.U32 R70, R72 ;  /* 0x0000004800467300 */ /* 0x000e2200000e0000 */
[----:B------:R-:W-:-:S07]  /*3d10*/  LOP3.LUT R36, R39, R72, RZ, 0xc0, !PT ;  /* 0x0000004827247212 */ /* 0x000fce00078ec0ff */
[----:B------:R1:W3:Y:S01]  /*3d20*/  POPC R74, R36 ;  /* 0x00000024004a7309 */ /* 0x0002e20000000000 */
[----:B0-----:R-:W-:-:S13]  /*3d30*/  ISETP.NE.AND P0, PT, R0, R70, PT ;  /* 0x000000460000720c */ /* 0x001fda0003f05270 */
[----:B-123--:R-:W-:Y:S05]  /*3d40*/  @P0 BRA `(.L_x_50) ;  /* 0x0000000000040947 */ /* 0x00efea0003800000 */
[----:B------:R0:W1:Y:S02]  /*3d50*/  ATOMS.ADD R43, [R44], R74 ;  /* 0x0000004a2c2b738c */ /* 0x0000640000000000 */
.L_x_50:
[----:B------:R-:W-:Y:S05]  /*3d60*/  BSYNC.RECONVERGENT B0 ;  /* 0x0000000000007941 */ /* 0x000fea0003800200 */
.L_x_49:
[----:B------:R-:W-:Y:S01]  /*3d70*/  R2P PR, R38, 0x7f ;  /* 0x0000007f26007804 */ /* 0x000fe20000000000 */
[----:B-1----:R1:W2:Y:S01]  /*3d80*/  SHFL.IDX PT, R43, R43, R70, 0x1f ;  /* 0x00001f462b2b7589 */ /* 0x0022a200000e0000 */
[----:B------:R-:W-:Y:S01]  /*3d90*/  BSSY.RECONVERGENT B0, `(.L_x_51) ;  /* 0x0000020000007945 */ /* 0x000fe20003800200 */
[----:B0-----:R-:W-:-:S10]  /*3da0*/  IMAD.MOV.U32 R44, RZ, RZ, RZ ;  /* 0x000000ffff2c7224 */ /* 0x001fd400078e00ff */
[----:B------:R-:W-:Y:S02]  /*3db0*/  VOTE.ANY R36, PT, P0 ;  /* 0x0000000000247806 */ /* 0x000fe400000e0100 */
        /* <DEDUP_REMOVED lines=22> */
[----:B------:R-:W-:-:S04]  /*3f20*/  LOP3.LUT R36, R75, R36, RZ, 0xc0, !PT ;  /* 0x000000244b247212 */ /* 0x000fc800078ec0ff */
[----:B------:R-:W0:Y:S01]  /*3f30*/  FLO.U32 R75, R36 ;  /* 0x00000024004b7300 */ /* 0x000e2200000e0000 */
[----:B------:R-:W-:-:S07]  /*3f40*/  LOP3.LUT R38, R39, R36, RZ, 0xc0, !PT ;  /* 0x0000002427267212 */ /* 0x000fce00078ec0ff */
[----:B------:R1:W3:Y:S01]  /*3f50*/  POPC R72, R38 ;  /* 0x0000002600487309 */ /* 0x0002e20000000000 */
[----:B0-----:R-:W-:-:S13]  /*3f60*/  ISETP.NE.AND P0, PT, R0, R75, PT ;  /* 0x0000004b0000720c */ /* 0x001fda0003f05270 */
[----:B-123--:R-:W-:Y:S05]  /*3f70*/  @P0 BRA `(.L_x_52) ;  /* 0x0000000000040947 */ /* 0x00efea0003800000 */
[----:B------:R0:W1:Y:S02]  /*3f80*/  ATOMS.ADD R44, [R45], R72 ;  /* 0x000000482d2c738c */ /* 0x0000640000000000 */
.L_x_52:
[----:B------:R-:W-:Y:S05]  /*3f90*/  BSYNC.RECONVERGENT B0 ;  /* 0x0000000000007941 */ /* 0x000fea0003800200 */
.L_x_51:
[----:B------:R-:W-:Y:S01]  /*3fa0*/  R2P PR, R40, 0x7f ;  /* 0x0000007f28007804 */ /* 0x000fe20000000000 */
[----:B-1----:R1:W2:Y:S01]  /*3fb0*/  SHFL.IDX PT, R44, R44, R75, 0x1f ;  /* 0x00001f4b2c2c7589 */ /* 0x0022a200000e0000 */
[----:B------:R-:W-:Y:S11]  /*3fc0*/  BSSY.RECONVERGENT B0, `(.L_x_53) ;  /* 0x0000020000007945 */ /* 0x000ff60003800200 */
[----:B------:R-:W-:-:S02]  /*3fd0*/  VOTE.ANY R36, PT, P0 ;  /* 0x0000000000247806 */ /* 0x000fc400000e0100 */
[----:B0-----:R-:W-:Y:S02]  /*3fe0*/  VOTE.ANY R45, PT, P1 ;  /* 0x00000000002d7806 */ /* 0x001fe400008e0100 */
[----:B------:R-:W-:Y:S02]  /*3ff0*/  @!P0 LOP3.LUT R36, RZ, R36, RZ, 0x33, !PT ;  /* 0x00000024ff248212 */ /* 0x000fe400078e33ff */
[----:B------:R-:W-:Y:S02]  /*4000*/  VOTE.ANY R71, PT, P2 ;  /* 0x0000000000477806 */ /* 0x000fe400010e0100 */
[----:B------:R-:W-:Y:S02]  /*4010*/  @!P1 LOP3.LUT R45, RZ, R45, RZ, 0x33, !PT ;  /* 0x0000002dff2d9212 */ /* 0x000fe400078e33ff */
[----:B------:R-:W-:Y:S02]  /*4020*/  @!P2 LOP3.LUT R71, RZ, R71, RZ, 0x33, !PT ;  /* 0x00000047ff47a212 */ /* 0x000fe400078e33ff */
[----:B------:R-:W-:-:S02]  /*4030*/  LOP3.LUT R36, R45, R36, RZ, 0xc0, !PT ;  /* 0x000000242d247212 */ /* 0x000fc400078ec0ff */
[----:B------:R-:W-:Y:S02]  /*4040*/  VOTE.ANY R45, PT, P3 ;  /* 0x00000000002d7806 */ /* 0x000fe400018e0100 */
[----:B------:R-:W-:Y:S02]  /*4050*/  LOP3.LUT R36, R71, R36, RZ, 0xc0, !PT ;  /* 0x0000002447247212 */ /* 0x000fe400078ec0ff */
[----:B------:R-:W-:Y:S01]  /*4060*/  LOP3.LUT P0, RZ, R40, 0x80, RZ, 0xc0, !PT ;  /* 0x0000008028ff7812 */ /* 0x000fe2000780c0ff */
[----:B------:R-:W-:Y:S01]  /*4070*/  IMAD.MOV.U32 R40, RZ, RZ, RZ ;  /* 0x000000ffff287224 */ /* 0x000fe200078e00ff */
        /* <DEDUP_REMOVED lines=20> */
.L_x_54:
[----:B------:R-:W-:Y:S05]  /*41c0*/  BSYNC.RECONVERGENT B0 ;  /* 0x0000000000007941 */ /* 0x000fea0003800200 */
.L_x_53:
[----:B------:R-:W-:Y:S01]  /*41d0*/  R2P PR, R41, 0x7f ;  /* 0x0000007f29007804 */ /* 0x000fe20000000000 */
[----:B-1----:R1:W2:Y:S01]  /*41e0*/  SHFL.IDX PT, R40, R40, R73, 0x1f ;  /* 0x00001f4928287589 */ /* 0x0022a200000e0000 */
[----:B------:R-:W-:Y:S11]  /*41f0*/  BSSY.RECONVERGENT B0, `(.L_x_55) ;  /* 0x0000020000007945 */ /* 0x000ff60003800200 */
[----:B------:R-:W-:-:S02]  /*4200*/  VOTE.ANY R36, PT, P0 ;  /* 0x0000000000247806 */ /* 0x000fc400000e0100 */
        /* <DEDUP_REMOVED lines=21> */
[----:B------:R-:W-:Y:S01]  /*4360*/  LOP3.LUT R36, R41, R36, RZ, 0xc0, !PT ;  /* 0x0000002429247212 */ /* 0x000fe200078ec0ff */
[----:B------:R-:W-:-:S03]  /*4370*/  IMAD.MOV.U32 R41, RZ, RZ, RZ ;  /* 0x000000ffff297224 */ /* 0x000fc600078e00ff */
[----:B------:R-:W-:-:S04]  /*4380*/  LOP3.LUT R36, R71, R36, RZ, 0xc0, !PT ;  /* 0x0000002447247212 */ /* 0x000fc800078ec0ff */
[----:B0-----:R-:W0:Y:S01]  /*4390*/  FLO.U32 R46, R36 ;  /* 0x00000024002e7300 */ /* 0x001e2200000e0000 */
[----:B------:R-:W-:-:S07]  /*43a0*/  LOP3.LUT R38, R39, R36, RZ, 0xc0, !PT ;  /* 0x0000002427267212 */ /* 0x000fce00078ec0ff */
[----:B------:R-:W3:Y:S01]  /*43b0*/  POPC R38, R38 ;  /* 0x0000002600267309 */ /* 0x000ee20000000000 */
[----:B0-----:R-:W-:-:S13]  /*43c0*/  ISETP.NE.AND P0, PT, R0, R46, PT ;  /* 0x0000002e0000720c */ /* 0x001fda0003f05270 */
[----:B-123--:R-:W-:Y:S05]  /*43d0*/  @P0 BRA `(.L_x_56) ;  /* 0x0000000000040947 */ /* 0x00efea0003800000 */
[----:B------:R0:W1:Y:S02]  /*43e0*/  ATOMS.ADD R41, [R47], R38 ;  /* 0x000000262f29738c */ /* 0x0000640000000000 */
.L_x_56:
[----:B------:R-:W-:Y:S05]  /*43f0*/  BSYNC.RECONVERGENT B0 ;  /* 0x0000000000007941 */ /* 0x000fea0003800200 */
.L_x_55:
[----:B------:R-:W-:Y:S01]  /*4400*/  R2P PR, R42, 0x7f ;  /* 0x0000007f2a007804 */ /* 0x000fe20000000000 */
[----:B-1----:R1:W2:Y:S01]  /*4410*/  SHFL.IDX PT, R41, R41, R46, 0x1f ;  /* 0x00001f2e29297589 */ /* 0x0022a200000e0000 */
[----:B------:R-:W-:Y:S11]  /*4420*/  BSSY.RECONVERGENT B0, `(.L_x_57) ;  /* 0x0000020000007945 */ /* 0x000ff60003800200 */
[----:B------:R-:W-:-:S02]  /*4430*/  VOTE.ANY R36, PT, P0 ;  /* 0x0000000000247806 */ /* 0x000fc400000e0100 */
[----:B------:R-:W-:Y:S02]  /*4440*/  VOTE.ANY R45, PT, P1 ;  /* 0x00000000002d7806 */ /* 0x000fe400008e0100 */
[----:B------:R-:W-:Y:S02]  /*4450*/  @!P0 LOP3.LUT R36, RZ, R36, RZ, 0x33, !PT ;  /* 0x00000024ff248212 */ /* 0x000fe400078e33ff */
[----:B0-----:R-:W-:Y:S02]  /*4460*/  VOTE.ANY R47, PT, P2 ;  /* 0x00000000002f7806 */ /* 0x001fe400010e0100 */
[----:B------:R-:W-:Y:S02]  /*4470*/  @!P1 LOP3.LUT R45, RZ, R45, RZ, 0x33, !PT ;  /* 0x0000002dff2d9212 */ /* 0x000fe400078e33ff */
[----:B------:R-:W-:Y:S02]  /*4480*/  @!P2 LOP3.LUT R47, RZ, R47, RZ, 0x33, !PT ;  /* 0x0000002fff2fa212 */ /* 0x000fe400078e33ff */
[----:B------:R-:W-:-:S02]  /*4490*/  LOP3.LUT R36, R45, R36, RZ, 0xc0, !PT ;  /* 0x000000242d247212 */ /* 0x000fc400078ec0ff */
[----:B------:R-:W-:Y:S02]  /*44a0*/  VOTE.ANY R45, PT, P3 ;  /* 0x00000000002d7806 */ /* 0x000fe400018e0100 */
[----:B------:R-:W-:Y:S02]  /*44b0*/  LOP3.LUT R36, R47, R36, RZ, 0xc0, !PT ;  /* 0x000000242f247212 */ /* 0x000fe400078ec0ff */
[----:B------:R-:W-:Y:S02]  /*44c0*/  LOP3.LUT P0, RZ, R42, 0x80, RZ, 0xc0, !PT ;  /* 0x000000802aff7812 */ /* 0x000fe4000780c0ff */
        /* <DEDUP_REMOVED lines=17> */
[----:B0-----:R-:W-:Y:S01]  /*45e0*/  ISETP.NE.AND P0, PT, R0, R45, PT ;  /* 0x0000002d0000720c */ /* 0x001fe20003f05270 */
[----:B------:R-:W-:-:S12]  /*45f0*/  IMAD.MOV.U32 R0, RZ, RZ, RZ ;  /* 0x000000ffff007224 */ /* 0x000fd800078e00ff */
[----:B-123--:R-:W-:Y:S05]  /*4600*/  @P0 BRA `(.L_x_58) ;  /* 0x0000000000040947 */ /* 0x00efea0003800000 */
[----:B------:R0:W1:Y:S02]  /*4610*/  ATOMS.ADD R0, [R48], R47 ;  /* 0x0000002f3000738c */ /* 0x0000640000000000 */
.L_x_58:
[----:B------:R-:W-:Y:S05]  /*4620*/  BSYNC.RECONVERGENT B0 ;  /* 0x0000000000007941 */ /* 0x000fea0003800200 */
.L_x_57:
[----:B-1----:R-:W1:Y:S01]  /*4630*/  SHFL.IDX PT, R0, R0, R45, 0x1f ;  /* 0x00001f2d00007589 */ /* 0x002e6200000e0000 */
[----:B------:R-:W-:Y:S01]  /*4640*/  IMAD.IADD R68, R68, 0x1, R59 ;  /* 0x0000000144447824 */ /* 0x000fe200078e023b */
[----:B------:R-:W-:Y:S01]  /*4650*/  ISETP.NE.AND P0, PT, R85, RZ, PT ;  /* 0x000000ff5500720c */ /* 0x000fe20003f05270 */
[----:B------:R-:W-:Y:S01]  /*4660*/  IMAD.IADD R66, R66, 0x1, R57 ;  /* 0x0000000142427824 */ /* 0x000fe200078e0239 */
[----:B------:R-:W-:Y:S01]  /*4670*/  BAR.SYNC.DEFER_BLOCKING 0x0 ;  /* 0x0000000000007b1d */ /* 0x000fe20000010000 */
[----:B------:R-:W-:Y:S02]  /*4680*/  IMAD.IADD R64, R63, 0x1, R64 ;  /* 0x000000013f407824 */ /* 0x000fe400078e0240 */
[----:B------:R-:W-:Y:S02]  /*4690*/  IMAD.IADD R60, R65, 0x1, R60 ;  /* 0x00000001413c7824 */ /* 0x000fe400078e023c */
[----:B------:R-:W-:Y:S01]  /*46a0*/  IMAD.IADD R56, R67, 0x1, R56 ;  /* 0x0000000143387824 */ /* 0x000fe200078e0238 */
[----:B------:R-:W-:Y:S01]  /*46b0*/  BSSY B1, `(.L_x_59) ;  /* 0x000005a000017945 */ /* 0x000fe20003800000 */
[----:B------:R-:W-:-:S02]  /*46c0*/  IMAD R39, R68, 0x8, R5 ;  /* 0x0000000844277824 */ /* 0x000fc400078e0205 */
[----:B------:R-:W-:Y:S02]  /*46d0*/  IMAD.IADD R38, R38, 0x1, R41 ;  /* 0x0000000126267824 */ /* 0x000fe400078e0229 */
[----:B------:R-:W-:Y:S02]  /*46e0*/  IMAD.IADD R52, R69, 0x1, R52 ;  /* 0x0000000145347824 */ /* 0x000fe400078e0234 */
[----:B------:R-:W-:Y:S02]  /*46f0*/  IMAD.IADD R74, R74, 0x1, R43 ;  /* 0x000000014a4a7824 */ /* 0x000fe400078e022b */
[----:B------:R-:W-:Y:S02]  /*4700*/  IMAD R41, R66, 0x8, R5 ;  /* 0x0000000842297824 */ /* 0x000fe400078e0205 */
[----:B------:R-:W-:Y:S02]  /*4710*/  IMAD.IADD R62, R62, 0x1, R51 ;  /* 0x000000013e3e7824 */ /* 0x000fe400078e0233 */
[----:B------:R-:W-:-:S02]  /*4720*/  IMAD R43, R64, 0x8, R5 ;  /* 0x00000008402b7824 */ /* 0x000fc400078e0205 */
[----:B------:R-:W-:Y:S02]  /*4730*/  IMAD.IADD R58, R58, 0x1, R53 ;  /* 0x000000013a3a7824 */ /* 0x000fe400078e0235 */
[----:B-1----:R-:W-:Y:S01]  /*4740*/  IMAD.IADD R0, R47, 0x1, R0 ;  /* 0x000000012f007824 */ /* 0x002fe200078e0200 */
[----:B------:R1:W-:Y:S01]  /*4750*/  STS.64 [R39+-0x8], R22 ;  /* 0xfffff81627007388 */ /* 0x0003e20000000a00 */
[----:B------:R-:W-:Y:S02]  /*4760*/  IMAD R45, R60, 0x8, R5 ;  /* 0x000000083c2d7824 */ /* 0x000fe400078e0205 */
[----:B------:R-:W-:Y:S01]  /*4770*/  IMAD.IADD R50, R55, 0x1, R50 ;  /* 0x0000000137327824 */ /* 0x000fe200078e0232 */
[----:B------:R2:W-:Y:S01]  /*4780*/  STS.64 [R41+-0x8], R24 ;  /* 0xfffff81829007388 */ /* 0x0005e20000000a00 */
[----:B------:R-:W-:Y:S02]  /*4790*/  IMAD.IADD R54, R54, 0x1, R49 ;  /* 0x0000000136367824 */ /* 0x000fe400078e0231 */
[--C-:B0-----:R-:W-:Y:S01]  /*47a0*/  IMAD R47, R56, 0x8, R5.reuse ;  /* 0x00000008382f7824 */ /* 0x101fe200078e0205 */
[----:B------:R0:W-:Y:S01]  /*47b0*/  STS.64 [R43+-0x8], R26 ;  /* 0xfffff81a2b007388 */ /* 0x0001e20000000a00 */
[----:B------:R-:W-:-:S02]  /*47c0*/  IMAD R49, R52, 0x8, R5 ;  /* 0x0000000834317824 */ /* 0x000fc400078e0205 */
[--C-:B------:R-:W-:Y:S01]  /*47d0*/  IMAD R51, R62, 0x8, R5.reuse ;  /* 0x000000083e337824 */ /* 0x100fe200078e0205 */
[----:B------:R3:W-:Y:S01]  /*47e0*/  STS.64 [R45+-0x8], R28 ;  /* 0xfffff81c2d007388 */ /* 0x0007e20000000a00 */
[--C-:B-1----:R-:W-:Y:S02]  /*47f0*/  IMAD R23, R58, 0x8, R5.reuse ;  /* 0x000000083a177824 */ /* 0x102fe400078e0205 */
[----:B------:R-:W-:Y:S01]  /*4800*/  IMAD.IADD R44, R72, 0x1, R44 ;  /* 0x00000001482c7824 */ /* 0x000fe200078e022c */
[----:B------:R1:W-:Y:S01]  /*4810*/  STS.64 [R47+-0x8], R30 ;  /* 0xfffff81e2f007388 */ /* 0x0003e20000000a00 */
[--C-:B--2---:R-:W-:Y:S02]  /*4820*/  IMAD R25, R50, 0x8, R5.reuse ;  /* 0x0000000832197824 */ /* 0x104fe400078e0205 */
[----:B------:R-:W-:Y:S01]  /*4830*/  IMAD.IADD R40, R77, 0x1, R40 ;  /* 0x000000014d287824 */ /* 0x000fe200078e0228 */
[----:B------:R-:W-:Y:S01]  /*4840*/  STS.64 [R49+-0x8], R32 ;  /* 0xfffff82031007388 */ /* 0x000fe20000000a00 */
[----:B0-----:R-:W-:-:S03]  /*4850*/  IMAD R27, R54, 0x8, R5 ;  /* 0x00000008361b7824 */ /* 0x001fc600078e0205 */
[----:B------:R-:W-:Y:S01]  /*4860*/  STS.64 [R51+-0x8], R34 ;  /* 0xfffff82233007388 */ /* 0x000fe20000000a00 */
[----:B---3--:R-:W-:-:S03]  /*4870*/  IMAD R29, R74, 0x8, R5 ;  /* 0x000000084a1d7824 */ /* 0x008fc600078e0205 */
[----:B------:R0:W-:Y:S01]  /*4880*/  STS.64 [R23+-0x8], R20 ;  /* 0xfffff81417007388 */ /* 0x0001e20000000a00 */
[----:B-1----:R-:W-:-:S03]  /*4890*/  IMAD R31, R44, 0x8, R5 ;  /* 0x000000082c1f7824 */ /* 0x002fc600078e0205 */
[----:B------:R1:W-:Y:S04]  /*48a0*/  STS.64 [R25+-0x8], R18 ;  /* 0xfffff81219007388 */ /* 0x0003e80000000a00 */
[----:B------:R2:W-:Y:S01]  /*48b0*/  STS.64 [R27+-0x8], R16 ;  /* 0xfffff8101b007388 */ /* 0x0005e20000000a00 */
[----:B0-----:R-:W-:-:S03]  /*48c0*/  IMAD R21, R40, 0x8, R5 ;  /* 0x0000000828157824 */ /* 0x001fc600078e0205 */
[----:B------:R2:W-:Y:S01]  /*48d0*/  STS.64 [R29+-0x8], R14 ;  /* 0xfffff80e1d007388 */ /* 0x0005e20000000a00 */
[--C-:B------:R-:W-:Y:S02]  /*48e0*/  IMAD R23, R0, 0x8, R5.reuse ;  /* 0x0000000800177824 */ /* 0x100fe400078e0205 */
[--C-:B-1----:R-:W-:Y:S01]  /*48f0*/  IMAD R19, R38, 0x8, R5.reuse ;  /* 0x0000000826137824 */ /* 0x102fe200078e0205 */
[----:B------:R2:W-:Y:S01]  /*4900*/  STS.64 [R31+-0x8], R12 ;  /* 0xfffff80c1f007388 */ /* 0x0005e20000000a00 */
[----:B------:R-:W-:-:S03]  /*4910*/  IMAD R0, R3, 0x8, R5 ;  /* 0x0000000803007824 */ /* 0x000fc600078e0205 */
[----:B------:R2:W-:Y:S04]  /*4920*/  STS.64 [R21+-0x8], R8 ;  /* 0xfffff80815007388 */ /* 0x0005e80000000a00 */
[----:B------:R2:W-:Y:S04]  /*4930*/  STS.64 [R19+-0x8], R6 ;  /* 0xfffff80613007388 */ /* 0x0005e80000000a00 */
[----:B------:R2:W-:Y:S01]  /*4940*/  STS.64 [R23+-0x8], R10 ;  /* 0xfffff80a17007388 */ /* 0x0005e20000000a00 */
[----:B------:R-:W-:Y:S05]  /*4950*/  @P0 BRA `(.L_x_60) ;  /* 0x0000000000bc0947 */ /* 0x000fea0003800000 */
[----:B------:R-:W2:Y:S02]  /*4960*/  LDCU.64 UR6, c[0x0][0x398] ;  /* 0x00007300ff0677ac */ /* 0x000ea40008000a00 */
[----:B--2---:R-:W-:-:S04]  /*4970*/  LEA R8, P0, R3, UR6, 0x3 ;  /* 0x0000000603087c11 */ /* 0x004fc8000f8018ff */
[----:B------:R-:W-:-:S05]  /*4980*/  LEA.HI.X R9, R3, UR7, RZ, 0x3, P0 ;  /* 0x0000000703097c11 */ /* 0x000fca00080f1cff */
[----:B------:R-:W2:Y:S01]  /*4990*/  LDG.E.64 R6, desc[UR8][R8.64] ;  /* 0x0000000808067981 */ /* 0x000ea2000c1e1b00 */
[----:B------:R-:W-:Y:S02]  /*49a0*/  SHF.R.S32.HI R11, RZ, 0x1f, R61 ;  /* 0x0000001fff0b7819 */ /* 0x000fe4000001143d */
[----:B--2---:R-:W-:-:S05]  /*49b0*/  IADD3 R6, P0, PT, -R61, R6, RZ ;  /* 0x000000063d067210 */ /* 0x004fca0007f1e1ff */
[----:B------:R-:W-:Y:S01]  /*49c0*/  IMAD.X R7, R7, 0x1, ~R11, P0 ;  /* 0x0000000107077824 */ /* 0x000fe200000e0e0b */
[----:B------:R-:W-:Y:S01]  /*49d0*/  ISETP.GE.AND P0, PT, R37, 0x1, PT ;  /* 0x000000012500780c */ /* 0x000fe20003f06270 */
[----:B------:R-:W-:-:S03]  /*49e0*/  IMAD.MOV.U32 R11, RZ, RZ, R4 ;  /* 0x000000ffff0b7224 */ /* 0x000fc600078e0004 */
[----:B------:R0:W-:Y:S09]  /*49f0*/  STS.64 [R0+0xb400], R6 ;  /* 0x00b4000600007388 */ /* 0x0001f20000000a00 */
[----:B------:R-:W-:Y:S05]  /*4a00*/  @!P0 BRA `(.L_x_61) ;  /* 0x00000000006c8947 */ /* 0x000fea0003800000 */
[----:B------:R-:W-:Y:S01]  /*4a10*/  BSSY B0, `(.L_x_62) ;  /* 0x0000019000007945 */ /* 0x000fe20003800000 */
[----:B------:R-:W-:Y:S02]  /*4a20*/  IMAD.MOV.U32 R8, RZ, RZ, -0x1 ;  /* 0xffffffffff087424 */ /* 0x000fe400078e00ff */
[----:B------:R-:W-:Y:S02]  /*4a30*/  IMAD.MOV.U32 R9, RZ, RZ, R37 ;  /* 0x000000ffff097224 */ /* 0x000fe400078e0025 */
[----:B------:R-:W-:-:S07]  /*4a40*/  IMAD.MOV.U32 R11, RZ, RZ, R4 ;  /* 0x000000ffff0b7224 */ /* 0x000fce00078e0004 */
.L_x_66:
[----:B0-----:R-:W0:Y:S01]  /*4a50*/  LDC.64 R6, c[0x0][0x380] ;  /* 0x0000e000ff067b82 */ /* 0x001e220000000a00 */
[----:B------:R-:W-:Y:S01]  /*4a60*/  VIADD R15, R9, 0xffffffff ;  /* 0xffffffff090f7836 */ /* 0x000fe20000000000 */
[----:B------:R-:W-:Y:S03]  /*4a70*/  BSSY B2, `(.L_x_63) ;  /* 0x0000008000027945 */ /* 0x000fe60003800000 */
[----:B------:R-:W-:-:S04]  /*4a80*/  IMAD R13, R15, 0x100, R3 ;  /* 0x000001000f0d7824 */ /* 0x000fc800078e0203 */
[----:B0-----:R-:W-:-:S07]  /*4a90*/  IMAD.WIDE R6, R13, 0x4, R6 ;  /* 0x000000040d067825 */ /* 0x001fce00078e0206 */
.L_x_64:
[----:B------:R-:W-:Y:S05]  /*4aa0*/  YIELD ;  /* 0x0000000000007946 */ /* 0x000fea0003800000 */
[----:B------:R0:W-:Y:S06]  /*4ab0*/  MEMBAR.SC.CTA ;  /* 0x0000000000007992 */ /* 0x0001ec0000000000 */
[----:B0-----:R-:W2:Y:S02]  /*4ac0*/  LDG.E.STRONG.SYS R10, desc[UR8][R6.64] ;  /* 0x00000008060a7981 */ /* 0x001ea4000c1f5900 */
[----:B--2---:R-:W-:-:S13]  /*4ad0*/  ISETP.NE.AND P0, PT, R10, RZ, PT ;  /* 0x000000ff0a00720c */ /* 0x004fda0003f05270 */
[----:B------:R-:W-:Y:S05]  /*4ae0*/  @!P0 BRA `(.L_x_64) ;  /* 0xfffffffc00ec8947 */ /* 0x000fea000383ffff */
[----:B------:R-:W-:Y:S05]  /*4af0*/  BSYNC B2 ;  /* 0x0000000000027941 */ /* 0x000fea0003800000 */
.L_x_63:
[----:B------:R-:W-:Y:S01]  /*4b00*/  BSSY.RECONVERGENT B2, `(.L_x_65) ;  /* 0x0000006000027945 */ /* 0x000fe20003800200 */
[C---:B------:R-:W-:Y:S02]  /*4b10*/  ISETP.GT.AND P0, PT, R10.reuse, -0x1, PT ;  /* 0xffffffff0a00780c */ /* 0x040fe40003f04270 */
[----:B------:R-:W-:Y:S01]  /*4b20*/  LOP3.LUT R10, R10, 0x3fffffff, RZ, 0xc0, !PT ;  /* 0x3fffffff0a0a7812 */ /* 0x000fe200078ec0ff */
[----:B------:R-:W-:Y:S05]  /*4b30*/  WARPSYNC.EXCLUSIVE R8 ;  /* 0x0000000008007348 */ /* 0x000fea0003a00000 */
[----:B------:R-:W-:-:S05]  /*4b40*/  IMAD.IADD R11, R10, 0x1, R11 ;  /* 0x000000010a0b7824 */ /* 0x000fca00078e020b */
[----:B------:R-:W-:-:S07]  /*4b50*/  VOTE.ANY R8, PT, P0 ;  /* 0x0000000000087806 */ /* 0x000fce00000e0100 */
[----:B------:R-:W-:Y:S05]  /*4b60*/  BSYNC.RECONVERGENT B2 ;  /* 0x0000000000027941 */ /* 0x000fea0003800200 */
.L_x_65:
[----:B------:R-:W-:Y:S01]  /*4b70*/  ISETP.GT.U32.AND P1, PT, R9, 0x1, PT ;  /* 0x000000010900780c */ /* 0x000fe20003f24070 */
[----:B------:R-:W-:-:S12]  /*4b80*/  IMAD.MOV.U32 R9, RZ, RZ, R15 ;  /* 0x000000ffff097224 */ /* 0x000fd800078e000f */
[----:B------:R-:W-:Y:S05]  /*4b90*/  @P0 BRA P1, `(.L_x_66) ;  /* 0xfffffffc00ac0947 */ /* 0x000fea000083ffff */
[----:B------:R-:W-:Y:S05]  /*4ba0*/  BSYNC B0 ;  /* 0x0000000000007941 */ /* 0x000fea0003800000 */
.L_x_62:
[----:B------:R1:W2:Y:S02]  /*4bb0*/  LDS.64 R6, [R0+0xb400] ;  /* 0x00b4000000067984 */ /* 0x0002a40000000a00 */
.L_x_61:
[----:B------:R-:W3:Y:S01]  /*4bc0*/  LDC.64 R8, c[0x0][0x380] ;  /* 0x0000e000ff087b82 */ /* 0x000ee20000000a00 */
[C---:B------:R-:W-:Y:S01]  /*4bd0*/  IMAD.IADD R13, R11.reuse, 0x1, -R4 ;  /* 0x000000010b0d7824 */ /* 0x040fe200078e0a04 */
[----:B------:R-:W-:Y:S01]  /*4be0*/  LOP3.LUT R11, R11, 0x80000000, RZ, 0xfc, !PT ;  /* 0x800000000b0b7812 */ /* 0x000fe200078efcff */
[----:B------:R-:W-:-:S03]  /*4bf0*/  IMAD R15, R37, 0x100, R3 ;  /* 0x00000100250f7824 */ /* 0x000fc600078e0203 */
[----:B0-2---:R-:W-:-:S04]  /*4c00*/  IADD3 R6, P0, PT, R13, R6, RZ ;  /* 0x000000060d067210 */ /* 0x005fc80007f1e0ff */
[----:B------:R-:W-:-:S05]  /*4c10*/  LEA.HI.X.SX32 R7, R13, R7, 0x1, P0 ;  /* 0x000000070d077211 */ /* 0x000fca00000f0eff */
[----:B------:R0:W-:Y:S01]  /*4c20*/  STS.64 [R0+0xb400], R6 ;  /* 0x00b4000600007388 */ /* 0x0001e20000000a00 */
[----:B---3--:R-:W-:-:S05]  /*4c30*/  IMAD.WIDE R8, R15, 0x4, R8 ;  /* 0x000000040f087825 */ /* 0x008fca00078e0208 */
[----:B------:R0:W-:Y:S02]  /*4c40*/  STG.E.STRONG.SYS desc[UR8][R8.64], R11 ;  /* 0x0000000b08007986 */ /* 0x0001e4000c115908 */
.L_x_60:
[----:B------:R-:W-:Y:S05]  /*4c50*/  BSYNC B1 ;  /* 0x0000000000017941 */ /* 0x000fea0003800000 */
.L_x_59:
[----:B0-2---:R-:W0:Y:S01]  /*4c60*/  LDC.64 R8, c[0x0][0x390] ;  /* 0x0000e400ff087b82 */ /* 0x005e220000000a00 */
[----:B------:R-:W-:-:S04]  /*4c70*/  IMAD.MOV.U32 R6, RZ, RZ, 0x1680 ;  /* 0x00001680ff067424 */ /* 0x000fc800078e00ff */
[----:B------:R-:W-:-:S03]  /*4c80*/  IMAD R6, R37, R6, 0x1680 ;  /* 0x0000168025067424 */ /* 0x000fc600078e0206 */
[----:B------:R-:W2:Y:S01]  /*4c90*/  LDC R11, c[0x0][0x3c0] ;  /* 0x0000f000ff0b7b82 */ /* 0x000ea20000000800 */
[----:B0-----:R-:W-:Y:S02]  /*4ca0*/  ISETP.EQ.U32.AND P1, PT, R8, RZ, PT ;  /* 0x000000ff0800720c */ /* 0x001fe40003f22070 */
[CC--:B--2---:R-:W-:Y:S02]  /*4cb0*/  ISETP.GE.AND P0, PT, R6.reuse, R11.reuse, PT ;  /* 0x0000000b0600720c */ /* 0x0c4fe40003f06270 */
[----:B------:R-:W-:Y:S02]  /*4cc0*/  ISETP.GT.AND P3, PT, R6, R11, PT ;  /* 0x0000000b0600720c */ /* 0x000fe40003f64270 */
[----:B------:R-:W-:-:S04]  /*4cd0*/  ISETP.EQ.OR.EX P0, PT, R9, RZ, !P0, P1 ;  /* 0x000000ff0900720c */ /* 0x000fc80004702710 */
[----:B------:R-:W-:-:S13]  /*4ce0*/  ISETP.GT.U32.OR P0, PT, R3, 0xff, P0 ;  /* 0x000000ff0300780c */ /* 0x000fda0000704470 */
[----:B------:R-:W-:Y:S05]  /*4cf0*/  @P0 BRA `(.L_x_67) ;  /* 0x0000000000200947 */ /* 0x000fea0003800000 */
[----:B------:R-:W0:Y:S01]  /*4d00*/  LDS.64 R6, [R0+0xb400] ;  /* 0x00b4000000067984 */ /* 0x000e220000000a00 */
[C---:B------:R-:W-:Y:S02]  /*4d10*/  LEA R8, P2, R3.reuse, R8, 0x3 ;  /* 0x0000000803087211 */ /* 0x040fe400078418ff */
[--C-:B------:R-:W-:Y:S02]  /*4d20*/  SHF.R.S32.HI R13, RZ, 0x1f, R4.reuse ;  /* 0x0000001fff0d7819 */ /* 0x100fe40000011404 */
[----:B------:R-:W-:Y:S02]  /*4d30*/  LEA.HI.X R9, R3, R9, RZ, 0x3, P2 ;  /* 0x0000000903097211 */ /* 0x000fe400010f1cff */
[----:B0-----:R-:W-:Y:S02]  /*4d40*/  IADD3 R6, P0, P1, R6, R61, R4 ;  /* 0x0000003d06067210 */ /* 0x001fe4000791e004 */
[----:B------:R-:W-:-:S04]  /*4d50*/  SHF.R.S32.HI R61, RZ, 0x1f, R61 ;  /* 0x0000001fff3d7819 */ /* 0x000fc8000001143d */
[----:B------:R-:W-:-:S05]  /*4d60*/  IADD3.X R7, PT, PT, R7, R61, R13, P0, P1 ;  /* 0x0000003d07077210 */ /* 0x000fca00007e240d */
[----:B------:R0:W-:Y:S02]  /*4d70*/  STG.E.64 desc[UR8][R8.64], R6 ;  /* 0x0000000608007986 */ /* 0x0001e4000c101b08 */
.L_x_67:
[----:B------:R-:W-:Y:S05]  /*4d80*/  WARPSYNC.ALL ;  /* 0x0000000000007948 */ /* 0x000fea0003800000 */
[----:B------:R-:W-:Y:S06]  /*4d90*/  BAR.SYNC.DEFER_BLOCKING 0x0 ;  /* 0x0000000000007b1d */ /* 0x000fec0000010000 */
[----:B------:R-:W-:Y:S05]  /*4da0*/  @P3 BRA `(.L_x_68) ;  /* 0x0000000800a03947 */ /* 0x000fea0003800000 */
[----:B0-----:R-:W0:Y:S01]  /*4db0*/  LDS.64 R6, [R0] ;  /* 0x0000000000067984 */ /* 0x001e220000000a00 */
[----:B------:R-:W0:Y:S01]  /*4dc0*/  LDCU UR5, c[0x0][0x3c4] ;  /* 0x00007880ff0577ac */ /* 0x000e220008000800 */
[----:B------:R-:W2:Y:S01]  /*4dd0*/  LDCU.64 UR6, c[0x0][0x3a0] ;  /* 0x00007400ff0677ac */ /* 0x000ea20008000a00 */
[----:B0-----:R-:W-:-:S04]  /*4de0*/  SHF.R.U64 R2, R6, UR5, R7 ;  /* 0x0000000506027c19 */ /* 0x001fc80008001207 */
[----:B------:R-:W-:-:S05]  /*4df0*/  LOP3.LUT R2, R2, UR4, RZ, 0x30, !PT ;  /* 0x0000000402027c12 */ /* 0x000fca000f8e30ff */
[----:B------:R-:W-:-:S05]  /*4e00*/  IMAD R4, R2, 0x8, R5 ;  /* 0x0000000802047824 */ /* 0x000fca00078e0205 */
[----:B------:R-:W0:Y:S02]  /*4e10*/  LDS.64 R8, [R4+0xb400] ;  /* 0x00b4000004087984 */ /* 0x000e240000000a00 */
[----:B0-----:R-:W-:-:S05]  /*4e20*/  IADD3 R2, P0, PT, R8, R3, RZ ;  /* 0x0000000308027210 */ /* 0x001fca0007f1e0ff */
[----:B------:R-:W-:Y:S01]  /*4e30*/  IMAD.X R9, RZ, RZ, R9, P0 ;  /* 0x000000ffff097224 */ /* 0x000fe200000e0609 */
[----:B--2---:R-:W-:-:S04]  /*4e40*/  LEA R12, P0, R2, UR6, 0x3 ;  /* 0x00000006020c7c11 */ /* 0x004fc8000f8018ff */
[----:B------:R-:W-:-:S05]  /*4e50*/  LEA.HI.X R13, R2, UR7, R9, 0x3, P0 ;  /* 0x00000007020d7c11 */ /* 0x000fca00080f1c09 */
[----:B------:R-:W-:Y:S01]  /*4e60*/  STG.E.64 desc[UR8][R12.64], R6 ;  /* 0x000000060c007986 */ /* 0x000fe2000c101b08 */
[----:B------:R-:W-:-:S03]  /*4e70*/  NOP ;  /* 0x0000000000007918 */ /* 0x000fc60000000000 */
[----:B------:R-:W0:Y:S02]  /*4e80*/  LDS.64 R8, [R0+0xc00] ;  /* 0x000c000000087984 */ /* 0x000e240000000a00 */
[----:B0-----:R-:W-:-:S04]  /*4e90*/  SHF.R.U64 R2, R8, UR5, R9 ;  /* 0x0000000508027c19 */ /* 0x001fc80008001209 */
[----:B------:R-:W-:-:S05]  /*4ea0*/  LOP3.LUT R2, R2, UR4, RZ, 0x30, !PT ;  /* 0x0000000402027c12 */ /* 0x000fca000f8e30ff */
[----:B------:R-:W-:-:S06]  /*4eb0*/  IMAD R10, R2, 0x8, R5 ;  /* 0x00000008020a7824 */ /* 0x000fcc00078e0205 */
[----:B------:R-:W0:Y:S02]  /*4ec0*/  LDS.64 R10, [R10+0xb400] ;  /* 0x00b400000a0a7984 */ /* 0x000e240000000a00 */
[----:B0-----:R-:W-:-:S05]  /*4ed0*/  IADD3 R2, P0, PT, R10, R3, RZ ;  /* 0x000000030a027210 */ /* 0x001fca0007f1e0ff */
[----:B------:R-:W-:Y:S01]  /*4ee0*/  IMAD.X R11, RZ, RZ, R11, P0 ;  /* 0x000000ffff0b7224 */ /* 0x000fe200000e060b */
[----:B------:R-:W-:-:S04]  /*4ef0*/  LEA R14, P0, R2, UR6, 0x3 ;  /* 0x00000006020e7c11 */ /* 0x000fc8000f8018ff */
        /* <DEDUP_REMOVED lines=127> */
[----:B------:R-:W-:-:S05]  /*56f0*/  IMAD R4, R2, 0x8, R5 ;  /* 0x0000000802047824 */ /* 0x000fca00078e0205 */
        /* <DEDUP_REMOVED lines=17> */
[----:B------:R-:W-:Y:S01]  /*5810*/  NOP ;  /* 0x0000000000007918 */ /* 0x000fe20000000000 */
[----:B------:R-:W-:Y:S05]  /*5820*/  EXIT ;  /* 0x000000000000794d */ /* 0x000fea0003800000 */
.L_x_68:
[----:B------:R-:W-:Y:S01]  /*5830*/  IMAD R37, R37, -0x1680, R11 ;  /* 0xffffe98025257824 */ /* 0x000fe200078e020b */
[----:B------:R-:W-:Y:S01]  /*5840*/  BSSY.RECONVERGENT B0, `(.L_x_69) ;  /* 0x000001c000007945 */ /* 0x000fe20003800200 */
[C---:B------:R-:W-:Y:S02]  /*5850*/  VIADD R4, R3.reuse, 0x180 ;  /* 0x0000018003047836 */ /* 0x040fe40000000000 */
[C---:B0-----:R-:W-:Y:S01]  /*5860*/  VIADD R6, R3.reuse, 0x300 ;  /* 0x0000030003067836 */ /* 0x041fe20000000000 */
[CC--:B------:R-:W-:Y:S01]  /*5870*/  ISETP.GE.AND P3, PT, R3.reuse, R37.reuse, PT ;  /* 0x000000250300720c */ /* 0x0c0fe20003f66270 */
[C---:B------:R-:W-:Y:S01]  /*5880*/  VIADD R8, R3.reuse, 0x480 ;  /* 0x0000048003087836 */ /* 0x040fe20000000000 */
[-C--:B------:R-:W-:Y:S01]  /*5890*/  ISETP.GE.AND P4, PT, R4, R37.reuse, PT ;  /* 0x000000250400720c */ /* 0x080fe20003f86270 */
[C---:B------:R-:W-:Y:S01]  /*58a0*/  VIADD R4, R3.reuse, 0x600 ;  /* 0x0000060003047836 */ /* 0x040fe20000000000 */
[-C--:B------:R-:W-:Y:S01]  /*58b0*/  ISETP.GE.AND P5, PT, R6, R37.reuse, PT ;  /* 0x000000250600720c */ /* 0x080fe20003fa6270 */
[C---:B------:R-:W-:Y:S01]  /*58c0*/  VIADD R6, R3.reuse, 0x780 ;  /* 0x0000078003067836 */ /* 0x040fe20000000000 */
[-C--:B------:R-:W-:Y:S01]  /*58d0*/  ISETP.GE.AND P6, PT, R8, R37.reuse, PT ;  /* 0x000000250800720c */ /* 0x080fe20003fc6270 */
[C---:B------:R-:W-:Y:S01]  /*58e0*/  VIADD R8, R3.reuse, 0x900 ;  /* 0x0000090003087836 */ /* 0x040fe20000000000 */
[-C--:B------:R-:W-:Y:S01]  /*58f0*/  ISETP.GE.AND P0, PT, R4, R37.reuse, PT ;  /* 0x000000250400720c */ /* 0x080fe20003f06270 */
[----:B------:R-:W-:Y:S01]  /*5900*/  VIADD R10, R3, 0xa80 ;  /* 0x00000a80030a7836 */ /* 0x000fe20000000000 */
[----:B------:R-:W-:-:S02]  /*5910*/  ISETP.GE.AND P1, PT, R6, R37, PT ;  /* 0x000000250600720c */ /* 0x000fc40003f26270 */
[----:B------:R-:W-:Y:S01]  /*5920*/  ISETP.GE.AND P2, PT, R8, R37, PT ;  /* 0x000000250800720c */ /* 0x000fe20003f46270 */
[----:B------:R-:W-:-:S12]  /*5930*/  @P3 BRA `(.L_x_70) ;  /* 0x0000000000303947 */ /* 0x000fd80003800000 */
[----:B------:R-:W0:Y:S01]  /*5940*/  LDS.64 R6, [R0] ;  /* 0x0000000000067984 */ /* 0x000e220000000a00 */
        /* <DEDUP_REMOVED lines=10> */
[----:B------:R0:W-:Y:S04]  /*59f0*/  STG.E.64 desc[UR8][R8.64], R6 ;  /* 0x0000000608007986 */ /* 0x0001e8000c101b08 */
.L_x_70:
[----:B------:R-:W-:Y:S05]  /*5a00*/  BSYNC.RECONVERGENT B0 ;  /* 0x0000000000007941 */ /* 0x000fea0003800200 */
.L_x_69:
[----:B------:R-:W-:Y:S01]  /*5a10*/  NOP ;  /* 0x0000000000007918 */ /* 0x000fe20000000000 */
[----:B------:R-:W-:Y:S01]  /*5a20*/  BSSY.RECONVERGENT B0, `(.L_x_71) ;  /* 0x0000010000007945 */ /* 0x000fe20003800200 */
[----:B------:R-:W-:Y:S02]  /*5a30*/  ISETP.GE.AND P3, PT, R10, R37, PT ;  /* 0x000000250a00720c */ /* 0x000fe40003f66270 */
[----:B------:R-:W-:Y:S01]  /*5a40*/  LOP3.LUT R10, R3, 0xc00, RZ, 0xfc, !PT ;  /* 0x00000c00030a7812 */ /* 0x000fe200078efcff */
[----:B------:R-:W-:Y:S10]  /*5a50*/  @P4 BRA `(.L_x_72) ;  /* 0x0000000000304947 */ /* 0x000ff40003800000 */
[----:B0-----:R-:W0:Y:S01]  /*5a60*/  LDS.64 R6, [R0+0xc00] ;  /* 0x000c000000067984 */ /* 0x001e220000000a00 */
        /* <DEDUP_REMOVED lines=11> */
.L_x_72:
[----:B------:R-:W-:Y:S05]  /*5b20*/  BSYNC.RECONVERGENT B0 ;  /* 0x0000000000007941 */ /* 0x000fea0003800200 */
.L_x_71:
[----:B------:R-:W-:Y:S01]  /*5b30*/  NOP ;  /* 0x0000000000007918 */ /* 0x000fe20000000000 */
[----:B------:R-:W-:Y:S01]  /*5b40*/  BSSY.RECONVERGENT B0, `(.L_x_73) ;  /* 0x0000010000007945 */ /* 0x000fe20003800200 */
[----:B------:R-:W-:Y:S01]  /*5b50*/  ISETP.GE.AND P4, PT, R10, R37, PT ;  /* 0x000000250a00720c */ /* 0x000fe20003f86270 */
[----:B------:R-:W-:Y:S02]  /*5b60*/  VIADD R10, R3, 0xd80 ;  /* 0x00000d80030a7836 */ /* 0x000fe40000000000 */
[----:B------:R-:W-:Y:S10]  /*5b70*/  @P5 BRA `(.L_x_74) ;  /* 0x0000000000305947 */ /* 0x000ff40003800000 */
[----:B0-2---:R-:W0:Y:S01]  /*5b80*/  LDS.64 R6, [R0+0x1800] ;  /* 0x0018000000067984 */ /* 0x005e220000000a00 */
        /* <DEDUP_REMOVED lines=11> */
.L_x_74:
[----:B------:R-:W-:Y:S05]  /*5c40*/  BSYNC.RECONVERGENT B0 ;  /* 0x0000000000007941 */ /* 0x000fea0003800200 */
.L_x_73:
[----:B------:R-:W-:Y:S01]  /*5c50*/  NOP ;  /* 0x0000000000007918 */ /* 0x000fe20000000000 */
[----:B------:R-:W-:Y:S01]  /*5c60*/  BSSY.RECONVERGENT B0, `(.L_x_75) ;  /* 0x0000010000007945 */ /* 0x000fe20003800200 */
[----:B------:R-:W-:Y:S01]  /*5c70*/  ISETP.GE.AND P5, PT, R10, R37, PT ;  /* 0x000000250a00720c */ /* 0x000fe20003fa6270 */
[----:B------:R-:W-:Y:S02]  /*5c80*/  VIADD R10, R3, 0xf00 ;  /* 0x00000f00030a7836 */ /* 0x000fe40000000000 */
[----:B------:R-:W-:Y:S10]  /*5c90*/  @P6 BRA `(.L_x_76) ;  /* 0x0000000000306947 */ /* 0x000ff40003800000 */
[----:B0-23--:R-:W0:Y:S01]  /*5ca0*/  LDS.64 R6, [R0+0x2400] ;  /* 0x0024000000067984 */ /* 0x00de220000000a00 */
        /* <DEDUP_REMOVED lines=11> */
.L_x_76:
[----:B------:R-:W-:Y:S05]  /*5d60*/  BSYNC.RECONVERGENT B0 ;  /* 0x0000000000007941 */ /* 0x000fea0003800200 */
.L_x_75:
[----:B------:R-:W-:Y:S01]  /*5d70*/  NOP ;  /* 0x0000000000007918 */ /* 0x000fe20000000000 */
[----:B------:R-:W-:Y:S01]  /*5d80*/  BSSY.RECONVERGENT B0, `(.L_x_77) ;  /* 0x0000010000007945 */ /* 0x000fe20003800200 */
[----:B------:R-:W-:Y:S01]  /*5d90*/  ISETP.GE.AND P6, PT, R10, R37, PT ;  /* 0x000000250a00720c */ /* 0x000fe20003fc6270 */
[----:B------:R-:W-:Y:S02]  /*5da0*/  VIADD R10, R3, 0x1080 ;  /* 0x00001080030a7836 */ /* 0x000fe40000000000 */
[----:B------:R-:W-:Y:S10]  /*5db0*/  @P0 BRA `(.L_x_78) ;  /* 0x0000000000300947 */ /* 0x000ff40003800000 */
[----:B0-234-:R-:W0:Y:S01]  /*5dc0*/  LDS.64 R6, [R0+0x3000] ;  /* 0x0030000000067984 */ /* 0x01de220000000a00 */
        /* <DEDUP_REMOVED lines=11> */
.L_x_78:
[----:B------:R-:W-:Y:S05]  /*5e80*/  BSYNC.RECONVERGENT B0 ;  /* 0x0000000000007941 */ /* 0x000fea0003800200 */
.L_x_77:
        /* <DEDUP_REMOVED lines=17> */
.L_x_80:
[----:B------:R-:W-:Y:S05]  /*5fa0*/  BSYNC.RECONVERGENT B0 ;  /* 0x0000000000007941 */ /* 0x000fea0003800200 */
.L_x_79:
        /* <DEDUP_REMOVED lines=17> */
.L_x_82:
[----:B------:R-:W-:Y:S05]  /*60c0*/  BSYNC.RECONVERGENT B0 ;  /* 0x0000000000007941 */ /* 0x000fea0003800200 */
.L_x_81:
[----:B------:R-:W-:Y:S01]  /*60d0*/  NOP ;  /* 0x0000000000007918 */ /* 0x000fe20000000000 */
[----:B------:R-:W-:Y:S01]  /*60e0*/  BSSY.RECONVERGENT B0, `(.L_x_83) ;  /* 0x000000f000007945 */ /* 0x000fe20003800200 */
[----:B------:R-:W-:-:S03]  /*60f0*/  ISETP.GE.AND P2, PT, R10, R37, PT ;  /* 0x000000250a00720c */ /* 0x000fc60003f46270 */
        /* <DEDUP_REMOVED lines=13> */
.L_x_84:
[----:B------:R-:W-:Y:S05]  /*61d0*/  BSYNC.RECONVERGENT B0 ;  /* 0x0000000000007941 */ /* 0x000fea0003800200 */
.L_x_83:
[----:B------:R-:W-:Y:S01]  /*61e0*/  NOP ;  /* 0x0000000000007918 */ /* 0x000fe20000000000 */
[----:B------:R-:W-:Y:S04]  /*61f0*/  BSSY.RECONVERGENT B0, `(.L_x_85) ;  /* 0x000000e000007945 */ /* 0x000fe80003800200 */
[----:B------:R-:W-:Y:S05]  /*6200*/  @P4 BRA `(.L_x_86) ;  /* 0x0000000000304947 */ /* 0x000fea0003800000 */
        /* <DEDUP_REMOVED lines=12> */
.L_x_86:
[----:B------:R-:W-:Y:S05]  /*62d0*/  BSYNC.RECONVERGENT B0 ;  /* 0x0000000000007941 */ /* 0x000fea0003800200 */
.L_x_85:
        /* <DEDUP_REMOVED lines=15> */
.L_x_88:
[----:B------:R-:W-:Y:S05]  /*63d0*/  BSYNC.RECONVERGENT B0 ;  /* 0x0000000000007941 */ /* 0x000fea0003800200 */
.L_x_87:
        /* <DEDUP_REMOVED lines=15> */
.L_x_90:
[----:B------:R-:W-:Y:S05]  /*64d0*/  BSYNC.RECONVERGENT B0 ;  /* 0x0000000000007941 */ /* 0x000fea0003800200 */
.L_x_89:
        /* <DEDUP_REMOVED lines=15> */
.L_x_92:
[----:B------:R-:W-:Y:S05]  /*65d0*/  BSYNC.RECONVERGENT B0 ;  /* 0x0000000000007941 */ /* 0x000fea0003800200 */
.L_x_91:
        /* <DEDUP_REMOVED lines=15> */
.L_x_94:
[----:B------:R-:W-:Y:S05]  /*66d0*/  BSYNC.RECONVERGENT B0 ;  /* 0x0000000000007941 */ /* 0x000fea0003800200 */
.L_x_93:
        /* <DEDUP_REMOVED lines=15> */
.L_x_96:
[----:B------:R-:W-:Y:S05]  /*67d0*/  BSYNC.RECONVERGENT B0 ;  /* 0x0000000000007941 */ /* 0x000fea0003800200 */
.L_x_95:
[----:B------:R-:W-:Y:S01]  /*67e0*/  NOP ;  /* 0x0000000000007918 */ /* 0x000fe20000000000 */
[----:B0-234-:R-:W0:Y:S01]  /*67f0*/  LDS.64 R6, [R0+0xa800] ;  /* 0x00a8000000067984 */ /* 0x01de220000000a00 */
[----:B------:R-:W0:Y:S02]  /*6800*/  LDCU UR5, c[0x0][0x3c4] ;  /* 0x00007880ff0577ac */ /* 0x000e240008000800 */
[----:B0-----:R-:W-:-:S04]  /*6810*/  SHF.R.U64 R2, R6, UR5, R7 ;  /* 0x0000000506027c19 */ /* 0x001fc80008001207 */
[----:B------:R-:W-:-:S05]  /*6820*/  LOP3.LUT R2, R2, UR4, RZ, 0x30, !PT ;  /* 0x0000000402027c12 */ /* 0x000fca000f8e30ff */
[----:B------:R-:W-:Y:S02]  /*6830*/  IMAD R5, R2, 0x8, R5 ;  /* 0x0000000802057824 */ /* 0x000fe400078e0205 */
[----:B------:R-:W-:-:S04]  /*6840*/  VIADD R2, R3, 0x1500 ;  /* 0x0000150003027836 */ /* 0x000fc80000000000 */
[----:B------:R-:W0:Y:S01]  /*6850*/  LDS.64 R4, [R5+0xb400] ;  /* 0x00b4000005047984 */ /* 0x000e220000000a00 */
[----:B------:R-:W-:-:S13]  /*6860*/  ISETP.GE.AND P0, PT, R2, R37, PT ;  /* 0x000000250200720c */ /* 0x000fda0003f06270 */
[----:B------:R-:W2:Y:S01]  /*6870*/  @!P0 LDC.64 R8, c[0x0][0x3a0] ;  /* 0x0000e800ff088b82 */ /* 0x000ea20000000a00 */
[----:B0-----:R-:W-:-:S05]  /*6880*/  IADD3 R3, P1, PT, R4, R3, RZ ;  /* 0x0000000304037210 */ /* 0x001fca0007f3e0ff */
[----:B------:R-:W-:Y:S01]  /*6890*/  IMAD.X R4, RZ, RZ, R5, P1 ;  /* 0x000000ffff047224 */ /* 0x000fe200008e0605 */
[----:B--2---:R-:W-:-:S04]  /*68a0*/  @!P0 LEA R2, P1, R3, R8, 0x3 ;  /* 0x0000000803028211 */ /* 0x004fc800078218ff */
[----:B------:R-:W-:-:S05]  /*68b0*/  @!P0 LEA.HI.X R3, R3, R9, R4, 0x3, P1 ;  /* 0x0000000903038211 */ /* 0x000fca00008f1c04 */
[----:B------:R-:W-:Y:S01]  /*68c0*/  @!P0 STG.E.64 desc[UR8][R2.64+0xa800], R6 ;  /* 0x00a8000602008986 */ /* 0x000fe2000c101b08 */
[----:B------:R-:W-:Y:S01]  /*68d0*/  NOP ;  /* 0x0000000000007918 */ /* 0x000fe20000000000 */
[----:B------:R-:W-:Y:S05]  /*68e0*/  EXIT ;  /* 0x000000000000794d */ /* 0x000fea0003800000 */
.L_x_26:
[----:B------:R-:W-:Y:S02]  /*68f0*/  IMAD.MOV.U32 R84, RZ, RZ, R77 ;  /* 0x000000ffff547224 */ /* 0x000fe400078e004d */
[----:B------:R-:W-:Y:S02]  /*6900*/  IMAD.MOV.U32 R86, RZ, RZ, 0x1 ;  /* 0x00000001ff567424 */ /* 0x000fe400078e00ff */
[----:B------:R-:W-:Y:S02]  /*6910*/  IMAD.MOV.U32 R87, RZ, RZ, RZ ;  /* 0x000000ffff577224 */ /* 0x000fe400078e00ff */
[----:B------:R-:W-:-:S07]  /*6920*/  IMAD.MOV.U32 R83, RZ, RZ, -0x1 ;  /* 0xffffffffff537424 */ /* 0x000fce00078e00ff */
[----:B------:R-:W-:Y:S05]  /*6930*/  WARPSYNC.COLLECTIVE R83, `(.L_x_97) ;  /* 0x0000000053087348 */ /* 0x000fea0003c00000 */
[----:B------:R0:W1:Y:S02]  /*6940*/  SHFL.UP P0, R82, R84, R86, R87 ;  /* 0x0400005654527389 */ /* 0x0000640000000057 */
[----:B01----:R-:W-:Y:S05]  /*6950*/  ENDCOLLECTIVE ;  /* 0x000000000000791b */ /* 0x003fea0003800000 */
.L_x_97:
[----:B------:R-:W-:Y:S02]  /*6960*/  IMAD.MOV.U32 R86, RZ, RZ, 0x2 ;  /* 0x00000002ff567424 */ /* 0x000fe400078e00ff */
[----:B------:R-:W-:-:S04]  /*6970*/  IMAD.MOV.U32 R78, RZ, RZ, R82 ;  /* 0x000000ffff4e7224 */ /* 0x000fc800078e0052 */
[----:B------:R-:W-:-:S04]  /*6980*/  @P0 IMAD.IADD R78, R77, 0x1, R78 ;  /* 0x000000014d4e0824 */ /* 0x000fc800078e024e */
[----:B------:R-:W-:-:S07]  /*6990*/  IMAD.MOV.U32 R84, RZ, RZ, R78 ;  /* 0x000000ffff547224 */ /* 0x000fce00078e004e */
[----:B------:R-:W-:Y:S05]  /*69a0*/  WARPSYNC.COLLECTIVE R83, `(.L_x_98) ;  /* 0x0000000053087348 */ /* 0x000fea0003c00000 */
[----:B------:R0:W1:Y:S02]  /*69b0*/  SHFL.UP P0, R82, R84, R86, R87 ;  /* 0x0400005654527389 */ /* 0x0000640000000057 */
[----:B01----:R-:W-:Y:S05]  /*69c0*/  ENDCOLLECTIVE ;  /* 0x000000000000791b */ /* 0x003fea0003800000 */
.L_x_98:
[----:B------:R-:W-:Y:S02]  /*69d0*/  IMAD.MOV.U32 R86, RZ, RZ, 0x4 ;  /* 0x00000004ff567424 */ /* 0x000fe400078e00ff */
[----:B------:R-:W-:-:S04]  /*69e0*/  IMAD.MOV.U32 R79, RZ, RZ, R82 ;  /* 0x000000ffff4f7224 */ /* 0x000fc800078e0052 */
[----:B------:R-:W-:-:S04]  /*69f0*/  @P0 IMAD.IADD R79, R78, 0x1, R79 ;  /* 0x000000014e4f0824 */ /* 0x000fc800078e024f */
[----:B------:R-:W-:-:S07]  /*6a00*/  IMAD.MOV.U32 R84, RZ, RZ, R79 ;  /* 0x000000ffff547224 */ /* 0x000fce00078e004f */
[----:B------:R-:W-:Y:S05]  /*6a10*/  WARPSYNC.COLLECTIVE R83, `(.L_x_99) ;  /* 0x0000000053087348 */ /* 0x000fea0003c00000 */
[----:B------:R0:W1:Y:S02]  /*6a20*/  SHFL.UP P0, R82, R84, R86, R87 ;  /* 0x0400005654527389 */ /* 0x0000640000000057 */
[----:B01----:R-:W-:Y:S05]  /*6a30*/  ENDCOLLECTIVE ;  /* 0x000000000000791b */ /* 0x003fea0003800000 */
.L_x_99:
[----:B------:R-:W-:Y:S02]  /*6a40*/  IMAD.MOV.U32 R86, RZ, RZ, 0x8 ;  /* 0x00000008ff567424 */ /* 0x000fe400078e00ff */
[----:B------:R-:W-:-:S04]  /*6a50*/  IMAD.MOV.U32 R80, RZ, RZ, R82 ;  /* 0x000000ffff507224 */ /* 0x000fc800078e0052 */
[----:B------:R-:W-:-:S04]  /*6a60*/  @P0 IMAD.IADD R80, R79, 0x1, R80 ;  /* 0x000000014f500824 */ /* 0x000fc800078e0250 */
[----:B------:R-:W-:-:S07]  /*6a70*/  IMAD.MOV.U32 R84, RZ, RZ, R80 ;  /* 0x000000ffff547224 */ /* 0x000fce00078e0050 */
[----:B------:R-:W-:Y:S05]  /*6a80*/  WARPSYNC.COLLECTIVE R83, `(.L_x_100) ;  /* 0x0000000053087348 */ /* 0x000fea0003c00000 */
[----:B------:R0:W1:Y:S02]  /*6a90*/  SHFL.UP P0, R82, R84, R86, R87 ;  /* 0x0400005654527389 */ /* 0x0000640000000057 */
[----:B01----:R-:W-:Y:S05]  /*6aa0*/  ENDCOLLECTIVE ;  /* 0x000000000000791b */ /* 0x003fea0003800000 */
.L_x_100:
[----:B------:R-:W-:Y:S02]  /*6ab0*/  IMAD.MOV.U32 R86, RZ, RZ, 0x10 ;  /* 0x00000010ff567424 */ /* 0x000fe400078e00ff */
[----:B------:R-:W-:-:S04]  /*6ac0*/  IMAD.MOV.U32 R81, RZ, RZ, R82 ;  /* 0x000000ffff517224 */ /* 0x000fc800078e0052 */
[----:B------:R-:W-:-:S04]  /*6ad0*/  @P0 IMAD.IADD R81, R80, 0x1, R81 ;  /* 0x0000000150510824 */ /* 0x000fc800078e0251 */
[----:B------:R-:W-:-:S07]  /*6ae0*/  IMAD.MOV.U32 R84, RZ, RZ, R81 ;  /* 0x000000ffff547224 */ /* 0x000fce00078e0051 */
[----:B------:R-:W-:Y:S05]  /*6af0*/  WARPSYNC.COLLECTIVE R83, `(.L_x_101) ;  /* 0x0000000053087348 */ /* 0x000fea0003c00000 */
[----:B------:R0:W1:Y:S02]  /*6b00*/  SHFL.UP P0, R82, R84, R86, R87 ;  /* 0x0400005654527389 */ /* 0x0000640000000057 */
[----:B01----:R-:W-:Y:S05]  /*6b10*/  ENDCOLLECTIVE ;  /* 0x000000000000791b */ /* 0x003fea0003800000 */
.L_x_101:
[----:B------:R-:W-:Y:S05]  /*6b20*/  BRA `(.L_x_102) ;  /* 0xffffffb400647947 */ /* 0x000fea000383ffff */
.L_x_103:
[----:B------:R-:W-:-:S00]  /*6b30*/  BRA `(.L_x_103) ;  /* 0xfffffffc00fc7947 */ /* 0x000fc0000383ffff */
[----:B------:R-:W-:-:S00]  /*6b40*/  NOP ;  /* 0x0000000000007918 */ /* 0x000fc00000000000 */
        /* <DEDUP_REMOVED lines=11> */
.L_x_538:


//--------------------- .text._ZN3cub18CUB_300001_SM_10006detail10radix_sort33DeviceRadixSortExclusiveSumKernelINS1_5radix10policy_hubImNS0_8NullTypeEyE10Policy1000EyEEvPT0_ --------------------------
	.section	.text._ZN3cub18CUB_300001_SM_10006detail10radix_sort33DeviceRadixSortExclusiveSumKernelINS1_5radix10policy_hubImNS0_8NullTypeEyE10Policy1000EyEEvPT0_,"ax",@progbits
	.align	128
        .global         _ZN3cub18CUB_300001_SM_10006detail10radix_sort33DeviceRadixSortExclusiveSumKernelINS1_5radix10policy_hubImNS0_8NullTypeEyE10Policy1000EyEEvPT0_
        .type           _ZN3cub18CUB_300001_SM_10006detail10radix_sort33DeviceRadixSortExclusiveSumKernelINS1_5radix10policy_hubImNS0_8NullTypeEyE10Policy1000EyEEvPT0_,@function
        .size           _ZN3cub18CUB_300001_SM_10006detail10radix_sort33DeviceRadixSortExclusiveSumKernelINS1_5radix10policy_hubImNS0_8NullTypeEyE10Policy1000EyEEvPT0_,(.L_x_539 - _ZN3cub18CUB_300001_SM_10006detail10radix_sort33DeviceRadixSortExclusiveSumKernelINS1_5radix10policy_hubImNS0_8NullTypeEyE10Policy1000EyEEvPT0_)
        .other          _ZN3cub18CUB_300001_SM_10006detail10radix_sort33DeviceRadixSortExclusiveSumKernelINS1_5radix10policy_hubImNS0_8NullTypeEyE10Policy1000EyEEvPT0_,@"STO_CUDA_ENTRY STV_DEFAULT"
_ZN3cub18CUB_300001_SM_10006detail10radix_sort33DeviceRadixSortExclusiveSumKernelINS1_5radix10policy_hubImNS0_8NullTypeEyE10Policy1000EyEEvPT0_:
.text._ZN3cub18CUB_300001_SM_10006detail10radix_sort33DeviceRadixSortExclusiveSumKernelINS1_5radix10policy_hubImNS0_8NullTypeEyE10Policy1000EyEEvPT0_:
[----:B------:R-:W-:Y:S01]  /*0000*/  LDC R1, c[0x0][0x37c] ;  /* 0x0000df00ff017b82 */ /* 0x000fe20000000800 */
[----:B------:R-:W0:Y:S07]  /*0010*/  S2R R18, SR_TID.X ;  /* 0x0000000000127919 */ /* 0x000e2e0000002100 */
[----:B------:R-:W1:Y:S01]  /*0020*/  LDC.64 R16, c[0x0][0x380] ;  /* 0x0000e000ff107b82 */ /* 0x000e620000000a00 */
[----:B------:R-:W2:Y:S01]  /*0030*/  LDCU.64 UR4, c[0x0][0x358] ;  /* 0x00006b00ff0477ac */ /* 0x000ea20008000a00 */
[----:B------:R-:W3:Y:S01]  /*0040*/  S2R R5, SR_CTAID.X ;  /* 0x0000000000057919 */ /* 0x000ee20000002500 */
[----:B0-----:R-:W-:Y:S01]  /*0050*/  ISETP.GT.U32.AND P1, PT, R18, 0xff, PT ;  /* 0x000000ff1200780c */ /* 0x001fe20003f24070 */
[----:B---3--:R-:W-:-:S04]  /*0060*/  IMAD R5, R5, 0x100, R18 ;  /* 0x0000010005057824 */ /* 0x008fc800078e0212 */
[----:B-1----:R-:W-:-:S08]  /*0070*/  IMAD.WIDE R16, R5, 0x8, R16 ;  /* 0x0000000805107825 */ /* 0x002fd000078e0210 */
[----:B--2---:R-:W2:Y:S01]  /*0080*/  @!P1 LDG.E.64 R2, desc[UR4][R16.64] ;  /* 0x0000000410029981 */ /* 0x004ea2000c1e1b00 */
[----:B------:R-:W-:Y:S02]  /*0090*/  MOV R0, 0x400 ;  /* 0x0000040000007802 */ /* 0x000fe40000000f00 */
[C---:B------:R-:W-:Y:S01]  /*00a0*/  ISETP.GT.U32.AND P0, PT, R18.reuse, 0x1f, PT ;  /* 0x0000001f1200780c */ /* 0x040fe20003f04070 */
[----:B------:R-:W0:Y:S02]  /*00b0*/  S2R R5, SR_CgaCtaId ;  /* 0x0000000000057919 */ /* 0x000e240000008800 */
[----:B0-----:R-:W-:Y:S02]  /*00c0*/  LEA R5, R5, R0, 0x18 ;  /* 0x0000000005057211 */ /* 0x001fe400078ec0ff */
[----:B------:R-:W-:-:S05]  /*00d0*/  LEA.HI R0, R18, R18, RZ, 0x1d ;  /* 0x0000001212007211 */ /* 0x000fca00078fe8ff */
[----:B------:R-:W-:-:S05]  /*00e0*/  IMAD R0, R0, 0x8, R5 ;  /* 0x0000000800007824 */ /* 0x000fca00078e0205 */
[----:B--2---:R0:W-:Y:S01]  /*00f0*/  STS.64 [R0+0x10], R2 ;  /* 0x0000100200007388 */ /* 0x0041e20000000a00 */
[----:B------:R-:W-:Y:S06]  /*0100*/  BAR.SYNC.DEFER_BLOCKING 0x0 ;  /* 0x0000000000007b1d */ /* 0x000fec0000010000 */
[----:B------:R-:W-:Y:S05]  /*0110*/  @P0 BRA `(.L_x_104) ;  /* 0x0000000400240947 */ /* 0x000fea0003800000 */
[----:B------:R-:W-:Y:S01]  /*0120*/  IMAD R18, R18, 0x48, R5 ;  /* 0x0000004812127824 */ /* 0x000fe200078e0205 */
[----:B------:R-:W-:-:S04]  /*0130*/  UMOV UR6, 0xffffffff ;  /* 0xffffffff00067882 */ /* 0x000fc80000000000 */
[----:B------:R-:W-:Y:S04]  /*0140*/  LDS.64 R14, [R18+0x10] ;  /* 0x00001000120e7984 */ /* 0x000fe80000000a00 */
[----:B------:R-:W-:Y:S04]  /*0150*/  LDS.64 R12, [R18+0x18] ;  /* 0x00001800120c7984 */ /* 0x000fe80000000a00 */
[----:B------:R-:W1:Y:S04]  /*0160*/  LDS.64 R10, [R18+0x20] ;  /* 0x00002000120a7984 */ /* 0x000e680000000a00 */
[----:B------:R-:W-:Y:S04]  /*0170*/  LDS.64 R8, [R18+0x28] ;  /* 0x0000280012087984 */ /* 0x000fe80000000a00 */
[----:B------:R-:W2:Y:S04]  /*0180*/  LDS.64 R6, [R18+0x30] ;  /* 0x0000300012067984 */ /* 0x000ea80000000a00 */
[----:B------:R-:W-:Y:S04]  /*0190*/  LDS.64 R4, [R18+0x38] ;  /* 0x0000380012047984 */ /* 0x000fe80000000a00 */
[----:B0-----:R-:W0:Y:S04]  /*01a0*/  LDS.64 R2, [R18+0x40] ;  /* 0x0000400012027984 */ /* 0x001e280000000a00 */
[----:B------:R-:W3:Y:S01]  /*01b0*/  LDS.64 R20, [R18+0x48] ;  /* 0x0000480012147984 */ /* 0x000ee20000000a00 */
[----:B-1----:R-:W-:-:S04]  /*01c0*/  IADD3 R19, P3, P4, R10, R12, R14 ;  /* 0x0000000c0a137210 */ /* 0x002fc80007c7e00e */
[----:B------:R-:W-:Y:S02]  /*01d0*/  IADD3.X R23, PT, PT, R11, R13, R15, P3, P4 ;  /* 0x0000000d0b177210 */ /* 0x000fe40001fe840f */
[----:B--2---:R-:W-:-:S04]  /*01e0*/  IADD3 R19, P0, P2, R6, R19, R8 ;  /* 0x0000001306137210 */ /* 0x004fc80007a1e008 */
[----:B------:R-:W-:Y:S02]  /*01f0*/  IADD3.X R23, PT, PT, R7, R23, R9, P0, P2 ;  /* 0x0000001707177210 */ /* 0x000fe400007e4409 */
[----:B0-----:R-:W-:-:S04]  /*0200*/  IADD3 R19, P3, P4, R2, R19, R4 ;  /* 0x0000001302137210 */ /* 0x001fc80007c7e004 */
[----:B---3--:R-:W-:Y:S02]  /*0210*/  IADD3 R20, P0, PT, R20, R19, RZ ;  /* 0x0000001314147210 */ /* 0x008fe40007f1e0ff */
[----:B------:R-:W-:-:S05]  /*0220*/  IADD3.X R19, PT, PT, R3, R23, R5, P3, P4 ;  /* 0x0000001703137210 */ /* 0x000fca0001fe8405 */
[----:B------:R-:W-:Y:S01]  /*0230*/  IMAD.X R19, R21, 0x1, R19, P0 ;  /* 0x0000000115137824 */ /* 0x000fe200000e0613 */
[----:B------:R-:W-:Y:S06]  /*0240*/  BRA.DIV UR6, `(.L_x_105) ;  /* 0x0000000206f07947 */ /* 0x000fec000b800000 */
[----:B------:R-:W0:Y:S04]  /*0250*/  SHFL.UP PT, R27, R20, 0x1, RZ ;  /* 0x04200000141b7989 */ /* 0x000e2800000e00ff */
[----:B------:R-:W1:Y:S01]  /*0260*/  SHFL.UP P0, R25, R19, 0x1, RZ ;  /* 0x0420000013197989 */ /* 0x000e6200000000ff */
[----:B0-----:R-:W-:-:S04]  /*0270*/  IADD3 R22, P2, PT, R27, R20, RZ ;  /* 0x000000141b167210 */ /* 0x001fc80007f5e0ff */
[----:B-1----:R-:W-:Y:S01]  /*0280*/  SEL R27, R22, R27, P0 ;  /* 0x0000001b161b7207 */ /* 0x002fe20000000000 */
[----:B------:R-:W-:-:S04]  /*0290*/  IMAD.X R26, R25, 0x1, R19, P2 ;  /* 0x00000001191a7824 */ /* 0x000fc800010e0613 */
[----:B------:R-:W0:Y:S01]  /*02a0*/  SHFL.UP PT, R28, R27, 0x2, RZ ;  /* 0x044000001b1c7989 */ /* 0x000e2200000e00ff */
[----:B------:R-:W-:-:S05]  /*02b0*/  SEL R26, R26, R25, P0 ;  /* 0x000000191a1a7207 */ /* 0x000fca0000000000 */
[----:B------:R-:W1:Y:S01]  /*02c0*/  SHFL.UP P0, R25, R26, 0x2, RZ ;  /* 0x044000001a197989 */ /* 0x000e6200000000ff */
[----:B0-----:R-:W-:-:S05]  /*02d0*/  IADD3 R21, P2, PT, R28, R27, RZ ;  /* 0x0000001b1c157210 */ /* 0x001fca0007f5e0ff */
[----:B-1----:R-:W-:Y:S01]  /*02e0*/  IMAD.X R22, R25, 0x1, R26, P2 ;  /* 0x0000000119167824 */ /* 0x002fe200010e061a */
[----:B------:R-:W-:-:S04]  /*02f0*/  SEL R28, R21, R28, P0 ;  /* 0x0000001c151c7207 */ /* 0x000fc80000000000 */
[----:B------:R-:W-:Y:S01]  /*0300*/  SEL R29, R22, R25, P0 ;  /* 0x00000019161d7207 */ /* 0x000fe20000000000 */
        /* <DEDUP_REMOVED lines=12> */
[----:B------:R0:W1:Y:S04]  /*03d0*/  SHFL.UP PT, R28, R27, 0x10, RZ ;  /* 0x060000001b1c7989 */ /* 0x00006800000e00ff */
[----:B------:R0:W2:Y:S02]  /*03e0*/  SHFL.UP P0, R25, R26, 0x10, RZ ;  /* 0x060000001a197989 */ /* 0x0000a400000000ff */
.L_x_116:
[----:B-1----:R-:W-:-:S04]  /*03f0*/  IADD3 R21, P2, PT, R28, R27, RZ ;  /* 0x0000001b1c157210 */ /* 0x002fc80007f5e0ff */
[----:B--2---:R-:W-:Y:S01]  /*0400*/  SEL R21, R21, R28, P0 ;  /* 0x0000001c15157207 */ /* 0x004fe20000000000 */
[----:B------:R-:W-:-:S05]  /*0410*/  IMAD.X R22, R25, 0x1, R26, P2 ;  /* 0x0000000119167824 */ /* 0x000fca00010e061a */
[----:B------:R-:W-:Y:S02]  /*0420*/  SEL R22, R22, R25, P0 ;  /* 0x0000001916167207 */ /* 0x000fe40000000000 */
[----:B------:R-:W-:-:S05]  /*0430*/  IADD3 R20, P0, PT, R21, -R20, RZ ;  /* 0x8000001415147210 */ /* 0x000fca0007f1e0ff */
[----:B------:R-:W-:Y:S01]  /*0440*/  IMAD.X R21, R22, 0x1, ~R19, P0 ;  /* 0x0000000116157824 */ /* 0x000fe200000e0e13 */
[----:B------:R-:W-:-:S04]  /*0450*/  IADD3 R14, P0, PT, R14, R20, RZ ;  /* 0x000000140e0e7210 */ /* 0x000fc80007f1e0ff */
[----:B------:R1:W-:Y:S01]  /*0460*/  STS.64 [R18+0x10], R20 ;  /* 0x0000101412007388 */ /* 0x0003e20000000a00 */
[----:B------:R-:W-:Y:S01]  /*0470*/  IMAD.X R15, R15, 0x1, R21, P0 ;  /* 0x000000010f0f7824 */ /* 0x000fe200000e0615 */
        /* <DEDUP_REMOVED lines=17> */
[----:B------:R-:W-:-:S05]  /*0590*/  IMAD.X R3, R3, 0x1, R5, P0 ;  /* 0x0000000103037824 */ /* 0x000fca00000e0605 */
[----:B------:R1:W-:Y:S03]  /*05a0*/  STS.64 [R18+0x48], R2 ;  /* 0x0000480212007388 */ /* 0x0003e60000000a00 */
.L_x_104:
[----:B------:R-:W-:Y:S05]  /*05b0*/  WARPSYNC.ALL ;  /* 0x0000000000007948 */ /* 0x000fea0003800000 */
[----:B------:R-:W-:Y:S06]  /*05c0*/  BAR.SYNC.DEFER_BLOCKING 0x0 ;  /* 0x0000000000007b1d */ /* 0x000fec0000010000 */
[----:B------:R-:W-:Y:S05]  /*05d0*/  @P1 EXIT ;  /* 0x000000000000194d */ /* 0x000fea0003800000 */
[----:B01----:R-:W0:Y:S04]  /*05e0*/  LDS.64 R2, [R0+0x10] ;  /* 0x0000100000027984 */ /* 0x003e280000000a00 */
[----:B0-----:R-:W-:Y:S01]  /*05f0*/  STG.E.64 desc[UR4][R16.64], R2 ;  /* 0x0000000210007986 */ /* 0x001fe2000c101b04 */
[----:B------:R-:W-:Y:S05]  /*0600*/  EXIT ;  /* 0x000000000000794d */ /* 0x000fea0003800000 */
.L_x_105:
[----:B------:R-:W-:Y:S02]  /*0610*/  IMAD.MOV.U32 R24, RZ, RZ, R20 ;  /* 0x000000ffff187224 */ /* 0x000fe400078e0014 */
[----:B------:R-:W-:Y:S02]  /*0620*/  IMAD.MOV.U32 R23, RZ, RZ, 0x1 ;  /* 0x00000001ff177424 */ /* 0x000fe400078e00ff */
[----:B------:R-:W-:Y:S02]  /*0630*/  IMAD.MOV.U32 R22, RZ, RZ, RZ ;  /* 0x000000ffff167224 */ /* 0x000fe400078e00ff */
[----:B------:R-:W-:-:S07]  /*0640*/  IMAD.MOV.U32 R21, RZ, RZ, -0x1 ;  /* 0xffffffffff157424 */ /* 0x000fce00078e00ff */
[----:B------:R-:W-:Y:S05]  /*0650*/  WARPSYNC.COLLECTIVE R21, `(.L_x_106) ;  /* 0x0000000015087348 */ /* 0x000fea0003c00000 */
[----:B------:R0:W1:Y:S02]  /*0660*/  SHFL.UP P0, R25, R24, R23, R22 ;  /* 0x0400001718197389 */ /* 0x0000640000000016 */
[----:B01----:R-:W-:Y:S05]  /*0670*/  ENDCOLLECTIVE ;  /* 0x000000000000791b */ /* 0x003fea0003800000 */
.L_x_106:
[----:B------:R-:W-:Y:S02]  /*0680*/  IMAD.MOV.U32 R24, RZ, RZ, R19 ;  /* 0x000000ffff187224 */ /* 0x000fe400078e0013 */
[----:B------:R-:W-:-:S07]  /*0690*/  IMAD.MOV.U32 R27, RZ, RZ, R25 ;  /* 0x000000ffff1b7224 */ /* 0x000fce00078e0019 */
[----:B------:R-:W-:Y:S05]  /*06a0*/  WARPSYNC.COLLECTIVE R21, `(.L_x_107) ;  /* 0x0000000015087348 */ /* 0x000fea0003c00000 */
[----:B------:R0:W1:Y:S02]  /*06b0*/  SHFL.UP P0, R25, R24, R23, R22 ;  /* 0x0400001718197389 */ /* 0x0000640000000016 */
[----:B01----:R-:W-:Y:S05]  /*06c0*/  ENDCOLLECTIVE ;  /* 0x000000000000791b */ /* 0x003fea0003800000 */
.L_x_107:
[----:B------:R-:W-:Y:S01]  /*06d0*/  IADD3 R26, P2, PT, R27, R20, RZ ;  /* 0x000000141b1a7210 */ /* 0x000fe20007f5e0ff */
[----:B------:R-:W-:-:S03]  /*06e0*/  IMAD.MOV.U32 R23, RZ, RZ, 0x2 ;  /* 0x00000002ff177424 */ /* 0x000fc600078e00ff */
[----:B------:R-:W-:Y:S01]  /*06f0*/  SEL R27, R26, R27, P0 ;  /* 0x0000001b1a1b7207 */ /* 0x000fe20000000000 */
[----:B------:R-:W-:-:S04]  /*0700*/  IMAD.X R26, R25, 0x1, R19, P2 ;  /* 0x00000001191a7824 */ /* 0x000fc800010e0613 */
[----:B------:R-:W-:Y:S01]  /*0710*/  IMAD.MOV.U32 R24, RZ, RZ, R27 ;  /* 0x000000ffff187224 */ /* 0x000fe200078e001b */
[----:B------:R-:W-:-:S07]  /*0720*/  SEL R26, R26, R25, P0 ;  /* 0x000000191a1a7207 */ /* 0x000fce0000000000 */
[----:B------:R-:W-:Y:S05]  /*0730*/  WARPSYNC.COLLECTIVE R21, `(.L_x_108) ;  /* 0x0000000015087348 */ /* 0x000fea0003c00000 */
[----:B------:R0:W1:Y:S02]  /*0740*/  SHFL.UP P0, R25, R24, R23, R22 ;  /* 0x0400001718197389 */ /* 0x0000640000000016 */
[----:B01----:R-:W-:Y:S05]  /*0750*/  ENDCOLLECTIVE ;  /* 0x000000000000791b */ /* 0x003fea0003800000 */
.L_x_108:
[----:B------:R-:W-:Y:S02]  /*0760*/  IMAD.MOV.U32 R24, RZ, RZ, R26 ;  /* 0x000000ffff187224 */ /* 0x000fe400078e001a */
[----:B------:R-:W-:-:S07]  /*0770*/  IMAD.MOV.U32 R28, RZ, RZ, R25 ;  /* 0x000000ffff1c7224 */ /* 0x000fce00078e0019 */
[----:B------:R-:W-:Y:S05]  /*0780*/  WARPSYNC.COLLECTIVE R21, `(.L_x_109) ;  /* 0x0000000015087348 */ /* 0x000fea0003c00000 */
[----:B------:R0:W1:Y:S02]  /*0790*/  SHFL.UP P0, R25, R24, R23, R22 ;  /* 0x0400001718197389 */ /* 0x0000640000000016 */
[----:B01----:R-:W-:Y:S05]  /*07a0*/  ENDCOLLECTIVE ;  /* 0x000000000000791b */ /* 0x003fea0003800000 */
.L_x_109:
        /* <DEDUP_REMOVED lines=9> */
.L_x_110:
[----:B------:R-:W-:Y:S02]  /*0840*/  IMAD.MOV.U32 R24, RZ, RZ, R29 ;  /* 0x000000ffff187224 */ /* 0x000fe400078e001d */
[----:B------:R-:W-:-:S07]  /*0850*/  IMAD.MOV.U32 R27, RZ, RZ, R25 ;  /* 0x000000ffff1b7224 */ /* 0x000fce00078e0019 */
[----:B------:R-:W-:Y:S05]  /*0860*/  WARPSYNC.COLLECTIVE R21, `(.L_x_111) ;  /* 0x0000000015087348 */ /* 0x000fea0003c00000 */
[----:B------:R0:W1:Y:S02]  /*0870*/  SHFL.UP P0, R25, R24, R23, R22 ;  /* 0x0400001718197389 */ /* 0x0000640000000016 */
[----:B01----:R-:W-:Y:S05]  /*0880*/  ENDCOLLECTIVE ;  /* 0x000000000000791b */ /* 0x003fea0003800000 */
.L_x_111:
        /* <DEDUP_REMOVED lines=9> */
.L_x_112:
[----:B------:R-:W-:Y:S02]  /*0920*/  IMAD.MOV.U32 R24, RZ, RZ, R29 ;  /* 0x000000ffff187224 */ /* 0x000fe400078e001d */
[----:B------:R-:W-:-:S07]  /*0930*/  IMAD.MOV.U32 R27, RZ, RZ, R25 ;  /* 0x000000ffff1b7224 */ /* 0x000fce00078e0019 */
[----:B------:R-:W-:Y:S05]  /*0940*/  WARPSYNC.COLLECTIVE R21, `(.L_x_113) ;  /* 0x0000000015087348 */ /* 0x000fea0003c00000 */
[----:B------:R0:W1:Y:S02]  /*0950*/  SHFL.UP P0, R25, R24, R23, R22 ;  /* 0x0400001718197389 */ /* 0x0000640000000016 */
[----:B01----:R-:W-:Y:S05]  /*0960*/  ENDCOLLECTIVE ;  /* 0x000000000000791b */ /* 0x003fea0003800000 */
.L_x_113:
        /* <DEDUP_REMOVED lines=9> */
.L_x_114:
[----:B------:R-:W-:Y:S02]  /*0a00*/  IMAD.MOV.U32 R24, RZ, RZ, R26 ;  /* 0x000000ffff187224 */ /* 0x000fe400078e001a */
[----:B------:R-:W-:-:S07]  /*0a10*/  IMAD.MOV.U32 R28, RZ, RZ, R25 ;  /* 0x000000ffff1c7224 */ /* 0x000fce00078e0019 */
[----:B------:R-:W-:Y:S05]  /*0a20*/  WARPSYNC.COLLECTIVE R21, `(.L_x_115) ;  /* 0x0000000015087348 */ /* 0x000fea0003c00000 */
[----:B------:R0:W1:Y:S02]  /*0a30*/  SHFL.UP P0, R25, R24, R23, R22 ;  /* 0x0400001718197389 */ /* 0x0000640000000016 */
[----:B01----:R-:W-:Y:S05]  /*0a40*/  ENDCOLLECTIVE ;  /* 0x000000000000791b */ /* 0x003fea0003800000 */
.L_x_115:
[----:B------:R-:W-:Y:S05]  /*0a50*/  BRA `(.L_x_116) ;  /* 0xfffffff800647947 */ /* 0x000fea000383ffff */
.L_x_117:
        /* <DEDUP_REMOVED lines=10> */
.L_x_539:


//--------------------- .text._ZN3cub18CUB_300001_SM_10006detail10radix_sort30DeviceRadixSortHistogramKernelINS1_5radix10policy_hubImNS0_8NullTypeEyE10Policy1000ELNS0_9SortOrderE0EmyNS1_21identity_decomposer_tEEEvPT2_PKT1_SB_iiT3_ --------------------------
	.section	.text._ZN3cub18CUB_300001_SM_10006detail10radix_sort30DeviceRadixSortHistogramKernelINS1_5radix10policy_hubImNS0_8NullTypeEyE10Policy1000ELNS0_9SortOrderE0EmyNS1_21identity_decomposer_tEEEvPT2_PKT1_SB_iiT3_,"ax",@progbits
	.align	128
        .global         _ZN3cub18CUB_300001_SM_10006detail10radix_sort30DeviceRadixSortHistogramKernelINS1_5radix10policy_hubImNS0_8NullTypeEyE10Policy1000ELNS0_9SortOrderE0EmyNS1_21identity_decomposer_tEEEvPT2_PKT1_SB_iiT3_
        .type           _ZN3cub18CUB_300001_SM_10006detail10radix_sort30DeviceRadixSortHistogramKernelINS1_5radix10policy_hubImNS0_8NullTypeEyE10Policy1000ELNS0_9SortOrderE0EmyNS1_21identity_decomposer_tEEEvPT2_PKT1_SB_iiT3_,@function
        .size           _ZN3cub18CUB_300001_SM_10006detail10radix_sort30DeviceRadixSortHistogramKernelINS1_5radix10policy_hubImNS0_8NullTypeEyE10Policy1000ELNS0_9SortOrderE0EmyNS1_21identity_decomposer_tEEEvPT2_PKT1_SB_iiT3_,(.L_x_540 - _ZN3cub18CUB_300001_SM_10006detail10radix_sort30DeviceRadixSortHistogramKernelINS1_5radix10policy_hubImNS0_8NullTypeEyE10Policy1000ELNS0_9SortOrderE0EmyNS1_21identity_decomposer_tEEEvPT2_PKT1_SB_iiT3_)
        .other          _ZN3cub18CUB_300001_SM_10006detail10radix_sort30DeviceRadixSortHistogramKernelINS1_5radix10policy_hubImNS0_8NullTypeEyE10Policy1000ELNS0_9SortOrderE0EmyNS1_21identity_decomposer_tEEEvPT2_PKT1_SB_iiT3_,@"STO_CUDA_ENTRY STV_DEFAULT"
_ZN3cub18CUB_300001_SM_10006detail10radix_sort30DeviceRadixSortHistogramKernelINS1_5radix10policy_hubImNS0_8NullTypeEyE10Policy1000ELNS0_9SortOrderE0EmyNS1_21identity_decomposer_tEEEvPT2_PKT1_SB_iiT3_:
.text._ZN3cub18CUB_300001_SM_10006detail10radix_sort30DeviceRadixSortHistogramKernelINS1_5radix10policy_hubImNS0_8NullTypeEyE10Policy1000ELNS0_9SortOrderE0EmyNS1_21identity_decomposer_tEEEvPT2_PKT1_SB_iiT3_:
[----:B------:R-:W-:Y:S01]  /*0000*/  LDC R1, c[0x0][0x37c] ;  /* 0x0000df00ff017b82 */ /* 0x000fe20000000800 */
[----:B------:R-:W0:Y:S02]  /*0010*/  LDCU.64 UR4, c[0x0][0x390] ;  /* 0x00007200ff0477ac */ /* 0x000e240008000a00 */
[----:B0-----:R-:W-:-:S04]  /*0020*/  ISETP.NE.U32.AND P0, PT, RZ, UR4, PT ;  /* 0x00000004ff007c0c */ /* 0x001fc8000bf05070 */
[----:B------:R-:W-:-:S13]  /*0030*/  ISETP.NE.AND.EX P0, PT, RZ, UR5, PT, P0 ;  /* 0x00000005ff007c0c */ /* 0x000fda000bf05300 */
[----:B------:R-:W-:Y:S05]  /*0040*/  @!P0 EXIT ;  /* 0x000000000000894d */ /* 0x000fea0003800000 */
[----:B------:R-:W0:Y:S01]  /*0050*/  S2R R0, SR_TID.X ;  /* 0x0000000000007919 */ /* 0x000e220000002100 */
[----:B------:R-:W1:Y:S01]  /*0060*/  LDC.64 R2, c[0x0][0x398] ;  /* 0x0000e600ff027b82 */ /* 0x000e620000000a00 */
[----:B------:R-:W-:Y:S01]  /*0070*/  UMOV UR4, 0x400 ;  /* 0x0000040000047882 */ /* 0x000fe20000000000 */
[----:B------:R-:W2:Y:S01]  /*0080*/  LDCU.64 UR16, c[0x0][0x358] ;  /* 0x00006b00ff1077ac */ /* 0x000ea20008000a00 */
[----:B------:R-:W3:Y:S05]  /*0090*/  LDCU UR18, c[0x0][0x370] ;  /* 0x00006e00ff1277ac */ /* 0x000eea0008000800 */
[----:B------:R-:W4:Y:S01]  /*00a0*/  S2UR UR5, SR_CgaCtaId ;  /* 0x00000000000579c3 */ /* 0x000f220000008800 */
[----:B------:R-:W-:Y:S01]  /*00b0*/  UMOV UR6, URZ ;  /* 0x000000ff00067c82 */ /* 0x000fe20008000000 */
[----:B------:R-:W-:-:S06]  /*00c0*/  UMOV UR7, URZ ;  /* 0x000000ff00077c82 */ /* 0x000fcc0008000000 */
[----:B------:R-:W5:Y:S01]  /*00d0*/  S2UR UR8, SR_CTAID.X ;  /* 0x00000000000879c3 */ /* 0x000f620000002500 */
[----:B-1----:R-:W-:-:S04]  /*00e0*/  IADD3 R2, PT, PT, R3, 0x7, -R2 ;  /* 0x0000000703027810 */ /* 0x002fc80007ffe802 */
[----:B------:R-:W-:Y:S01]  /*00f0*/  ISETP.GE.AND P0, PT, R2, 0x8, PT ;  /* 0x000000080200780c */ /* 0x000fe20003f06270 */
[C---:B0-----:R-:W-:Y:S01]  /*0100*/  VIADD R3, R0.reuse, 0x80 ;  /* 0x0000008000037836 */ /* 0x041fe20000000000 */
[----:B----4-:R-:W-:Y:S02]  /*0110*/  ULEA UR4, UR5, UR4, 0x18 ;  /* 0x0000000405047291 */ /* 0x010fe4000f8ec0ff */
[C---:B------:R-:W-:Y:S01]  /*0120*/  ISETP.GT.U32.OR P0, PT, R0.reuse, 0xff, !P0 ;  /* 0x000000ff0000780c */ /* 0x040fe20004704470 */
[C---:B------:R-:W-:Y:S02]  /*0130*/  VIADD R4, R0.reuse, 0x100 ;  /* 0x0000010000047836 */ /* 0x040fe40000000000 */
[C---:B------:R-:W-:Y:S01]  /*0140*/  VIADD R5, R0.reuse, 0x200 ;  /* 0x0000020000057836 */ /* 0x040fe20000000000 */
[----:B------:R-:W-:Y:S01]  /*0150*/  P2R R43, PR, RZ, 0x1 ;  /* 0x00000001ff2b7803 */ /* 0x000fe20000000000 */
[C---:B------:R-:W-:Y:S01]  /*0160*/  VIADD R40, R0.reuse, 0x280 ;  /* 0x0000028000287836 */ /* 0x040fe20000000000 */
[C---:B------:R-:W-:Y:S01]  /*0170*/  LEA R2, R0.reuse, UR4, 0x2 ;  /* 0x0000000400027c11 */ /* 0x040fe2000f8e10ff */
[C---:B------:R-:W-:Y:S01]  /*0180*/  VIADD R41, R0.reuse, 0x300 ;  /* 0x0000030000297836 */ /* 0x040fe20000000000 */
[----:B-----5:R-:W-:Y:S01]  /*0190*/  USHF.L.U32 UR8, UR8, 0xb, URZ ;  /* 0x0000000b08087899 */ /* 0x020fe200080006ff */
[----:B--23--:R-:W-:-:S11]  /*01a0*/  VIADD R42, R0, 0x780 ;  /* 0x00000780002a7836 */ /* 0x00cfd60000000000 */
.L_x_201:
[----:B------:R-:W-:Y:S01]  /*01b0*/  ISETP.NE.AND P0, PT, R43, RZ, PT ;  /* 0x000000ff2b00720c */ /* 0x000fe20003f05270 */
[----:B------:R-:W-:-:S12]  /*01c0*/  BSSY.RECONVERGENT B0, `(.L_x_118) ;  /* 0x0000081000007945 */ /* 0x000fd80003800200 */
[----:B0-2345:R-:W-:Y:S05]  /*01d0*/  @P0 BRA `(.L_x_119) ;  /* 0x0000000400fc0947 */ /* 0x03dfea0003800000 */
[----:B------:R-:W0:Y:S02]  /*01e0*/  LDC.64 R6, c[0x0][0x398] ;  /* 0x0000e600ff067b82 */ /* 0x000e240000000a00 */
[----:B0-----:R-:W-:-:S04]  /*01f0*/  IADD3 R6, PT, PT, R7, 0x7, -R6 ;  /* 0x0000000707067810 */ /* 0x001fc80007ffe806 */
[----:B------:R-:W-:-:S04]  /*0200*/  SHF.R.S32.HI R7, RZ, 0x1f, R6 ;  /* 0x0000001fff077819 */ /* 0x000fc80000011406 */
[----:B------:R-:W-:-:S04]  /*0210*/  LEA.HI R7, R7, R6, RZ, 0x3 ;  /* 0x0000000607077211 */ /* 0x000fc800078f18ff */
[----:B------:R-:W-:Y:S01]  /*0220*/  SHF.R.S32.HI R8, RZ, 0x3, R7 ;  /* 0x00000003ff087819 */ /* 0x000fe20000011407 */
[----:B------:R-:W-:-:S03]  /*0230*/  HFMA2 R7, -RZ, RZ, 0, 0 ;  /* 0x00000000ff077431 */ /* 0x000fc600000001ff */
[C---:B------:R-:W-:Y:S01]  /*0240*/  LOP3.LUT R10, R8.reuse, 0xffffff0, RZ, 0xc0, !PT ;  /* 0x0ffffff0080a7812 */ /* 0x040fe200078ec0ff */
[----:B------:R-:W-:-:S05]  /*0250*/  VIADD R6, R8, 0xffffffff ;  /* 0xffffffff08067836 */ /* 0x000fca0000000000 */
[----:B------:R-:W-:-:S13]  /*0260*/  ISETP.GE.U32.AND P0, PT, R6, 0xf, PT ;  /* 0x0000000f0600780c */ /* 0x000fda0003f06070 */
[----:B------:R-:W-:Y:S05]  /*0270*/  @!P0 BRA `(.L_x_120) ;  /* 0x00000000005c8947 */ /* 0x000fea0003800000 */
[----:B------:R-:W-:Y:S02]  /*0280*/  IMAD.MOV R7, RZ, RZ, -R10 ;  /* 0x000000ffff077224 */ /* 0x000fe400078e0a0a */
[----:B------:R-:W-:-:S07]  /*0290*/  VIADD R6, R2, 0x2000 ;  /* 0x0000200002067836 */ /* 0x000fce0000000000 */
.L_x_121:
[----:B------:R-:W-:Y:S01]  /*02a0*/  VIADD R7, R7, 0x10 ;  /* 0x0000001007077836 */ /* 0x000fe20000000000 */
[----:B------:R-:W-:Y:S04]  /*02b0*/  STS [R6+-0x2000], RZ ;  /* 0xffe000ff06007388 */ /* 0x000fe80000000800 */
        /* <DEDUP_REMOVED lines=18> */
[----:B------:R-:W-:-:S07]  /*03e0*/  IMAD.MOV.U32 R7, RZ, RZ, R10 ;  /* 0x000000ffff077224 */ /* 0x000fce00078e000a */
.L_x_120:
[C---:B------:R-:W-:Y:S02]  /*03f0*/  LOP3.LUT R6, R8.reuse, 0xf, RZ, 0xc0, !PT ;  /* 0x0000000f08067812 */ /* 0x040fe400078ec0ff */
[----:B------:R-:W-:Y:S02]  /*0400*/  LOP3.LUT R11, R8, 0x7, RZ, 0xc0, !PT ;  /* 0x00000007080b7812 */ /* 0x000fe400078ec0ff */
[C---:B------:R-:W-:Y:S01]  /*0410*/  ISETP.NE.AND P1, PT, R6.reuse, RZ, PT ;  /* 0x000000ff0600720c */ /* 0x040fe20003f25270 */
[----:B------:R-:W-:Y:S01]  /*0420*/  VIADD R6, R6, 0xffffffff ;  /* 0xffffffff06067836 */ /* 0x000fe20000000000 */
[----:B------:R-:W-:Y:S01]  /*0430*/  LOP3.LUT R9, R8, 0x3, RZ, 0xc0, !PT ;  /* 0x0000000308097812 */ /* 0x000fe200078ec0ff */
[----:B------:R-:W-:-:S10]  /*0440*/  VIADD R12, R11, 0xffffffff ;  /* 0xffffffff0b0c7836 */ /* 0x000fd40000000000 */
[----:B------:R-:W-:Y:S05]  /*0450*/  @!P1 BRA `(.L_x_122) ;  /* 0x0000000000789947 */ /* 0x000fea0003800000 */
[----:B------:R-:W-:Y:S02]  /*0460*/  ISETP.GE.U32.AND P2, PT, R6, 0x7, PT ;  /* 0x000000070600780c */ /* 0x000fe40003f46070 */
[----:B------:R-:W-:-:S11]  /*0470*/  ISETP.NE.AND P3, PT, R11, RZ, PT ;  /* 0x000000ff0b00720c */ /* 0x000fd60003f65270 */
[----:B------:R-:W-:Y:S05]  /*0480*/  @!P2 BRA `(.L_x_123) ;  /* 0x000000000028a947 */ /* 0x000fea0003800000 */
[C---:B------:R-:W-:Y:S01]  /*0490*/  LEA R8, R7.reuse, R2, 0xa ;  /* 0x0000000207087211 */ /* 0x040fe200078e50ff */
[----:B------:R-:W-:-:S04]  /*04a0*/  VIADD R7, R7, 0x8 ;  /* 0x0000000807077836 */ /* 0x000fc80000000000 */
        /* <DEDUP_REMOVED lines=8> */
.L_x_123:
[----:B------:R-:W-:Y:S05]  /*0530*/  @!P3 BRA `(.L_x_122) ;  /* 0x000000000040b947 */ /* 0x000fea0003800000 */
[----:B------:R-:W-:Y:S02]  /*0540*/  ISETP.GE.U32.AND P2, PT, R12, 0x3, PT ;  /* 0x000000030c00780c */ /* 0x000fe40003f46070 */
[----:B------:R-:W-:-:S11]  /*0550*/  ISETP.NE.AND P3, PT, R9, RZ, PT ;  /* 0x000000ff0900720c */ /* 0x000fd60003f65270 */
[C---:B0-----:R-:W-:Y:S02]  /*0560*/  @P2 IMAD R8, R7.reuse, 0x400, R2 ;  /* 0x0000040007082824 */ /* 0x041fe400078e0202 */
[----:B------:R-:W-:-:S03]  /*0570*/  @P2 VIADD R7, R7, 0x4 ;  /* 0x0000000407072836 */ /* 0x000fc60000000000 */
[----:B------:R1:W-:Y:S04]  /*0580*/  @P2 STS [R8], RZ ;  /* 0x000000ff08002388 */ /* 0x0003e80000000800 */
[----:B------:R1:W-:Y:S04]  /*0590*/  @P2 STS [R8+0x400], RZ ;  /* 0x000400ff08002388 */ /* 0x0003e80000000800 */
[----:B------:R1:W-:Y:S04]  /*05a0*/  @P2 STS [R8+0x800], RZ ;  /* 0x000800ff08002388 */ /* 0x0003e80000000800 */
[----:B------:R1:W-:Y:S01]  /*05b0*/  @P2 STS [R8+0xc00], RZ ;  /* 0x000c00ff08002388 */ /* 0x0003e20000000800 */
[----:B------:R-:W-:Y:S05]  /*05c0*/  @!P3 BRA `(.L_x_122) ;  /* 0x00000000001cb947 */ /* 0x000fea0003800000 */
[----:B------:R-:W-:Y:S01]  /*05d0*/  IMAD R7, R7, 0x400, R2 ;  /* 0x0000040007077824 */ /* 0x000fe200078e0202 */
[----:B------:R-:W-:-:S04]  /*05e0*/  ISETP.NE.AND P2, PT, R9, 0x1, PT ;  /* 0x000000010900780c */ /* 0x000fc80003f45270 */
[----:B------:R2:W-:Y:S09]  /*05f0*/  STS [R7], RZ ;  /* 0x000000ff07007388 */ /* 0x0005f20000000800 */
[----:B--2---:R-:W-:Y:S05]  /*0600*/  @!P2 BRA `(.L_x_122) ;  /* 0x00000000000ca947 */ /* 0x004fea0003800000 */
[----:B------:R-:W-:Y:S01]  /*0610*/  ISETP.NE.AND P2, PT, R9, 0x2, PT ;  /* 0x000000020900780c */ /* 0x000fe20003f45270 */
[----:B------:R2:W-:-:S12]  /*0620*/  STS [R7+0x400], RZ ;  /* 0x000400ff07007388 */ /* 0x0005d80000000800 */
[----:B------:R2:W-:Y:S02]  /*0630*/  @P2 STS [R7+0x800], RZ ;  /* 0x000800ff07002388 */ /* 0x0005e40000000800 */
.L_x_122:
[----:B------:R-:W-:-:S13]  /*0640*/  ISETP.GT.U32.AND P2, PT, R0, 0x7f, PT ;  /* 0x0000007f0000780c */ /* 0x000fda0003f44070 */
[----:B------:R-:W-:Y:S05]  /*0650*/  @P2 BRA `(.L_x_119) ;  /* 0x0000000000dc2947 */ /* 0x000fea0003800000 */
[----:B--2---:R-:W-:Y:S01]  /*0660*/  IMAD.MOV.U32 R7, RZ, RZ, RZ ;  /* 0x000000ffff077224 */ /* 0x004fe200078e00ff */
[----:B------:R-:W-:Y:S06]  /*0670*/  @!P0 BRA `(.L_x_124) ;  /* 0x0000000000588947 */ /* 0x000fec0003800000 */
[----:B------:R-:W-:-:S07]  /*0680*/  IMAD.MOV.U32 R7, RZ, RZ, RZ ;  /* 0x000000ffff077224 */ /* 0x000fce00078e00ff */
.L_x_125:
[C---:B012---:R-:W-:Y:S01]  /*0690*/  LEA R8, R7.reuse, R2, 0xa ;  /* 0x0000000207087211 */ /* 0x047fe200078e50ff */
[----:B------:R-:W-:-:S04]  /*06a0*/  VIADD R7, R7, 0x10 ;  /* 0x0000001007077836 */ /* 0x000fc80000000000 */
[----:B------:R2:W-:Y:S01]  /*06b0*/  STS [R8+0x200], RZ ;  /* 0x000200ff08007388 */ /* 0x0005e20000000800 */
[----:B------:R-:W-:-:S03]  /*06c0*/  ISETP.NE.AND P0, PT, R7, R10, PT ;  /* 0x0000000a0700720c */ /* 0x000fc60003f05270 */
[----:B------:R2:W-:Y:S04]  /*06d0*/  STS [R8+0x600], RZ ;  /* 0x000600ff08007388 */ /* 0x0005e80000000800 */
        /* <DEDUP_REMOVED lines=13> */
[----:B------:R2:W-:Y:S01]  /*07b0*/  STS [R8+0x3e00], RZ ;  /* 0x003e00ff08007388 */ /* 0x0005e20000000800 */
[----:B------:R-:W-:Y:S05]  /*07c0*/  @P0 BRA `(.L_x_125) ;  /* 0xfffffffc00b00947 */ /* 0x000fea000383ffff */
[----:B------:R-:W-:-:S07]  /*07d0*/  IMAD.MOV.U32 R7, RZ, RZ, R10 ;  /* 0x000000ffff077224 */ /* 0x000fce00078e000a */
.L_x_124:
[----:B------:R-:W-:Y:S05]  /*07e0*/  @!P1 BRA `(.L_x_119) ;  /* 0x0000000000789947 */ /* 0x000fea0003800000 */
[----:B------:R-:W-:Y:S02]  /*07f0*/  ISETP.GE.U32.AND P0, PT, R6, 0x7, PT ;  /* 0x000000070600780c */ /* 0x000fe40003f06070 */
[----:B------:R-:W-:-:S11]  /*0800*/  ISETP.NE.AND P1, PT, R11, RZ, PT ;  /* 0x000000ff0b00720c */ /* 0x000fd60003f25270 */
[----:B------:R-:W-:Y:S05]  /*0810*/  @!P0 BRA `(.L_x_126) ;  /* 0x0000000000288947 */ /* 0x000fea0003800000 */
[C---:B------:R-:W-:Y:S02]  /*0820*/  IMAD R6, R7.reuse, 0x400, R2 ;  /* 0x0000040007067824 */ /* 0x040fe400078e0202 */
[----:B------:R-:W-:-:S03]  /*0830*/  VIADD R7, R7, 0x8 ;  /* 0x0000000807077836 */ /* 0x000fc60000000000 */
[----:B------:R3:W-:Y:S04]  /*0840*/  STS [R6+0x200], RZ ;  /* 0x000200ff06007388 */ /* 0x0007e80000000800 */
[----:B------:R3:W-:Y:S04]  /*0850*/  STS [R6+0x600], RZ ;  /* 0x000600ff06007388 */ /* 0x0007e80000000800 */
[----:B------:R3:W-:Y:S04]  /*0860*/  STS [R6+0xa00], RZ ;  /* 0x000a00ff06007388 */ /* 0x0007e80000000800 */
[----:B------:R3:W-:Y:S04]  /*0870*/  STS [R6+0xe00], RZ ;  /* 0x000e00ff06007388 */ /* 0x0007e80000000800 */
[----:B------:R3:W-:Y:S04]  /*0880*/  STS [R6+0x1200], RZ ;  /* 0x001200ff06007388 */ /* 0x0007e80000000800 */
[----:B------:R3:W-:Y:S04]  /*0890*/  STS [R6+0x1600], RZ ;  /* 0x001600ff06007388 */ /* 0x0007e80000000800 */
[----:B------:R3:W-:Y:S04]  /*08a0*/  STS [R6+0x1a00], RZ ;  /* 0x001a00ff06007388 */ /* 0x0007e80000000800 */
[----:B------:R3:W-:Y:S02]  /*08b0*/  STS [R6+0x1e00], RZ ;  /* 0x001e00ff06007388 */ /* 0x0007e40000000800 */
.L_x_126:
[----:B------:R-:W-:Y:S05]  /*08c0*/  @!P1 BRA `(.L_x_119) ;  /* 0x0000000000409947 */ /* 0x000fea0003800000 */
[----:B------:R-:W-:Y:S02]  /*08d0*/  ISETP.GE.U32.AND P0, PT, R12, 0x3, PT ;  /* 0x000000030c00780c */ /* 0x000fe40003f06070 */
[----:B------:R-:W-:-:S11]  /*08e0*/  ISETP.NE.AND P1, PT, R9, RZ, PT ;  /* 0x000000ff0900720c */ /* 0x000fd60003f25270 */
[C---:B---3--:R-:W-:Y:S02]  /*08f0*/  @P0 IMAD R6, R7.reuse, 0x400, R2 ;  /* 0x0000040007060824 */ /* 0x048fe400078e0202 */
[----:B------:R-:W-:-:S03]  /*0900*/  @P0 VIADD R7, R7, 0x4 ;  /* 0x0000000407070836 */ /* 0x000fc60000000000 */
[----:B------:R4:W-:Y:S04]  /*0910*/  @P0 STS [R6+0x200], RZ ;  /* 0x000200ff06000388 */ /* 0x0009e80000000800 */
[----:B------:R4:W-:Y:S04]  /*0920*/  @P0 STS [R6+0x600], RZ ;  /* 0x000600ff06000388 */ /* 0x0009e80000000800 */
[----:B------:R4:W-:Y:S04]  /*0930*/  @P0 STS [R6+0xa00], RZ ;  /* 0x000a00ff06000388 */ /* 0x0009e80000000800 */
[----:B------:R4:W-:Y:S01]  /*0940*/  @P0 STS [R6+0xe00], RZ ;  /* 0x000e00ff06000388 */ /* 0x0009e20000000800 */
[----:B------:R-:W-:Y:S05]  /*0950*/  @!P1 BRA `(.L_x_119) ;  /* 0x00000000001c9947 */ /* 0x000fea0003800000 */
[----:B------:R-:W-:Y:S02]  /*0960*/  LEA R7, R7, R2, 0xa ;  /* 0x0000000207077211 */ /* 0x000fe400078e50ff */
[----:B------:R-:W-:-:S03]  /*0970*/  ISETP.NE.AND P0, PT, R9, 0x1, PT ;  /* 0x000000010900780c */ /* 0x000fc60003f05270 */
[----:B------:R3:W-:Y:S10]  /*0980*/  STS [R7+0x200], RZ ;  /* 0x000200ff07007388 */ /* 0x0007f40000000800 */
[----:B---3--:R-:W-:Y:S05]  /*0990*/  @!P0 BRA `(.L_x_119) ;  /* 0x00000000000c8947 */ /* 0x008fea0003800000 */
[----:B------:R-:W-:Y:S01]  /*09a0*/  ISETP.NE.AND P0, PT, R9, 0x2, PT ;  /* 0x000000020900780c */ /* 0x000fe20003f05270 */
[----:B------:R3:W-:-:S12]  /*09b0*/  STS [R7+0x600], RZ ;  /* 0x000600ff07007388 */ /* 0x0007d80000000800 */
[----:B------:R3:W-:Y:S02]  /*09c0*/  @P0 STS [R7+0xa00], RZ ;  /* 0x000a00ff07000388 */ /* 0x0007e40000000800 */
.L_x_119:
[----:B------:R-:W-:Y:S05]  /*09d0*/  BSYNC.RECONVERGENT B0 ;  /* 0x0000000000007941 */ /* 0x000fea0003800200 */
.L_x_118:
[----:B------:R-:W5:Y:S01]  /*09e0*/  LDCU.64 UR10, c[0x0][0x390] ;  /* 0x00007200ff0a77ac */ /* 0x000f620008000a00 */
[----:B------:R-:W-:Y:S02]  /*09f0*/  USHF.L.U32 UR4, UR6, 0x1e, URZ ;  /* 0x0000001e06047899 */ /* 0x000fe400080006ff */
[----:B------:R-:W-:Y:S02]  /*0a00*/  USHF.L.U64.HI UR5, UR6, 0x1e, UR7 ;  /* 0x0000001e06057899 */ /* 0x000fe40008010207 */
[----:B-----5:R-:W-:-:S04]  /*0a10*/  UIADD3 UR4, UP0, UPT, -UR4, UR10, URZ ;  /* 0x0000000a04047290 */ /* 0x020fc8000ff1e1ff */
[----:B------:R-:W-:Y:S02]  /*0a20*/  UIADD3.X UR5, UPT, UPT, ~UR5, UR11, URZ, UP0, !UPT ;  /* 0x0000000b05057290 */ /* 0x000fe400087fe5ff */
[----:B------:R-:W-:-:S04]  /*0a30*/  UISETP.LT.U32.AND UP0, UPT, UR4, 0x40000000, UPT ;  /* 0x400000000400788c */ /* 0x000fc8000bf01070 */
[----:B------:R-:W-:-:S04]  /*0a40*/  UISETP.LT.U32.AND.EX UP0, UPT, UR5, URZ, UPT, UP0 ;  /* 0x000000ff0500728c */ /* 0x000fc8000bf01100 */
[----:B------:R-:W-:Y:S02]  /*0a50*/  USEL UR10, UR4, 0x40000000, UP0 ;  /* 0x40000000040a7887 */ /* 0x000fe40008000000 */
[----:B------:R-:W-:Y:S02]  /*0a60*/  USEL UR11, UR5, URZ, UP0 ;  /* 0x000000ff050b7287 */ /* 0x000fe40008000000 */
[----:B------:R-:W-:-:S04]  /*0a70*/  UISETP.GT.U32.AND UP0, UPT, UR10, UR8, UPT ;  /* 0x000000080a00728c */ /* 0x000fc8000bf04070 */
[----:B------:R-:W-:Y:S01]  /*0a80*/  UISETP.GT.U32.AND.EX UP0, UPT, UR11, URZ, UPT, UP0 ;  /* 0x000000ff0b00728c */ /* 0x000fe2000bf04100 */
[----:B------:R-:W-:Y:S08]  /*0a90*/  BAR.SYNC.DEFER_BLOCKING 0x0 ;  /* 0x0000000000007b1d */ /* 0x000ff00000010000 */
[----:B------:R-:W-:Y:S06]  /*0aa0*/  BAR.SYNC.DEFER_BLOCKING 0x0 ;  /* 0x0000000000007b1d */ /* 0x000fec0000010000 */
[----:B------:R-:W-:Y:S05]  /*0ab0*/  BRA.U !UP0, `(.L_x_127) ;  /* 0x0000000d081c7547 */ /* 0x000fea000b800000 */
[----:B------:R-:W-:Y:S01]  /*0ac0*/  UMOV UR9, UR8 ;  /* 0x0000000800097c82 */ /* 0x000fe20008000000 */
[----:B------:R-:W-:-:S05]  /*0ad0*/  UMOV UR5, URZ ;  /* 0x000000ff00057c82 */ /* 0x000fca0008000000 */
.L_x_132:
[----:B-----5:R-:W5:Y:S01]  /*0ae0*/  LDCU.64 UR14, c[0x0][0x390] ;  /* 0x00007200ff0e77ac */ /* 0x020f620008000a00 */
[----:B------:R-:W-:Y:S02]  /*0af0*/  USHF.L.U32 UR12, UR6, 0x1e, URZ ;  /* 0x0000001e060c7899 */ /* 0x000fe400080006ff */
[----:B------:R-:W-:Y:S02]  /*0b00*/  USHF.L.U64.HI UR13, UR6, 0x1e, UR7 ;  /* 0x0000001e060d7899 */ /* 0x000fe40008010207 */
[----:B------:R-:W-:-:S04]  /*0b10*/  UIADD3 UR12, UP0, UPT, UR9, UR12, URZ ;  /* 0x0000000c090c7290 */ /* 0x000fc8000ff1e0ff */
[----:B------:R-:W-:Y:S02]  /*0b20*/  UIADD3.X UR13, UPT, UPT, UR5, UR13, URZ, UP0, !UPT ;  /* 0x0000000d050d7290 */ /* 0x000fe400087fe4ff */
[----:B------:R-:W-:Y:S02]  /*0b30*/  ULEA UR9, UP0, UR18, UR9, 0xb ;  /* 0x0000000912097291 */ /* 0x000fe4000f8058ff */
[----:B-----5:R-:W-:Y:S02]  /*0b40*/  UIADD3 UR14, UP1, UPT, -UR12, UR14, URZ ;  /* 0x0000000e0c0e7290 */ /* 0x020fe4000ff3e1ff */
[----:B------:R-:W-:Y:S02]  /*0b50*/  UIADD3.X UR5, UPT, UPT, URZ, UR5, URZ, UP0, !UPT ;  /* 0x00000005ff057290 */ /* 0x000fe400087fe4ff */
[----:B------:R-:W-:Y:S02]  /*0b60*/  UIADD3.X UR4, UPT, UPT, ~UR13, UR15, URZ, UP1, !UPT ;  /* 0x0000000f0d047290 */ /* 0x000fe40008ffe5ff */
[----:B------:R-:W-:-:S02]  /*0b70*/  UISETP.GE.U32.AND UP1, UPT, UR14, 0x800, UPT ;  /* 0x000008000e00788c */ /* 0x000fc4000bf26070 */
[----:B------:R-:W-:Y:S02]  /*0b80*/  UISETP.GE.U32.AND UP0, UPT, UR9, UR10, UPT ;  /* 0x0000000a0900728c */ /* 0x000fe4000bf06070 */
[----:B------:R-:W-:Y:S02]  /*0b90*/  UISETP.GE.U32.AND.EX UP1, UPT, UR4, URZ, UPT, UP1 ;  /* 0x000000ff0400728c */ /* 0x000fe4000bf26110 */
[----:B------:R-:W-:-:S07]  /*0ba0*/  UISETP.GE.U32.AND.EX UP0, UPT, UR5, UR11, UPT, UP0 ;  /* 0x0000000b0500728c */ /* 0x000fce000bf06100 */
[----:B0-----:R-:W-:Y:S05]  /*0bb0*/  BRA.U !UP1, `(.L_x_128) ;  /* 0x0000000109587547 */ /* 0x001fea000b800000 */
[----:B------:R-:W0:Y:S01]  /*0bc0*/  LDCU.64 UR14, c[0x0][0x388] ;  /* 0x00007100ff0e77ac */ /* 0x000e220008000a00 */
[----:B---34-:R-:W-:-:S05]  /*0bd0*/  IADD3 R6, P0, PT, R0, UR12, RZ ;  /* 0x0000000c00067c10 */ /* 0x018fca000ff1e0ff */
[----:B--2---:R-:W-:Y:S01]  /*0be0*/  IMAD.X R7, RZ, RZ, UR13, P0 ;  /* 0x0000000dff077e24 */ /* 0x004fe200080e06ff */
[----:B0-----:R-:W-:-:S04]  /*0bf0*/  LEA R38, P0, R6, UR14, 0x3 ;  /* 0x0000000e06267c11 */ /* 0x001fc8000f8018ff */
[----:B------:R-:W-:-:S05]  /*0c00*/  LEA.HI.X R39, R6, UR15, R7, 0x3, P0 ;  /* 0x0000000f06277c11 */ /* 0x000fca00080f1c07 */
[----:B------:R0:W5:Y:S04]  /*0c10*/  LDG.E.64 R6, desc[UR16][R38.64] ;  /* 0x0000001026067981 */ /* 0x000168000c1e1b00 */
[----:B-1----:R0:W5:Y:S04]  /*0c20*/  LDG.E.64 R8, desc[UR16][R38.64+0x400] ;  /* 0x0004001026087981 */ /* 0x002168000c1e1b00 */
        /* <DEDUP_REMOVED lines=15> */
.L_x_128:
[C---:B------:R-:W-:Y:S01]  /*0d20*/  ISETP.GE.AND P5, PT, R0.reuse, UR14, PT ;  /* 0x0000000e00007c0c */ /* 0x040fe2000bfa6270 */
[----:B------:R-:W0:Y:S01]  /*0d30*/  LDCU.64 UR20, c[0x0][0x388] ;  /* 0x00007100ff1477ac */ /* 0x000e220008000a00 */
[----:B---34-:R-:W-:Y:S02]  /*0d40*/  IADD3 R6, P0, PT, R0, UR12, RZ ;  /* 0x0000000c00067c10 */ /* 0x018fe4000ff1e0ff */
[----:B------:R-:W1:Y:S01]  /*0d50*/  S2R R0, SR_TID.X ;  /* 0x0000000000007919 */ /* 0x000e620000002100 */
[----:B------:R-:W-:Y:S02]  /*0d60*/  ISETP.GE.AND P2, PT, R3, UR14, PT ;  /* 0x0000000e03007c0c */ /* 0x000fe4000bf46270 */
[----:B--2---:R-:W-:Y:S01]  /*0d70*/  IMAD.X R7, RZ, RZ, UR13, P0 ;  /* 0x0000000dff077e24 */ /* 0x004fe200080e06ff */
[----:B------:R-:W-:Y:S02]  /*0d80*/  ISETP.GE.AND P3, PT, R4, UR14, PT ;  /* 0x0000000e04007c0c */ /* 0x000fe4000bf66270 */
[----:B0-----:R-:W-:-:S04]  /*0d90*/  LEA R38, P0, R6, UR20, 0x3 ;  /* 0x0000001406267c11 */ /* 0x001fc8000f8018ff */
[----:B------:R-:W-:Y:S01]  /*0da0*/  LEA.HI.X R39, R6, UR21, R7, 0x3, P0 ;  /* 0x0000001506277c11 */ /* 0x000fe200080f1c07 */
[----:B------:R-:W-:Y:S02]  /*0db0*/  IMAD.MOV.U32 R6, RZ, RZ, -0x1 ;  /* 0xffffffffff067424 */ /* 0x000fe400078e00ff */
[----:B------:R-:W-:Y:S02]  /*0dc0*/  IMAD.MOV.U32 R7, RZ, RZ, -0x1 ;  /* 0xffffffffff077424 */ /* 0x000fe400078e00ff */
[----:B------:R-:W-:Y:S02]  /*0dd0*/  IMAD.MOV.U32 R10, RZ, RZ, -0x1 ;  /* 0xffffffffff0a7424 */ /* 0x000fe400078e00ff */
[----:B------:R-:W-:Y:S02]  /*0de0*/  IMAD.MOV.U32 R11, RZ, RZ, -0x1 ;  /* 0xffffffffff0b7424 */ /* 0x000fe400078e00ff */
[----:B------:R2:W5:Y:S01]  /*0df0*/  @!P5 LDG.E.64 R6, desc[UR16][R38.64] ;  /* 0x000000102606d981 */ /* 0x000562000c1e1b00 */
[C---:B-1----:R-:W-:Y:S01]  /*0e00*/  VIADD R8, R0.reuse, 0x180 ;  /* 0x0000018000087836 */ /* 0x042fe20000000000 */
[----:B------:R-:W-:Y:S01]  /*0e10*/  LOP3.LUT R9, R0, 0x400, RZ, 0xfc, !PT ;  /* 0x0000040000097812 */ /* 0x000fe200078efcff */
[----:B------:R-:W-:Y:S01]  /*0e20*/  IMAD.MOV.U32 R12, RZ, RZ, -0x1 ;  /* 0xffffffffff0c7424 */ /* 0x000fe200078e00ff */
[----:B------:R2:W5:Y:S02]  /*0e30*/  @!P3 LDG.E.64 R10, desc[UR16][R38.64+0x800] ;  /* 0x00080010260ab981 */ /* 0x000564000c1e1b00 */
[----:B------:R-:W-:Y:S01]  /*0e40*/  ISETP.GE.AND P4, PT, R8, UR14, PT ;  /* 0x0000000e08007c0c */ /* 0x000fe2000bf86270 */
[----:B------:R-:W-:Y:S01]  /*0e50*/  VIADD R8, R0, 0x380 ;  /* 0x0000038000087836 */ /* 0x000fe20000000000 */
[----:B------:R-:W-:Y:S01]  /*0e60*/  ISETP.GE.AND P0, PT, R9, UR14, PT ;  /* 0x0000000e09007c0c */ /* 0x000fe2000bf06270 */
[----:B------:R-:W-:Y:S01]  /*0e70*/  IMAD.MOV.U32 R9, RZ, RZ, -0x1 ;  /* 0xffffffffff097424 */ /* 0x000fe200078e00ff */
[----:B------:R-:W-:Y:S01]  /*0e80*/  ISETP.GE.AND P5, PT, R5, UR14, PT ;  /* 0x0000000e05007c0c */ /* 0x000fe2000bfa6270 */
[----:B------:R-:W-:Y:S01]  /*0e90*/  IMAD.MOV.U32 R13, RZ, RZ, -0x1 ;  /* 0xffffffffff0d7424 */ /* 0x000fe200078e00ff */
[----:B------:R-:W-:-:S02]  /*0ea0*/  ISETP.GE.AND P1, PT, R8, UR14, PT ;  /* 0x0000000e08007c0c */ /* 0x000fc4000bf26270 */
[----:B------:R-:W-:Y:S01]  /*0eb0*/  MOV R8, 0xffffffff ;  /* 0xffffffff00087802 */ /* 0x000fe20000000f00 */
[----:B------:R-:W-:Y:S01]  /*0ec0*/  VIADD R14, R0, 0x480 ;  /* 0x00000480000e7836 */ /* 0x000fe20000000000 */
[----:B------:R-:W-:Y:S01]  /*0ed0*/  ISETP.GE.AND P3, PT, R41, UR14, PT ;  /* 0x0000000e29007c0c */ /* 0x000fe2000bf66270 */
[----:B------:R-:W-:Y:S02]  /*0ee0*/  IMAD.MOV.U32 R15, RZ, RZ, -0x1 ;  /* 0xffffffffff0f7424 */ /* 0x000fe400078e00ff */
[----:B------:R2:W5:Y:S01]  /*0ef0*/  @!P4 LDG.E.64 R12, desc[UR16][R38.64+0xc00] ;  /* 0x000c0010260cc981 */ /* 0x000562000c1e1b00 */
[----:B------:R-:W-:-:S03]  /*0f00*/  ISETP.GE.AND P4, PT, R14, UR14, PT ;  /* 0x0000000e0e007c0c */ /* 0x000fc6000bf86270 */
[----:B------:R2:W5:Y:S01]  /*0f10*/  @!P2 LDG.E.64 R8, desc[UR16][R38.64+0x400] ;  /* 0x000400102608a981 */ /* 0x000562000c1e1b00 */
[----:B------:R-:W-:Y:S02]  /*0f20*/  ISETP.GE.AND P2, PT, R40, UR14, PT ;  /* 0x0000000e28007c0c */ /* 0x000fe4000bf46270 */
[----:B------:R-:W-:Y:S01]  /*0f30*/  MOV R14, 0xffffffff ;  /* 0xffffffff000e7802 */ /* 0x000fe20000000f00 */
[----:B------:R-:W-:Y:S02]  /*0f40*/  VIADD R20, R0, 0x500 ;  /* 0x0000050000147836 */ /* 0x000fe40000000000 */
[----:B------:R-:W-:Y:S02]  /*0f50*/  IMAD.MOV.U32 R16, RZ, RZ, -0x1 ;  /* 0xffffffffff107424 */ /* 0x000fe400078e00ff */
[----:B------:R-:W-:Y:S01]  /*0f60*/  IMAD.MOV.U32 R17, RZ, RZ, -0x1 ;  /* 0xffffffffff117424 */ /* 0x000fe200078e00ff */
[----:B------:R2:W5:Y:S01]  /*0f70*/  @!P5 LDG.E.64 R14, desc[UR16][R38.64+0x1000] ;  /* 0x00100010260ed981 */ /* 0x000562000c1e1b00 */
[----:B------:R-:W-:Y:S01]  /*0f80*/  IMAD.MOV.U32 R18, RZ, RZ, -0x1 ;  /* 0xffffffffff127424 */ /* 0x000fe200078e00ff */
[----:B------:R-:W-:Y:S01]  /*0f90*/  ISETP.GE.AND P5, PT, R20, UR14, PT ;  /* 0x0000000e14007c0c */ /* 0x000fe2000bfa6270 */
[----:B------:R-:W-:Y:S01]  /*0fa0*/  IMAD.MOV.U32 R19, RZ, RZ, -0x1 ;  /* 0xffffffffff137424 */ /* 0x000fe200078e00ff */
[C---:B------:R-:W-:Y:S01]  /*0fb0*/  IADD3 R21, PT, PT, R0.reuse, 0x580, RZ ;  /* 0x0000058000157810 */ /* 0x040fe20007ffe0ff */
[----:B------:R-:W-:Y:S01]  /*0fc0*/  VIADD R20, R0, 0x600 ;  /* 0x0000060000147836 */ /* 0x000fe20000000000 */
[----:B------:R2:W5:Y:S01]  /*0fd0*/  @!P2 LDG.E.64 R16, desc[UR16][R38.64+0x1400] ;  /* 0x001400102610a981 */ /* 0x000562000c1e1b00 */
[----:B------:R-:W-:Y:S01]  /*0fe0*/  IMAD.MOV.U32 R22, RZ, RZ, -0x1 ;  /* 0xffffffffff167424 */ /* 0x000fe200078e00ff */
[----:B------:R-:W-:-:S02]  /*0ff0*/  ISETP.GE.AND P2, PT, R21, UR14, PT ;  /* 0x0000000e15007c0c */ /* 0x000fc4000bf46270 */
[----:B------:R2:W5:Y:S01]  /*1000*/  @!P3 LDG.E.64 R18, desc[UR16][R38.64+0x1800] ;  /* 0x001800102612b981 */ /* 0x000562000c1e1b00 */
[----:B------:R-:W-:Y:S01]  /*1010*/  ISETP.GE.AND P3, PT, R20, UR14, PT ;  /* 0x0000000e14007c0c */ /* 0x000fe2000bf66270 */
[----:B------:R-:W-:Y:S01]  /*1020*/  IMAD.MOV.U32 R20, RZ, RZ, -0x1 ;  /* 0xffffffffff147424 */ /* 0x000fe200078e00ff */
[----:B------:R-:W-:Y:S01]  /*1030*/  MOV R24, 0xffffffff ;  /* 0xffffffff00187802 */ /* 0x000fe20000000f00 */
[----:B------:R-:W-:Y:S02]  /*1040*/  IMAD.MOV.U32 R21, RZ, RZ, -0x1 ;  /* 0xffffffffff157424 */ /* 0x000fe400078e00ff */
[----:B------:R-:W-:Y:S02]  /*1050*/  IMAD.MOV.U32 R23, RZ, RZ, -0x1 ;  /* 0xffffffffff177424 */ /* 0x000fe400078e00ff */
[----:B------:R-:W-:Y:S02]  /*1060*/  IMAD.MOV.U32 R25, RZ, RZ, -0x1 ;  /* 0xffffffffff197424 */ /* 0x000fe400078e00ff */
[C---:B------:R-:W-:Y:S01]  /*1070*/  VIADD R26, R0.reuse, 0x680 ;  /* 0x00000680001a7836 */ /* 0x040fe20000000000 */
[----:B------:R2:W5:Y:S01]  /*1080*/  @!P1 LDG.E.64 R20, desc[UR16][R38.64+0x1c00] ;  /* 0x001c001026149981 */ /* 0x000562000c1e1b00 */
[----:B------:R-:W-:-:S03]  /*1090*/  VIADD R27, R0, 0x700 ;  /* 0x00000700001b7836 */ /* 0x000fc60000000000 */
[----:B------:R2:W5:Y:S01]  /*10a0*/  @!P0 LDG.E.64 R22, desc[UR16][R38.64+0x2000] ;  /* 0x0020001026168981 */ /* 0x000562000c1e1b00 */
[----:B------:R-:W-:Y:S02]  /*10b0*/  ISETP.GE.AND P1, PT, R26, UR14, PT ;  /* 0x0000000e1a007c0c */ /* 0x000fe4000bf26270 */
[----:B------:R-:W-:Y:S01]  /*10c0*/  ISETP.GE.AND P0, PT, R27, UR14, PT ;  /* 0x0000000e1b007c0c */ /* 0x000fe2000bf06270 */
[----:B------:R2:W5:Y:S01]  /*10d0*/  @!P4 LDG.E.64 R24, desc[UR16][R38.64+0x2400] ;  /* 0x002400102618c981 */ /* 0x000562000c1e1b00 */
[----:B------:R-:W-:Y:S01]  /*10e0*/  ISETP.GE.AND P4, PT, R42, UR14, PT ;  /* 0x0000000e2a007c0c */ /* 0x000fe2000bf86270 */
[----:B------:R-:W-:Y:S01]  /*10f0*/  IMAD.MOV.U32 R26, RZ, RZ, -0x1 ;  /* 0xffffffffff1a7424 */ /* 0x000fe200078e00ff */
[----:B------:R-:W-:Y:S01]  /*1100*/  MOV R30, 0xffffffff ;  /* 0xffffffff001e7802 */ /* 0x000fe20000000f00 */
[----:B------:R-:W-:Y:S01]  /*1110*/  IMAD.MOV.U32 R27, RZ, RZ, -0x1 ;  /* 0xffffffffff1b7424 */ /* 0x000fe200078e00ff */
[----:B------:R-:W-:Y:S01]  /*1120*/  MOV R37, 0xffffffff ;  /* 0xffffffff00257802 */ /* 0x000fe20000000f00 */
[----:B------:R-:W-:-:S02]  /*1130*/  IMAD.MOV.U32 R28, RZ, RZ, -0x1 ;  /* 0xffffffffff1c7424 */ /* 0x000fc400078e00ff */
[----:B------:R-:W-:Y:S02]  /*1140*/  IMAD.MOV.U32 R29, RZ, RZ, -0x1 ;  /* 0xffffffffff1d7424 */ /* 0x000fe400078e00ff */
        /* <DEDUP_REMOVED lines=8> */
[----:B------:R-:W-:-:S03]  /*11d0*/  IMAD.MOV.U32 R36, RZ, RZ, -0x1 ;  /* 0xffffffffff247424 */ /* 0x000fc600078e00ff */
[----:B------:R2:W5:Y:S04]  /*11e0*/  @!P1 LDG.E.64 R32, desc[UR16][R38.64+0x3400] ;  /* 0x0034001026209981 */ /* 0x000568000c1e1b00 */
[----:B------:R2:W5:Y:S04]  /*11f0*/  @!P0 LDG.E.64 R34, desc[UR16][R38.64+0x3800] ;  /* 0x0038001026228981 */ /* 0x000568000c1e1b00 */
[----:B------:R2:W5:Y:S02]  /*1200*/  @!P4 LDG.E.64 R36, desc[UR16][R38.64+0x3c00] ;  /* 0x003c00102624c981 */ /* 0x000564000c1e1b00 */
.L_x_129:
[----:B0-2---:R-:W0:Y:S02]  /*1210*/  LDC.64 R38, c[0x0][0x398] ;  /* 0x0000e600ff267b82 */ /* 0x005e240000000a00 */
[----:B0-----:R-:W-:-:S13]  /*1220*/  ISETP.GT.AND P0, PT, R39, R38, PT ;  /* 0x000000262700720c */ /* 0x001fda0003f04270 */
[----:B------:R-:W-:Y:S05]  /*1230*/  @!P0 BRA `(.L_x_130) ;  /* 0x0000000400388947 */ /* 0x000fea0003800000 */
[----:B------:R-:W0:Y:S01]  /*1240*/  S2UR UR12, SR_CgaCtaId ;  /* 0x00000000000c79c3 */ /* 0x000e220000008800 */
[----:B------:R-:W-:Y:S01]  /*1250*/  UMOV UR4, 0x400 ;  /* 0x0000040000047882 */ /* 0x000fe20000000000 */
[----:B------:R-:W1:Y:S01]  /*1260*/  LDCU UR13, c[0x0][0x398] ;  /* 0x00007300ff0d77ac */ /* 0x000e620008000800 */
[----:B0-----:R-:W-:-:S03]  /*1270*/  ULEA UR12, UR12, UR4, 0x18 ;  /* 0x000000040c0c7291 */ /* 0x001fc6000f8ec0ff */
[----:B-1----:R-:W-:-:S09]  /*1280*/  UMOV UR4, URZ ;  /* 0x000000ff00047c82 */ /* 0x002fd20008000000 */
.L_x_131:
[----:B0-----:R-:W-:Y:S01]  /*1290*/  IMAD R38, RZ, RZ, -UR13 ;  /* 0x8000000dff267e24 */ /* 0x001fe2000f8e02ff */
[----:B------:R-:W-:Y:S01]  /*12a0*/  ULEA UR14, UR4, UR12, 0xa ;  /* 0x0000000c040e7291 */ /* 0x000fe2000f8e50ff */
[----:B------:R-:W-:Y:S01]  /*12b0*/  IMAD.MOV.U32 R45, RZ, RZ, -0x1 ;  /* 0xffffffffff2d7424 */ /* 0x000fe200078e00ff */
[----:B------:R-:W-:Y:S02]  /*12c0*/  UIADD3 UR4, UPT, UPT, UR4, 0x1, URZ ;  /* 0x0000000104047890 */ /* 0x000fe4000fffe0ff */
[----:B------:R-:W-:-:S04]  /*12d0*/  VIADDMNMX R38, R38, R39, 0x8, PT ;  /* 0x0000000826267446 */ /* 0x000fc80003800127 */
[----:B------:R-:W-:Y:S02]  /*12e0*/  SHF.L.U32 R38, R45, R38, RZ ;  /* 0x000000262d267219 */ /* 0x000fe400000006ff */
[----:B-----5:R-:W-:-:S04]  /*12f0*/  SHF.R.U64 R45, R6, UR13, R7 ;  /* 0x0000000d062d7c19 */ /* 0x020fc80008001207 */
[-C--:B------:R-:W-:Y:S02]  /*1300*/  LOP3.LUT R44, R45, R38.reuse, RZ, 0x30, !PT ;  /* 0x000000262d2c7212 */ /* 0x080fe400078e30ff */
[----:B------:R-:W-:Y:S02]  /*1310*/  SHF.R.U64 R45, R8, UR13, R9 ;  /* 0x0000000d082d7c19 */ /* 0x000fe40008001209 */
[----:B------:R-:W-:Y:S02]  /*1320*/  LEA R44, R44, UR14, 0x2 ;  /* 0x0000000e2c2c7c11 */ /* 0x000fe4000f8e10ff */
[----:B------:R-:W-:-:S03]  /*1330*/  LOP3.LUT R45, R45, R38, RZ, 0x30, !PT ;  /* 0x000000262d2d7212 */ /* 0x000fc600078e30ff */
[----:B------:R-:W-:Y:S01]  /*1340*/  ATOMS.POPC.INC.32 RZ, [R44+URZ] ;  /* 0x000000002cff7f8c */ /* 0x000fe2000d8000ff */
[----:B------:R-:W-:-:S05]  /*1350*/  LEA R45, R45, UR14, 0x2 ;  /* 0x0000000e2d2d7c11 */ /* 0x000fca000f8e10ff */
[----:B------:R0:W-:Y:S02]  /*1360*/  ATOMS.POPC.INC.32 RZ, [R45+URZ] ;  /* 0x000000002dff7f8c */ /* 0x0001e4000d8000ff */
[----:B0-----:R-:W-:-:S04]  /*1370*/  SHF.R.U64 R45, R10, UR13, R11 ;  /* 0x0000000d0a2d7c19 */ /* 0x001fc8000800120b */
[-C--:B------:R-:W-:Y:S02]  /*1380*/  LOP3.LUT R44, R45, R38.reuse, RZ, 0x30, !PT ;  /* 0x000000262d2c7212 */ /* 0x080fe400078e30ff */
[----:B------:R-:W-:Y:S02]  /*1390*/  SHF.R.U64 R45, R12, UR13, R13 ;  /* 0x0000000d0c2d7c19 */ /* 0x000fe4000800120d */
[----:B------:R-:W-:Y:S02]  /*13a0*/  LEA R44, R44, UR14, 0x2 ;  /* 0x0000000e2c2c7c11 */ /* 0x000fe4000f8e10ff */
[----:B------:R-:W-:-:S03]  /*13b0*/  LOP3.LUT R45, R45, R38, RZ, 0x30, !PT ;  /* 0x000000262d2d7212 */ /* 0x000fc600078e30ff */
[----:B------:R0:W-:Y:S01]  /*13c0*/  ATOMS.POPC.INC.32 RZ, [R44+URZ] ;  /* 0x000000002cff7f8c */ /* 0x0001e2000d8000ff */
[----:B------:R-:W-:-:S05]  /*13d0*/  LEA R45, R45, UR14, 0x2 ;  /* 0x0000000e2d2d7c11 */ /* 0x000fca000f8e10ff */
[----:B------:R1:W-:Y:S01]  /*13e0*/  ATOMS.POPC.INC.32 RZ, [R45+URZ] ;  /* 0x000000002dff7f8c */ /* 0x0003e2000d8000ff */
[----:B0-----:R-:W-:-:S04]  /*13f0*/  SHF.R.U64 R44, R14, UR13, R15 ;  /* 0x0000000d0e2c7c19 */ /* 0x001fc8000800120f */
[-C--:B------:R-:W-:Y:S02]  /*1400*/  LOP3.LUT R44, R44, R38.reuse, RZ, 0x30, !PT ;  /* 0x000000262c2c7212 */ /* 0x080fe400078e30ff */
[----:B-1----:R-:W-:Y:S02]  /*1410*/  SHF.R.U64 R45, R16, UR13, R17 ;  /* 0x0000000d102d7c19 */ /* 0x002fe40008001211 */
        /* <DEDUP_REMOVED lines=39> */
[----:B-1----:R-:W-:Y:S01]  /*1690*/  SHF.R.U64 R45, R36, UR13, R37 ;  /* 0x0000000d242d7c19 */ /* 0x002fe20008001225 */
[----:B------:R-:W-:Y:S01]  /*16a0*/  UIADD3 UR13, UPT, UPT, UR13, 0x8, URZ ;  /* 0x000000080d0d7890 */ /* 0x000fe2000fffe0ff */
[----:B------:R-:W-:Y:S02]  /*16b0*/  LEA R44, R44, UR14, 0x2 ;  /* 0x0000000e2c2c7c11 */ /* 0x000fe4000f8e10ff */
[----:B------:R-:W-:-:S03]  /*16c0*/  LOP3.LUT R38, R45, R38, RZ, 0x30, !PT ;  /* 0x000000262d267212 */ /* 0x000fc600078e30ff */
[----:B------:R-:W-:Y:S01]  /*16d0*/  ISETP.LE.AND P0, PT, R39, UR13, PT ;  /* 0x0000000d27007c0c */ /* 0x000fe2000bf03270 */
[----:B------:R0:W-:Y:S01]  /*16e0*/  ATOMS.POPC.INC.32 RZ, [R44+URZ] ;  /* 0x000000002cff7f8c */ /* 0x0001e2000d8000ff */
[----:B------:R-:W-:-:S05]  /*16f0*/  LEA R38, R38, UR14, 0x2 ;  /* 0x0000000e26267c11 */ /* 0x000fca000f8e10ff */
[----:B------:R0:W-:Y:S06]  /*1700*/  ATOMS.POPC.INC.32 RZ, [R38+URZ] ;  /* 0x0000000026ff7f8c */ /* 0x0001ec000d8000ff */
[----:B------:R-:W-:Y:S05]  /*1710*/  @!P0 BRA `(.L_x_131) ;  /* 0xfffffff800dc8947 */ /* 0x000fea000383ffff */
.L_x_130:
[----:B------:R-:W-:Y:S05]  /*1720*/  BRA.U !UP0, `(.L_x_132) ;  /* 0xfffffff108ec7547 */ /* 0x000fea000b83ffff */
.L_x_127:
[----:B------:R-:W-:Y:S01]  /*1730*/  BAR.SYNC.DEFER_BLOCKING 0x0 ;  /* 0x0000000000007b1d */ /* 0x000fe20000010000 */
[----:B------:R-:W-:-:S05]  /*1740*/  ISETP.NE.AND P0, PT, R43, RZ, PT ;  /* 0x000000ff2b00720c */ /* 0x000fca0003f05270 */
[----:B------:R-:W-:Y:S08]  /*1750*/  BSSY.RECONVERGENT B0, `(.L_x_133) ;  /* 0x0000175000007945 */ /* 0x000ff00003800200 */
[----:B------:R-:W-:Y:S05]  /*1760*/  @P0 BRA `(.L_x_134) ;  /* 0x0000001400cc0947 */ /* 0x000fea0003800000 */
[----:B--2345:R-:W2:Y:S01]  /*1770*/  LDC.64 R6, c[0x0][0x398] ;  /* 0x0000e600ff067b82 */ /* 0x03cea20000000a00 */
[----:B------:R-:W-:Y:S01]  /*1780*/  IMAD.MOV.U32 R9, RZ, RZ, RZ ;  /* 0x000000ffff097224 */ /* 0x000fe200078e00ff */
[----:B--2---:R-:W-:-:S04]  /*1790*/  IADD3 R6, PT, PT, R7, 0x7, -R6 ;  /* 0x0000000707067810 */ /* 0x004fc80007ffe806 */
[----:B------:R-:W-:-:S04]  /*17a0*/  SHF.R.S32.HI R7, RZ, 0x1f, R6 ;  /* 0x0000001fff077819 */ /* 0x000fc80000011406 */
[----:B------:R-:W-:-:S04]  /*17b0*/  LEA.HI R7, R7, R6, RZ, 0x3 ;  /* 0x0000000607077211 */ /* 0x000fc800078f18ff */
[----:B------:R-:W-:-:S04]  /*17c0*/  SHF.R.S32.HI R7, RZ, 0x3, R7 ;  /* 0x00000003ff077819 */ /* 0x000fc80000011407 */
[C---:B------:R-:W-:Y:S01]  /*17d0*/  LOP3.LUT R6, R7.reuse, 0xffffff8, RZ, 0xc0, !PT ;  /* 0x0ffffff807067812 */ /* 0x040fe200078ec0ff */
[----:B------:R-:W-:-:S05]  /*17e0*/  VIADD R13, R7, 0xffffffff ;  /* 0xffffffff070d7836 */ /* 0x000fca0000000000 */
[----:B------:R-:W-:-:S13]  /*17f0*/  ISETP.GE.U32.AND P0, PT, R13, 0x7, PT ;  /* 0x000000070d00780c */ /* 0x000fda0003f06070 */
[----:B------:R-:W-:Y:S05]  /*1800*/  @!P0 BRA `(.L_x_135) ;  /* 0x00000004006c8947 */ /* 0x000fea0003800000 */
[----:B01----:R-:W0:Y:S01]  /*1810*/  LDC.64 R8, c[0x0][0x380] ;  /* 0x0000e000ff087b82 */ /* 0x003e220000000a00 */
[----:B------:R-:W-:-:S07]  /*1820*/  IMAD.MOV.U32 R11, RZ, RZ, RZ ;  /* 0x000000ffff0b7224 */ /* 0x000fce00078e00ff */
.L_x_152:
[----:B----4-:R-:W-:Y:S01]  /*1830*/  IMAD R15, R11, 0x400, R2 ;  /* 0x000004000b0f7824 */ /* 0x010fe200078e0202 */
[----:B------:R-:W-:Y:S04]  /*1840*/  BSSY.RECONVERGENT B1, `(.L_x_136) ;  /* 0x000000f000017945 */ /* 0x000fe80003800200 */
[----:B0123--:R-:W1:Y:S04]  /*1850*/  LDS R20, [R15] ;  /* 0x000000000f147984 */ /* 0x00fe680000000800 */
[----:B------:R2:W3:Y:S04]  /*1860*/  LDS R17, [R15+0x400] ;  /* 0x000400000f117984 */ /* 0x0004e80000000800 */
[----:B------:R2:W4:Y:S04]  /*1870*/  LDS R22, [R15+0x800] ;  /* 0x000800000f167984 */ /* 0x0005280000000800 */
[----:B------:R2:W0:Y:S04]  /*1880*/  LDS R23, [R15+0xc00] ;  /* 0x000c00000f177984 */ /* 0x0004280000000800 */
[----:B------:R2:W0:Y:S04]  /*1890*/  LDS R16, [R15+0x1000] ;  /* 0x001000000f107984 */ /* 0x0004280000000800 */
[----:B------:R2:W0:Y:S04]  /*18a0*/  LDS R14, [R15+0x1400] ;  /* 0x001400000f0e7984 */ /* 0x0004280000000800 */
[----:B------:R2:W0:Y:S04]  /*18b0*/  LDS R12, [R15+0x1800] ;  /* 0x001800000f0c7984 */ /* 0x0004280000000800 */
[----:B------:R2:W0:Y:S01]  /*18c0*/  LDS R10, [R15+0x1c00] ;  /* 0x001c00000f0a7984 */ /* 0x0004220000000800 */
[----:B-1----:R-:W-:-:S13]  /*18d0*/  ISETP.NE.AND P0, PT, R20, RZ, PT ;  /* 0x000000ff1400720c */ /* 0x002fda0003f05270 */
[----:B--234-:R-:W-:Y:S05]  /*18e0*/  @!P0 BRA `(.L_x_137) ;  /* 0x0000000000108947 */ /* 0x01cfea0003800000 */
[----:B------:R-:W-:Y:S01]  /*18f0*/  LEA R19, R11, R0, 0x8 ;  /* 0x000000000b137211 */ /* 0x000fe200078e40ff */
[----:B------:R-:W-:-:S04]  /*1900*/  IMAD.MOV.U32 R21, RZ, RZ, RZ ;  /* 0x000000ffff157224 */ /* 0x000fc800078e00ff */
[----:B0-----:R-:W-:-:S05]  /*1910*/  IMAD.WIDE.U32 R18, R19, 0x8, R8 ;  /* 0x0000000813127825 */ /* 0x001fca00078e0008 */
[----:B------:R1:W-:Y:S02]  /*1920*/  REDG.E.ADD.64.STRONG.GPU desc[UR16][R18.64], R20 ;  /* 0x000000141200798e */ /* 0x0003e4000c12e510 */
.L_x_137:
[----:B------:R-:W-:Y:S05]  /*1930*/  BSYNC.RECONVERGENT B1 ;  /* 0x0000000000017941 */ /* 0x000fea0003800200 */
.L_x_136:
[----:B------:R-:W-:Y:S01]  /*1940*/  ISETP.NE.AND P6, PT, R17, RZ, PT ;  /* 0x000000ff1100720c */ /* 0x000fe20003fc5270 */
[----:B------:R-:W-:Y:S01]  /*1950*/  BSSY.RECONVERGENT B1, `(.L_x_138) ;  /* 0x000000e000017945 */ /* 0x000fe20003800200 */
[----:B------:R-:W-:Y:S02]  /*1960*/  ISETP.NE.AND P0, PT, R22, RZ, PT ;  /* 0x000000ff1600720c */ /* 0x000fe40003f05270 */
[----:B0-----:R-:W-:Y:S02]  /*1970*/  ISETP.NE.AND P1, PT, R23, RZ, PT ;  /* 0x000000ff1700720c */ /* 0x001fe40003f25270 */
[----:B------:R-:W-:Y:S02]  /*1980*/  ISETP.NE.AND P2, PT, R16, RZ, PT ;  /* 0x000000ff1000720c */ /* 0x000fe40003f45270 */
[----:B------:R-:W-:Y:S02]  /*1990*/  ISETP.NE.AND P3, PT, R14, RZ, PT ;  /* 0x000000ff0e00720c */ /* 0x000fe40003f65270 */
[----:B------:R-:W-:-:S02]  /*19a0*/  ISETP.NE.AND P4, PT, R12, RZ, PT ;  /* 0x000000ff0c00720c */ /* 0x000fc40003f85270 */
[----:B------:R-:W-:Y:S01]  /*19b0*/  ISETP.NE.AND P5, PT, R10, RZ, PT ;  /* 0x000000ff0a00720c */ /* 0x000fe20003fa5270 */
[----:B------:R-:W-:-:S12]  /*19c0*/  @!P6 BRA `(.L_x_139) ;  /* 0x000000000018e947 */ /* 0x000fd80003800000 */
[----:B-1----:R-:W-:Y:S02]  /*19d0*/  IMAD R19, R11, 0x100, R0 ;  /* 0x000001000b137824 */ /* 0x002fe400078e0200 */
[----:B------:R-:W-:Y:S02]  /*19e0*/  IMAD.MOV.U32 R20, RZ, RZ, R17 ;  /* 0x000000ffff147224 */ /* 0x000fe400078e0011 */
[----:B------:R-:W-:Y:S02]  /*19f0*/  VIADD R19, R19, 0x100 ;  /* 0x0000010013137836 */ /* 0x000fe40000000000 */
[----:B------:R-:W-:Y:S02]  /*1a00*/  IMAD.MOV.U32 R21, RZ, RZ, RZ ;  /* 0x000000ffff157224 */ /* 0x000fe400078e00ff */
[----:B------:R-:W-:-:S05]  /*1a10*/  IMAD.WIDE.U32 R18, R19, 0x8, R8 ;  /* 0x0000000813127825 */ /* 0x000fca00078e0008 */
[----:B------:R0:W-:Y:S02]  /*1a20*/  REDG.E.ADD.64.STRONG.GPU desc[UR16][R18.64], R20 ;  /* 0x000000141200798e */ /* 0x0001e4000c12e510 */
.L_x_139:
[----:B------:R-:W-:Y:S05]  /*1a30*/  BSYNC.RECONVERGENT B1 ;  /* 0x0000000000017941 */ /* 0x000fea0003800200 */
.L_x_138:
[----:B------:R-:W-:Y:S04]  /*1a40*/  BSSY.RECONVERGENT B1, `(.L_x_140) ;  /* 0x0000008000017945 */ /* 0x000fe80003800200 */
[----:B------:R-:W-:Y:S05]  /*1a50*/  @!P0 BRA `(.L_x_141) ;  /* 0x0000000000188947 */ /* 0x000fea0003800000 */
[----:B01----:R-:W-:Y:S02]  /*1a60*/  IMAD R19, R11, 0x100, R0 ;  /* 0x000001000b137824 */ /* 0x003fe400078e0200 */
[----:B------:R-:W-:Y:S02]  /*1a70*/  IMAD.MOV.U32 R20, RZ, RZ, R22 ;  /* 0x000000ffff147224 */ /* 0x000fe400078e0016 */
[----:B------:R-:W-:Y:S01]  /*1a80*/  IMAD.MOV.U32 R21, RZ, RZ, RZ ;  /* 0x000000ffff157224 */ /* 0x000fe200078e00ff */
[----:B------:R-:W-:-:S05]  /*1a90*/  IADD3 R19, PT, PT, R19, 0x200, RZ ;  /* 0x0000020013137810 */ /* 0x000fca0007ffe0ff */
[----:B------:R-:W-:-:S05]  /*1aa0*/  IMAD.WIDE.U32 R18, R19, 0x8, R8 ;  /* 0x0000000813127825 */ /* 0x000fca00078e0008 */
[----:B------:R2:W-:Y:S02]  /*1ab0*/  REDG.E.ADD.64.STRONG.GPU desc[UR16][R18.64], R20 ;  /* 0x000000141200798e */ /* 0x0005e4000c12e510 */
.L_x_141:
[----:B------:R-:W-:Y:S05]  /*1ac0*/  BSYNC.RECONVERGENT B1 ;  /* 0x0000000000017941 */ /* 0x000fea0003800200 */
.L_x_140:
[----:B------:R-:W-:Y:S04]  /*1ad0*/  BSSY.RECONVERGENT B1, `(.L_x_142) ;  /* 0x0000008000017945 */ /* 0x000fe80003800200 */
[----:B------:R-:W-:Y:S05]  /*1ae0*/  @!P1 BRA `(.L_x_143) ;  /* 0x0000000000189947 */ /* 0x000fea0003800000 */
[----:B012---:R-:W-:Y:S02]  /*1af0*/  IMAD R19, R11, 0x100, R0 ;  /* 0x000001000b137824 */ /* 0x007fe400078e0200 */
[----:B------:R-:W-:Y:S02]  /*1b00*/  IMAD.MOV.U32 R20, RZ, RZ, R23 ;  /* 0x000000ffff147224 */ /* 0x000fe400078e0017 */
[----:B------:R-:W-:Y:S02]  /*1b10*/  VIADD R19, R19, 0x300 ;  /* 0x0000030013137836 */ /* 0x000fe40000000000 */
[----:B------:R-:W-:Y:S02]  /*1b20*/  IMAD.MOV.U32 R21, RZ, RZ, RZ ;  /* 0x000000ffff157224 */ /* 0x000fe400078e00ff */
[----:B------:R-:W-:-:S05]  /*1b30*/  IMAD.WIDE.U32 R18, R19, 0x8, R8 ;  /* 0x0000000813127825 */ /* 0x000fca00078e0008 */
[----:B------:R3:W-:Y:S02]  /*1b40*/  REDG.E.ADD.64.STRONG.GPU desc[UR16][R18.64], R20 ;  /* 0x000000141200798e */ /* 0x0007e4000c12e510 */
.L_x_143:
[----:B------:R-:W-:Y:S05]  /*1b50*/  BSYNC.RECONVERGENT B1 ;  /* 0x0000000000017941 */ /* 0x000fea0003800200 */
.L_x_142:
[----:B------:R-:W-:Y:S04]  /*1b60*/  BSSY.RECONVERGENT B1, `(.L_x_144) ;  /* 0x0000007000017945 */ /* 0x000fe80003800200 */
[----:B------:R-:W-:Y:S05]  /*1b70*/  @!P2 BRA `(.L_x_145) ;  /* 0x000000000014a947 */ /* 0x000fea0003800000 */
[----:B0123--:R-:W-:Y:S01]  /*1b80*/  LEA R19, R11, R0, 0x8 ;  /* 0x000000000b137211 */ /* 0x00ffe200078e40ff */
[----:B------:R-:W-:-:S04]  /*1b90*/  IMAD.MOV.U32 R17, RZ, RZ, RZ ;  /* 0x000000ffff117224 */ /* 0x000fc800078e00ff */
[----:B------:R-:W-:-:S04]  /*1ba0*/  VIADD R19, R19, 0x400 ;  /* 0x0000040013137836 */ /* 0x000fc80000000000 */
[----:B------:R-:W-:-:S05]  /*1bb0*/  IMAD.WIDE.U32 R18, R19, 0x8, R8 ;  /* 0x0000000813127825 */ /* 0x000fca00078e0008 */
[----:B------:R4:W-:Y:S02]  /*1bc0*/  REDG.E.ADD.64.STRONG.GPU desc[UR16][R18.64], R16 ;  /* 0x000000101200798e */ /* 0x0009e4000c12e510 */
.L_x_145:
[----:B------:R-:W-:Y:S05]  /*1bd0*/  BSYNC.RECONVERGENT B1 ;  /* 0x0000000000017941 */ /* 0x000fea0003800200 */
.L_x_144:
[----:B------:R-:W-:Y:S04]  /*1be0*/  BSSY.RECONVERGENT B1, `(.L_x_146) ;  /* 0x0000007000017945 */ /* 0x000fe80003800200 */
[----:B------:R-:W-:Y:S05]  /*1bf0*/  @!P3 BRA `(.L_x_147) ;  /* 0x000000000014b947 */ /* 0x000fea0003800000 */
[----:B----4-:R-:W-:Y:S02]  /*1c00*/  IMAD R17, R11, 0x100, R0 ;  /* 0x000001000b117824 */ /* 0x010fe400078e0200 */
[----:B------:R-:W-:Y:S02]  /*1c10*/  IMAD.MOV.U32 R15, RZ, RZ, RZ ;  /* 0x000000ffff0f7224 */ /* 0x000fe400078e00ff */
[----:B------:R-:W-:-:S04]  /*1c20*/  VIADD R17, R17, 0x500 ;  /* 0x0000050011117836 */ /* 0x000fc80000000000 */
[----:B------:R-:W-:-:S05]  /*1c30*/  IMAD.WIDE.U32 R16, R17, 0x8, R8 ;  /* 0x0000000811107825 */ /* 0x000fca00078e0008 */
[----:B------:R4:W-:Y:S02]  /*1c40*/  REDG.E.ADD.64.STRONG.GPU desc[UR16][R16.64], R14 ;  /* 0x0000000e1000798e */ /* 0x0009e4000c12e510 */
.L_x_147:
[----:B------:R-:W-:Y:S05]  /*1c50*/  BSYNC.RECONVERGENT B1 ;  /* 0x0000000000017941 */ /* 0x000fea0003800200 */
.L_x_146:
[----:B------:R-:W-:Y:S04]  /*1c60*/  BSSY.RECONVERGENT B1, `(.L_x_148) ;  /* 0x0000008000017945 */ /* 0x000fe80003800200 */
[----:B------:R-:W-:Y:S05]  /*1c70*/  @!P4 BRA `(.L_x_149) ;  /* 0x000000000018c947 */ /* 0x000fea0003800000 */
[----:B----4-:R-:W-:Y:S02]  /*1c80*/  IMAD R15, R11, 0x100, R0 ;  /* 0x000001000b0f7824 */ /* 0x010fe400078e0200 */
[----:B------:R-:W-:Y:S02]  /*1c90*/  IMAD.MOV.U32 R16, RZ, RZ, R12 ;  /* 0x000000ffff107224 */ /* 0x000fe400078e000c */
[----:B------:R-:W-:Y:S01]  /*1ca0*/  IMAD.MOV.U32 R17, RZ, RZ, RZ ;  /* 0x000000ffff117224 */ /* 0x000fe200078e00ff */
[----:B------:R-:W-:-:S05]  /*1cb0*/  IADD3 R15, PT, PT, R15, 0x600, RZ ;  /* 0x000006000f0f7810 */ /* 0x000fca0007ffe0ff */
[----:B------:R-:W-:-:S05]  /*1cc0*/  IMAD.WIDE.U32 R14, R15, 0x8, R8 ;  /* 0x000000080f0e7825 */ /* 0x000fca00078e0008 */
[----:B------:R4:W-:Y:S02]  /*1cd0*/  REDG.E.ADD.64.STRONG.GPU desc[UR16][R14.64], R16 ;  /* 0x000000100e00798e */ /* 0x0009e4000c12e510 */
.L_x_149:
[----:B------:R-:W-:Y:S05]  /*1ce0*/  BSYNC.RECONVERGENT B1 ;  /* 0x0000000000017941 */ /* 0x000fea0003800200 */
.L_x_148:
[----:B------:R-:W-:Y:S04]  /*1cf0*/  BSSY.RECONVERGENT B1, `(.L_x_150) ;  /* 0x0000008000017945 */ /* 0x000fe80003800200 */
[----:B------:R-:W-:Y:S05]  /*1d00*/  @!P5 BRA `(.L_x_151) ;  /* 0x000000000018d947 */ /* 0x000fea0003800000 */
[----:B----4-:R-:W-:Y:S02]  /*1d10*/  IMAD R15, R11, 0x100, R0 ;  /* 0x000001000b0f7824 */ /* 0x010fe400078e0200 */
[----:B------:R-:W-:Y:S02]  /*1d20*/  IMAD.MOV.U32 R16, RZ, RZ, R10 ;  /* 0x000000ffff107224 */ /* 0x000fe400078e000a */
[----:B------:R-:W-:Y:S02]  /*1d30*/  VIADD R15, R15, 0x700 ;  /* 0x000007000f0f7836 */ /* 0x000fe40000000000 */
[----:B------:R-:W-:Y:S02]  /*1d40*/  IMAD.MOV.U32 R17, RZ, RZ, RZ ;  /* 0x000000ffff117224 */ /* 0x000fe400078e00ff */
[----:B------:R-:W-:-:S05]  /*1d50*/  IMAD.WIDE.U32 R14, R15, 0x8, R8 ;  /* 0x000000080f0e7825 */ /* 0x000fca00078e0008 */
[----:B------:R4:W-:Y:S02]  /*1d60*/  REDG.E.ADD.64.STRONG.GPU desc[UR16][R14.64], R16 ;  /* 0x000000100e00798e */ /* 0x0009e4000c12e510 */
.L_x_151:
[----:B------:R-:W-:Y:S05]  /*1d70*/  BSYNC.RECONVERGENT B1 ;  /* 0x0000000000017941 */ /* 0x000fea0003800200 */
.L_x_150:
[----:B------:R-:W-:-:S04]  /*1d80*/  IADD3 R11, PT, PT, R11, 0x8, RZ ;  /* 0x000000080b0b7810 */ /* 0x000fc80007ffe0ff */
[----:B------:R-:W-:-:S13]  /*1d90*/  ISETP.NE.AND P0, PT, R11, R6, PT ;  /* 0x000000060b00720c */ /* 0x000fda0003f05270 */
[----:B------:R-:W-:Y:S05]  /*1da0*/  @P0 BRA `(.L_x_152) ;  /* 0xfffffff800a00947 */ /* 0x000fea000383ffff */
[----:B------:R-:W-:-:S07]  /*1db0*/  IMAD.MOV.U32 R9, RZ, RZ, R6 ;  /* 0x000000ffff097224 */ /* 0x000fce00078e0006 */
.L_x_135:
[C---:B----4-:R-:W-:Y:S02]  /*1dc0*/  LOP3.LUT R17, R7.reuse, 0x7, RZ, 0xc0, !PT ;  /* 0x0000000707117812 */ /* 0x050fe400078ec0ff */
[----:B------:R-:W-:Y:S02]  /*1dd0*/  LOP3.LUT R16, R7, 0x3, RZ, 0xc0, !PT ;  /* 0x0000000307107812 */ /* 0x000fe400078ec0ff */
[C---:B------:R-:W-:Y:S01]  /*1de0*/  ISETP.NE.AND P0, PT, R17.reuse, RZ, PT ;  /* 0x000000ff1100720c */ /* 0x040fe20003f05270 */
[----:B0123--:R-:W-:Y:S01]  /*1df0*/  VIADD R18, R17, 0xffffffff ;  /* 0xffffffff11127836 */ /* 0x00ffe20000000000 */
[----:B------:R-:W-:Y:S01]  /*1e00*/  LOP3.LUT R7, R7, 0x1, RZ, 0xc0, !PT ;  /* 0x0000000107077812 */ /* 0x000fe200078ec0ff */
[----:B------:R-:W-:-:S10]  /*1e10*/  VIADD R19, R16, 0xffffffff ;  /* 0xffffffff10137836 */ /* 0x000fd40000000000 */
[----:B------:R-:W-:Y:S05]  /*1e20*/  @!P0 BRA `(.L_x_153) ;  /* 0x0000000400748947 */ /* 0x000fea0003800000 */
[----:B------:R-:W-:-:S13]  /*1e30*/  ISETP.GE.U32.AND P0, PT, R18, 0x3, PT ;  /* 0x000000031200780c */ /* 0x000fda0003f06070 */
[----:B------:R-:W-:Y:S05]  /*1e40*/  @!P0 BRA `(.L_x_154) ;  /* 0x0000000000c08947 */ /* 0x000fea0003800000 */
[----:B------:R-:W-:Y:S01]  /*1e50*/  IMAD R10, R9, 0x400, R2 ;  /* 0x00000400090a7824 */ /* 0x000fe200078e0202 */
[----:B------:R-:W-:Y:S04]  /*1e60*/  BSSY.RECONVERGENT B1, `(.L_x_155) ;  /* 0x000000f000017945 */ /* 0x000fe80003800200 */
[----:B------:R-:W0:Y:S04]  /*1e70*/  LDS R14, [R10] ;  /* 0x000000000a0e7984 */ /* 0x000e280000000800 */
[----:B------:R-:W1:Y:S04]  /*1e80*/  LDS R12, [R10+0x400] ;  /* 0x000400000a0c7984 */ /* 0x000e680000000800 */
[----:B------:R-:W2:Y:S04]  /*1e90*/  LDS R20, [R10+0x800] ;  /* 0x000800000a147984 */ /* 0x000ea80000000800 */
[----:B------:R-:W3:Y:S01]  /*1ea0*/  LDS R8, [R10+0xc00] ;  /* 0x000c00000a087984 */ /* 0x000ee20000000800 */
[----:B0-----:R-:W-:-:S02]  /*1eb0*/  ISETP.NE.AND P0, PT, R14, RZ, PT ;  /* 0x000000ff0e00720c */ /* 0x001fc40003f05270 */
[----:B-1----:R-:W-:Y:S02]  /*1ec0*/  ISETP.NE.AND P1, PT, R12, RZ, PT ;  /* 0x000000ff0c00720c */ /* 0x002fe40003f25270 */
[----:B--2---:R-:W-:Y:S02]  /*1ed0*/  ISETP.NE.AND P2, PT, R20, RZ, PT ;  /* 0x000000ff1400720c */ /* 0x004fe40003f45270 */
[----:B---3--:R-:W-:-:S07]  /*1ee0*/  ISETP.NE.AND P3, PT, R8, RZ, PT ;  /* 0x000000ff0800720c */ /* 0x008fce0003f65270 */
[----:B------:R-:W-:Y:S06]  /*1ef0*/  @!P0 BRA `(.L_x_156) ;  /* 0x0000000000148947 */ /* 0x000fec0003800000 */
[----:B------:R-:W0:Y:S01]  /*1f00*/  LDC.64 R10, c[0x0][0x380] ;  /* 0x0000e000ff0a7b82 */ /* 0x000e220000000a00 */
[----:B------:R-:W-:-:S04]  /*1f10*/  IMAD R15, R9, 0x100, R0 ;  /* 0x00000100090f7824 */ /* 0x000fc800078e0200 */
[----:B0-----:R-:W-:-:S04]  /*1f20*/  IMAD.WIDE.U32 R10, R15, 0x8, R10 ;  /* 0x000000080f0a7825 */ /* 0x001fc800078e000a */
[----:B------:R-:W-:-:S05]  /*1f30*/  IMAD.MOV.U32 R15, RZ, RZ, RZ ;  /* 0x000000ffff0f7224 */ /* 0x000fca00078e00ff */
[----:B------:R0:W-:Y:S02]  /*1f40*/  REDG.E.ADD.64.STRONG.GPU desc[UR16][R10.64], R14 ;  /* 0x0000000e0a00798e */ /* 0x0001e4000c12e510 */
.L_x_156:
[----:B------:R-:W-:Y:S05]  /*1f50*/  BSYNC.RECONVERGENT B1 ;  /* 0x0000000000017941 */ /* 0x000fea0003800200 */
.L_x_155:
[----:B------:R-:W-:Y:S04]  /*1f60*/  BSSY.RECONVERGENT B1, `(.L_x_157) ;  /* 0x0000009000017945 */ /* 0x000fe80003800200 */
[----:B------:R-:W-:Y:S05]  /*1f70*/  @!P1 BRA `(.L_x_158) ;  /* 0x00000000001c9947 */ /* 0x000fea0003800000 */
[----:B0-----:R-:W0:Y:S01]  /*1f80*/  LDC.64 R10, c[0x0][0x380] ;  /* 0x0000e000ff0a7b82 */ /* 0x001e220000000a00 */
[----:B------:R-:W-:Y:S01]  /*1f90*/  LEA R15, R9, R0, 0x8 ;  /* 0x00000000090f7211 */ /* 0x000fe200078e40ff */
[----:B------:R-:W-:-:S04]  /*1fa0*/  IMAD.MOV.U32 R14, RZ, RZ, R12 ;  /* 0x000000ffff0e7224 */ /* 0x000fc800078e000c */
[----:B------:R-:W-:-:S04]  /*1fb0*/  VIADD R15, R15, 0x100 ;  /* 0x000001000f0f7836 */ /* 0x000fc80000000000 */
[----:B0-----:R-:W-:-:S04]  /*1fc0*/  IMAD.WIDE.U32 R10, R15, 0x8, R10 ;  /* 0x000000080f0a7825 */ /* 0x001fc800078e000a */
[----:B------:R-:W-:-:S05]  /*1fd0*/  IMAD.MOV.U32 R15, RZ, RZ, RZ ;  /* 0x000000ffff0f7224 */ /* 0x000fca00078e00ff */
[----:B------:R1:W-:Y:S02]  /*1fe0*/  REDG.E.ADD.64.STRONG.GPU desc[UR16][R10.64], R14 ;  /* 0x0000000e0a00798e */ /* 0x0003e4000c12e510 */
.L_x_158:
[----:B------:R-:W-:Y:S05]  /*1ff0*/  BSYNC.RECONVERGENT B1 ;  /* 0x0000000000017941 */ /* 0x000fea0003800200 */
.L_x_157:
[----:B------:R-:W-:Y:S04]  /*2000*/  BSSY.RECONVERGENT B1, `(.L_x_159) ;  /* 0x0000009000017945 */ /* 0x000fe80003800200 */
[----:B------:R-:W-:Y:S05]  /*2010*/  @!P2 BRA `(.L_x_160) ;  /* 0x00000000001ca947 */ /* 0x000fea0003800000 */
[----:B01----:R-:W0:Y:S01]  /*2020*/  LDC.64 R10, c[0x0][0x380] ;  /* 0x0000e000ff0a7b82 */ /* 0x003e220000000a00 */
[----:B------:R-:W-:Y:S02]  /*2030*/  IMAD R15, R9, 0x100, R0 ;  /* 0x00000100090f7824 */ /* 0x000fe400078e0200 */
[----:B------:R-:W-:Y:S02]  /*2040*/  IMAD.MOV.U32 R14, RZ, RZ, R20 ;  /* 0x000000ffff0e7224 */ /* 0x000fe400078e0014 */
[----:B------:R-:W-:-:S04]  /*2050*/  VIADD R15, R15, 0x200 ;  /* 0x000002000f0f7836 */ /* 0x000fc80000000000 */
[----:B0-----:R-:W-:-:S04]  /*2060*/  IMAD.WIDE.U32 R10, R15, 0x8, R10 ;  /* 0x000000080f0a7825 */ /* 0x001fc800078e000a */
[----:B------:R-:W-:-:S05]  /*2070*/  HFMA2 R15, -RZ, RZ, 0, 0 ;  /* 0x00000000ff0f7431 */ /* 0x000fca00000001ff */
[----:B------:R2:W-:Y:S02]  /*2080*/  REDG.E.ADD.64.STRONG.GPU desc[UR16][R10.64], R14 ;  /* 0x0000000e0a00798e */ /* 0x0005e4000c12e510 */
.L_x_160:
[----:B------:R-:W-:Y:S05]  /*2090*/  BSYNC.RECONVERGENT B1 ;  /* 0x0000000000017941 */ /* 0x000fea0003800200 */
.L_x_159:
[----:B------:R-:W-:Y:S04]  /*20a0*/  BSSY.RECONVERGENT B1, `(.L_x_161) ;  /* 0x0000009000017945 */ /* 0x000fe80003800200 */
[----:B------:R-:W-:Y:S05]  /*20b0*/  @!P3 BRA `(.L_x_162) ;  /* 0x00000000001cb947 */ /* 0x000fea0003800000 */
[----:B012---:R-:W0:Y:S01]  /*20c0*/  LDC.64 R10, c[0x0][0x380] ;  /* 0x0000e000ff0a7b82 */ /* 0x007e220000000a00 */
[----:B------:R-:W-:Y:S02]  /*20d0*/  IMAD R15, R9, 0x100, R0 ;  /* 0x00000100090f7824 */ /* 0x000fe400078e0200 */
[----:B------:R-:W-:Y:S02]  /*20e0*/  IMAD.MOV.U32 R14, RZ, RZ, R8 ;  /* 0x000000ffff0e7224 */ /* 0x000fe400078e0008 */
[----:B------:R-:W-:-:S04]  /*20f0*/  VIADD R15, R15, 0x300 ;  /* 0x000003000f0f7836 */ /* 0x000fc80000000000 */
[----:B0-----:R-:W-:-:S04]  /*2100*/  IMAD.WIDE.U32 R10, R15, 0x8, R10 ;  /* 0x000000080f0a7825 */ /* 0x001fc800078e000a */
[----:B------:R-:W-:-:S05]  /*2110*/  IMAD.MOV.U32 R15, RZ, RZ, RZ ;  /* 0x000000ffff0f7224 */ /* 0x000fca00078e00ff */
[----:B------:R3:W-:Y:S02]  /*2120*/  REDG.E.ADD.64.STRONG.GPU desc[UR16][R10.64], R14 ;  /* 0x0000000e0a00798e */ /* 0x0007e4000c12e510 */
.L_x_162:
[----:B------:R-:W-:Y:S05]  /*2130*/  BSYNC.RECONVERGENT B1 ;  /* 0x0000000000017941 */ /* 0x000fea0003800200 */
.L_x_161:
[----:B------:R-:W-:-:S07]  /*2140*/  VIADD R9, R9, 0x4 ;  /* 0x0000000409097836 */ /* 0x000fce0000000000 */
.L_x_154:
[----:B------:R-:W-:Y:S01]  /*2150*/  ISETP.NE.AND P0, PT, R16, RZ, PT ;  /* 0x000000ff1000720c */ /* 0x000fe20003f05270 */
[----:B------:R-:W-:-:S12]  /*2160*/  BSSY.RECONVERGENT B1, `(.L_x_153) ;  /* 0x0000029000017945 */ /* 0x000fd80003800200 */
[----:B------:R-:W-:Y:S05]  /*2170*/  @!P0 BRA `(.L_x_163) ;  /* 0x00000000009c8947 */ /* 0x000fea0003800000 */
[----:B------:R-:W-:-:S13]  /*2180*/  ISETP.NE.AND P0, PT, R19, RZ, PT ;  /* 0x000000ff1300720c */ /* 0x000fda0003f05270 */
[----:B------:R-:W-:Y:S05]  /*2190*/  @!P0 BRA `(.L_x_164) ;  /* 0x0000000000648947 */ /* 0x000fea0003800000 */
[----:B0123--:R-:W-:Y:S01]  /*21a0*/  IMAD R10, R9, 0x400, R2 ;  /* 0x00000400090a7824 */ /* 0x00ffe200078e0202 */
[----:B------:R-:W-:Y:S04]  /*21b0*/  BSSY.RECONVERGENT B2, `(.L_x_165) ;  /* 0x000000c000027945 */ /* 0x000fe80003800200 */
[----:B------:R-:W0:Y:S04]  /*21c0*/  LDS R8, [R10] ;  /* 0x000000000a087984 */ /* 0x000e280000000800 */
[----:B------:R-:W1:Y:S01]  /*21d0*/  LDS R12, [R10+0x400] ;  /* 0x000400000a0c7984 */ /* 0x000e620000000800 */
[----:B0-----:R-:W-:-:S02]  /*21e0*/  ISETP.NE.AND P0, PT, R8, RZ, PT ;  /* 0x000000ff0800720c */ /* 0x001fc40003f05270 */
[----:B-1----:R-:W-:-:S11]  /*21f0*/  ISETP.NE.AND P1, PT, R12, RZ, PT ;  /* 0x000000ff0c00720c */ /* 0x002fd60003f25270 */
[----:B------:R-:W-:Y:S05]  /*2200*/  @!P0 BRA `(.L_x_166) ;  /* 0x0000000000188947 */ /* 0x000fea0003800000 */
[----:B------:R-:W0:Y:S01]  /*2210*/  LDC.64 R10, c[0x0][0x380] ;  /* 0x0000e000ff0a7b82 */ /* 0x000e220000000a00 */
[----:B------:R-:W-:-:S05]  /*2220*/  LEA R15, R9, R0, 0x8 ;  /* 0x00000000090f7211 */ /* 0x000fca00078e40ff */
[----:B0-----:R-:W-:-:S04]  /*2230*/  IMAD.WIDE.U32 R14, R15, 0x8, R10 ;  /* 0x000000080f0e7825 */ /* 0x001fc800078e000a */
[----:B------:R-:W-:Y:S02]  /*2240*/  IMAD.MOV.U32 R10, RZ, RZ, R8 ;  /* 0x000000ffff0a7224 */ /* 0x000fe400078e0008 */
[----:B------:R-:W-:-:S05]  /*2250*/  IMAD.MOV.U32 R11, RZ, RZ, RZ ;  /* 0x000000ffff0b7224 */ /* 0x000fca00078e00ff */
[----:B------:R0:W-:Y:S02]  /*2260*/  REDG.E.ADD.64.STRONG.GPU desc[UR16][R14.64], R10 ;  /* 0x0000000a0e00798e */ /* 0x0001e4000c12e510 */
.L_x_166:
[----:B------:R-:W-:Y:S05]  /*2270*/  BSYNC.RECONVERGENT B2 ;  /* 0x0000000000027941 */ /* 0x000fea0003800200 */
.L_x_165:
[----:B------:R-:W-:Y:S04]  /*2280*/  BSSY.RECONVERGENT B2, `(.L_x_167) ;  /* 0x0000009000027945 */ /* 0x000fe80003800200 */
[----:B------:R-:W-:Y:S05]  /*2290*/  @!P1 BRA `(.L_x_168) ;  /* 0x00000000001c9947 */ /* 0x000fea0003800000 */
[----:B0-----:R-:W0:Y:S01]  /*22a0*/  LDC.64 R10, c[0x0][0x380] ;  /* 0x0000e000ff0a7b82 */ /* 0x001e220000000a00 */
[----:B------:R-:W-:-:S04]  /*22b0*/  IMAD R8, R9, 0x100, R0 ;  /* 0x0000010009087824 */ /* 0x000fc800078e0200 */
[----:B------:R-:W-:-:S04]  /*22c0*/  VIADD R15, R8, 0x100 ;  /* 0x00000100080f7836 */ /* 0x000fc80000000000 */
[----:B0-----:R-:W-:-:S04]  /*22d0*/  IMAD.WIDE.U32 R14, R15, 0x8, R10 ;  /* 0x000000080f0e7825 */ /* 0x001fc800078e000a */
[----:B------:R-:W-:Y:S02]  /*22e0*/  IMAD.MOV.U32 R10, RZ, RZ, R12 ;  /* 0x000000ffff0a7224 */ /* 0x000fe400078e000c */
[----:B------:R-:W-:-:S05]  /*22f0*/  IMAD.MOV.U32 R11, RZ, RZ, RZ ;  /* 0x000000ffff0b7224 */ /* 0x000fca00078e00ff */
[----:B------:R1:W-:Y:S02]  /*2300*/  REDG.E.ADD.64.STRONG.GPU desc[UR16][R14.64], R10 ;  /* 0x0000000a0e00798e */ /* 0x0003e4000c12e510 */
.L_x_168:
[----:B------:R-:W-:Y:S05]  /*2310*/  BSYNC.RECONVERGENT B2 ;  /* 0x0000000000027941 */ /* 0x000fea0003800200 */
.L_x_167:
[----:B------:R-:W-:-:S07]  /*2320*/  IADD3 R9, PT, PT, R9, 0x2, RZ ;  /* 0x0000000209097810 */ /* 0x000fce0007ffe0ff */
.L_x_164:
[----:B------:R-:W-:-:S13]  /*2330*/  ISETP.NE.AND P0, PT, R7, RZ, PT ;  /* 0x000000ff0700720c */ /* 0x000fda0003f05270 */
[----:B------:R-:W-:Y:S05]  /*2340*/  @!P0 BRA `(.L_x_163) ;  /* 0x0000000000288947 */ /* 0x000fea0003800000 */
[----:B------:R-:W-:-:S05]  /*2350*/  IMAD R8, R9, 0x400, R2 ;  /* 0x0000040009087824 */ /* 0x000fca00078e0202 */
[----:B------:R-:W4:Y:S02]  /*2360*/  LDS R12, [R8] ;  /* 0x00000000080c7984 */ /* 0x000f240000000800 */
[----:B----4-:R-:W-:-:S13]  /*2370*/  ISETP.NE.AND P0, PT, R12, RZ, PT ;  /* 0x000000ff0c00720c */ /* 0x010fda0003f05270 */
[----:B------:R-:W-:Y:S05]  /*2380*/  @!P0 BRA `(.L_x_163) ;  /* 0x0000000000188947 */ /* 0x000fea0003800000 */
[----:B0123--:R-:W0:Y:S01]  /*2390*/  LDC.64 R10, c[0x0][0x380] ;  /* 0x0000e000ff0a7b82 */ /* 0x00fe220000000a00 */
[----:B------:R-:W-:-:S04]  /*23a0*/  IMAD R9, R9, 0x100, R0 ;  /* 0x0000010009097824 */ /* 0x000fc800078e0200 */
[----:B0-----:R-:W-:-:S04]  /*23b0*/  IMAD.WIDE.U32 R8, R9, 0x8, R10 ;  /* 0x0000000809087825 */ /* 0x001fc800078e000a */
[----:B------:R-:W-:Y:S02]  /*23c0*/  IMAD.MOV.U32 R10, RZ, RZ, R12 ;  /* 0x000000ffff0a7224 */ /* 0x000fe400078e000c */
[----:B------:R-:W-:-:S05]  /*23d0*/  IMAD.MOV.U32 R11, RZ, RZ, RZ ;  /* 0x000000ffff0b7224 */ /* 0x000fca00078e00ff */
[----:B------:R4:W-:Y:S02]  /*23e0*/  REDG.E.ADD.64.STRONG.GPU desc[UR16][R8.64], R10 ;  /* 0x0000000a0800798e */ /* 0x0009e4000c12e510 */
.L_x_163:
[----:B------:R-:W-:Y:S05]  /*23f0*/  BSYNC.RECONVERGENT B1 ;  /* 0x0000000000017941 */ /* 0x000fea0003800200 */
.L_x_153:
[----:B------:R-:W-:-:S13]  /*2400*/  ISETP.GT.U32.AND P0, PT, R0, 0x7f, PT ;  /* 0x0000007f0000780c */ /* 0x000fda0003f04070 */
[----:B------:R-:W-:Y:S05]  /*2410*/  @P0 BRA `(.L_x_134) ;  /* 0x0000000800a00947 */ /* 0x000fea0003800000 */
[----:B------:R-:W-:Y:S01]  /*2420*/  ISETP.GE.U32.AND P0, PT, R13, 0x7, PT ;  /* 0x000000070d00780c */ /* 0x000fe20003f06070 */
[----:B----4-:R-:W-:-:S12]  /*2430*/  IMAD.MOV.U32 R9, RZ, RZ, RZ ;  /* 0x000000ffff097224 */ /* 0x010fd800078e00ff */
[----:B------:R-:W-:Y:S05]  /*2440*/  @!P0 BRA `(.L_x_169) ;  /* 0x0000000400248947 */ /* 0x000fea0003800000 */
[----:B------:R-:W4:Y:S01]  /*2450*/  LDC.64 R8, c[0x0][0x380] ;  /* 0x0000e000ff087b82 */ /* 0x000f220000000a00 */
[----:B0123--:R-:W-:-:S07]  /*2460*/  IMAD.MOV.U32 R15, RZ, RZ, RZ ;  /* 0x000000ffff0f7224 */ /* 0x00ffce00078e00ff */
.L_x_186:
[C---:B01234-:R-:W-:Y:S01]  /*2470*/  LEA R12, R15.reuse, R2, 0xa ;  /* 0x000000020f0c7211 */ /* 0x05ffe200078e50ff */
[C---:B------:R-:W-:Y:S01]  /*2480*/  IMAD R11, R15.reuse, 0x100, R0 ;  /* 0x000001000f0b7824 */ /* 0x040fe200078e0200 */
[----:B------:R-:W-:Y:S01]  /*2490*/  BSSY.RECONVERGENT B1, `(.L_x_170) ;  /* 0x0000011000017945 */ /* 0x000fe20003800200 */
[----:B------:R-:W-:Y:S02]  /*24a0*/  VIADD R15, R15, 0x8 ;  /* 0x000000080f0f7836 */ /* 0x000fe40000000000 */
[----:B------:R-:W0:Y:S01]  /*24b0*/  LDS R14, [R12+0x200] ;  /* 0x000200000c0e7984 */ /* 0x000e220000000800 */
[----:B----4-:R-:W-:-:S03]  /*24c0*/  IMAD.WIDE.U32 R10, R11, 0x8, R8 ;  /* 0x000000080b0a7825 */ /* 0x010fc600078e0008 */
[----:B------:R-:W1:Y:S04]  /*24d0*/  LDS R20, [R12+0x600] ;  /* 0x000600000c147984 */ /* 0x000e680000000800 */
[----:B------:R2:W3:Y:S04]  /*24e0*/  LDS R21, [R12+0xa00] ;  /* 0x000a00000c157984 */ /* 0x0004e80000000800 */
[----:B------:R2:W4:Y:S04]  /*24f0*/  LDS R22, [R12+0xe00] ;  /* 0x000e00000c167984 */ /* 0x0005280000000800 */
[----:B------:R2:W2:Y:S04]  /*2500*/  LDS R23, [R12+0x1200] ;  /* 0x001200000c177984 */ /* 0x0004a80000000800 */
[----:B------:R0:W2:Y:S04]  /*2510*/  LDS R24, [R12+0x1600] ;  /* 0x001600000c187984 */ /* 0x0000a80000000800 */
[----:B------:R0:W2:Y:S04]  /*2520*/  LDS R25, [R12+0x1a00] ;  /* 0x001a00000c197984 */ /* 0x0000a80000000800 */
[----:B------:R0:W2:Y:S02]  /*2530*/  LDS R26, [R12+0x1e00] ;  /* 0x001e00000c1a7984 */ /* 0x0000a40000000800 */
[----:B0-----:R-:W-:-:S02]  /*2540*/  ISETP.NE.AND P0, PT, R14, RZ, PT ;  /* 0x000000ff0e00720c */ /* 0x001fc40003f05270 */
[----:B-1----:R-:W-:-:S11]  /*2550*/  ISETP.NE.AND P1, PT, R20, RZ, PT ;  /* 0x000000ff1400720c */ /* 0x002fd60003f25270 */
[----:B---34-:R-:W-:Y:S05]  /*2560*/  @!P0 BRA `(.L_x_171) ;  /* 0x00000000000c8947 */ /* 0x018fea0003800000 */
[----:B--2---:R-:W-:Y:S02]  /*2570*/  IMAD.MOV.U32 R12, RZ, RZ, R14 ;  /* 0x000000ffff0c7224 */ /* 0x004fe400078e000e */
[----:B------:R-:W-:-:S05]  /*2580*/  IMAD.MOV.U32 R13, RZ, RZ, RZ ;  /* 0x000000ffff0d7224 */ /* 0x000fca00078e00ff */
[----:B------:R0:W-:Y:S02]  /*2590*/  REDG.E.ADD.64.STRONG.GPU desc[UR16][R10.64+0x400], R12 ;  /* 0x0004000c0a00798e */ /* 0x0001e4000c12e510 */
.L_x_171:
[----:B------:R-:W-:Y:S05]  /*25a0*/  BSYNC.RECONVERGENT B1 ;  /* 0x0000000000017941 */ /* 0x000fea0003800200 */
.L_x_170:
[----:B------:R-:W-:Y:S04]  /*25b0*/  BSSY.RECONVERGENT B1, `(.L_x_172) ;  /* 0x0000005000017945 */ /* 0x000fe80003800200 */
[----:B------:R-:W-:Y:S05]  /*25c0*/  @!P1 BRA `(.L_x_173) ;  /* 0x00000000000c9947 */ /* 0x000fea0003800000 */
[----:B0-2---:R-:W-:Y:S02]  /*25d0*/  IMAD.MOV.U32 R12, RZ, RZ, R20 ;  /* 0x000000ffff0c7224 */ /* 0x005fe400078e0014 */
[----:B------:R-:W-:-:S05]  /*25e0*/  IMAD.MOV.U32 R13, RZ, RZ, RZ ;  /* 0x000000ffff0d7224 */ /* 0x000fca00078e00ff */
[----:B------:R1:W-:Y:S02]  /*25f0*/  REDG.E.ADD.64.STRONG.GPU desc[UR16][R10.64+0xc00], R12 ;  /* 0x000c000c0a00798e */ /* 0x0003e4000c12e510 */
.L_x_173:
[----:B------:R-:W-:Y:S05]  /*2600*/  BSYNC.RECONVERGENT B1 ;  /* 0x0000000000017941 */ /* 0x000fea0003800200 */
.L_x_172:
[----:B------:R-:W-:Y:S01]  /*2610*/  ISETP.NE.AND P6, PT, R21, RZ, PT ;  /* 0x000000ff1500720c */ /* 0x000fe20003fc5270 */
[----:B------:R-:W-:Y:S01]  /*2620*/  BSSY.RECONVERGENT B1, `(.L_x_174) ;  /* 0x000000b000017945 */ /* 0x000fe20003800200 */
[----:B------:R-:W-:Y:S02]  /*2630*/  ISETP.NE.AND P0, PT, R15, R6, PT ;  /* 0x000000060f00720c */ /* 0x000fe40003f05270 */
[----:B------:R-:W-:Y:S02]  /*2640*/  ISETP.NE.AND P1, PT, R22, RZ, PT ;  /* 0x000000ff1600720c */ /* 0x000fe40003f25270 */
[----:B--2---:R-:W-:Y:S02]  /*2650*/  ISETP.NE.AND P2, PT, R23, RZ, PT ;  /* 0x000000ff1700720c */ /* 0x004fe40003f45270 */
[----:B------:R-:W-:Y:S02]  /*2660*/  ISETP.NE.AND P3, PT, R24, RZ, PT ;  /* 0x000000ff1800720c */ /* 0x000fe40003f65270 */
[----:B------:R-:W-:-:S02]  /*2670*/  ISETP.NE.AND P4, PT, R25, RZ, PT ;  /* 0x000000ff1900720c */ /* 0x000fc40003f85270 */
[----:B------:R-:W-:Y:S01]  /*2680*/  ISETP.NE.AND P5, PT, R26, RZ, PT ;  /* 0x000000ff1a00720c */ /* 0x000fe20003fa5270 */
[----:B------:R-:W-:-:S12]  /*2690*/  @!P6 BRA `(.L_x_175) ;  /* 0x00000000000ce947 */ /* 0x000fd80003800000 */
[----:B01----:R-:W-:Y:S01]  /*26a0*/  MOV R12, R21 ;  /* 0x00000015000c7202 */ /* 0x003fe20000000f00 */
[----:B------:R-:W-:-:S05]  /*26b0*/  IMAD.MOV.U32 R13, RZ, RZ, RZ ;  /* 0x000000ffff0d7224 */ /* 0x000fca00078e00ff */
[----:B------:R2:W-:Y:S02]  /*26c0*/  REDG.E.ADD.64.STRONG.GPU desc[UR16][R10.64+0x1400], R12 ;  /* 0x0014000c0a00798e */ /* 0x0005e4000c12e510 */
.L_x_175:
[----:B------:R-:W-:Y:S05]  /*26d0*/  BSYNC.RECONVERGENT B1 ;  /* 0x0000000000017941 */ /* 0x000fea0003800200 */
.L_x_174:
[----:B------:R-:W-:Y:S04]  /*26e0*/  BSSY.RECONVERGENT B1, `(.L_x_176) ;  /* 0x0000005000017945 */ /* 0x000fe80003800200 */
[----:B------:R-:W-:Y:S05]  /*26f0*/  @!P1 BRA `(.L_x_177) ;  /* 0x00000000000c9947 */ /* 0x000fea0003800000 */
[----:B012---:R-:W-:Y:S02]  /*2700*/  IMAD.MOV.U32 R12, RZ, RZ, R22 ;  /* 0x000000ffff0c7224 */ /* 0x007fe400078e0016 */
[----:B------:R-:W-:-:S05]  /*2710*/  IMAD.MOV.U32 R13, RZ, RZ, RZ ;  /* 0x000000ffff0d7224 */ /* 0x000fca00078e00ff */
[----:B------:R3:W-:Y:S02]  /*2720*/  REDG.E.ADD.64.STRONG.GPU desc[UR16][R10.64+0x1c00], R12 ;  /* 0x001c000c0a00798e */ /* 0x0007e4000c12e510 */
.L_x_177:
[----:B------:R-:W-:Y:S05]  /*2730*/  BSYNC.RECONVERGENT B1 ;  /* 0x0000000000017941 */ /* 0x000fea0003800200 */
.L_x_176:
[----:B------:R-:W-:Y:S04]  /*2740*/  BSSY.RECONVERGENT B1, `(.L_x_178) ;  /* 0x0000005000017945 */ /* 0x000fe80003800200 */
[----:B------:R-:W-:Y:S05]  /*2750*/  @!P2 BRA `(.L_x_179) ;  /* 0x00000000000ca947 */ /* 0x000fea0003800000 */
[----:B0123--:R-:W-:Y:S02]  /*2760*/  IMAD.MOV.U32 R12, RZ, RZ, R23 ;  /* 0x000000ffff0c7224 */ /* 0x00ffe400078e0017 */
[----:B------:R-:W-:-:S05]  /*2770*/  IMAD.MOV.U32 R13, RZ, RZ, RZ ;  /* 0x000000ffff0d7224 */ /* 0x000fca00078e00ff */
[----:B------:R4:W-:Y:S02]  /*2780*/  REDG.E.ADD.64.STRONG.GPU desc[UR16][R10.64+0x2400], R12 ;  /* 0x0024000c0a00798e */ /* 0x0009e4000c12e510 */
.L_x_179:
[----:B------:R-:W-:Y:S05]  /*2790*/  BSYNC.RECONVERGENT B1 ;  /* 0x0000000000017941 */ /* 0x000fea0003800200 */
.L_x_178:
[----:B------:R-:W-:Y:S04]  /*27a0*/  BSSY.RECONVERGENT B1, `(.L_x_180) ;  /* 0x0000005000017945 */ /* 0x000fe80003800200 */
[----:B------:R-:W-:Y:S05]  /*27b0*/  @!P3 BRA `(.L_x_181) ;  /* 0x00000000000cb947 */ /* 0x000fea0003800000 */
[----:B01234-:R-:W-:Y:S02]  /*27c0*/  HFMA2 R13, -RZ, RZ, 0, 0 ;  /* 0x00000000ff0d7431 */ /* 0x01ffe400000001ff */
[----:B------:R-:W-:-:S05]  /*27d0*/  IMAD.MOV.U32 R12, RZ, RZ, R24 ;  /* 0x000000ffff0c7224 */ /* 0x000fca00078e0018 */
[----:B------:R0:W-:Y:S02]  /*27e0*/  REDG.E.ADD.64.STRONG.GPU desc[UR16][R10.64+0x2c00], R12 ;  /* 0x002c000c0a00798e */ /* 0x0001e4000c12e510 */
.L_x_181:
[----:B------:R-:W-:Y:S05]  /*27f0*/  BSYNC.RECONVERGENT B1 ;  /* 0x0000000000017941 */ /* 0x000fea0003800200 */
.L_x_180:
[----:B------:R-:W-:Y:S04]  /*2800*/  BSSY.RECONVERGENT B1, `(.L_x_182) ;  /* 0x0000005000017945 */ /* 0x000fe80003800200 */
[----:B------:R-:W-:Y:S05]  /*2810*/  @!P4 BRA `(.L_x_183) ;  /* 0x00000000000cc947 */ /* 0x000fea0003800000 */
[----:B01234-:R-:W-:Y:S02]  /*2820*/  IMAD.MOV.U32 R12, RZ, RZ, R25 ;  /* 0x000000ffff0c7224 */ /* 0x01ffe400078e0019 */
[----:B------:R-:W-:-:S05]  /*2830*/  IMAD.MOV.U32 R13, RZ, RZ, RZ ;  /* 0x000000ffff0d7224 */ /* 0x000fca00078e00ff */
[----:B------:R0:W-:Y:S02]  /*2840*/  REDG.E.ADD.64.STRONG.GPU desc[UR16][R10.64+0x3400], R12 ;  /* 0x0034000c0a00798e */ /* 0x0001e4000c12e510 */
.L_x_183:
[----:B------:R-:W-:Y:S05]  /*2850*/  BSYNC.RECONVERGENT B1 ;  /* 0x0000000000017941 */ /* 0x000fea0003800200 */
.L_x_182:
[----:B------:R-:W-:Y:S04]  /*2860*/  BSSY.RECONVERGENT B1, `(.L_x_184) ;  /* 0x0000005000017945 */ /* 0x000fe80003800200 */
[----:B------:R-:W-:Y:S05]  /*2870*/  @!P5 BRA `(.L_x_185) ;  /* 0x00000000000cd947 */ /* 0x000fea0003800000 */
[----:B01234-:R-:W-:Y:S02]  /*2880*/  IMAD.MOV.U32 R12, RZ, RZ, R26 ;  /* 0x000000ffff0c7224 */ /* 0x01ffe400078e001a */
[----:B------:R-:W-:-:S05]  /*2890*/  IMAD.MOV.U32 R13, RZ, RZ, RZ ;  /* 0x000000ffff0d7224 */ /* 0x000fca00078e00ff */
[----:B------:R0:W-:Y:S02]  /*28a0*/  REDG.E.ADD.64.STRONG.GPU desc[UR16][R10.64+0x3c00], R12 ;  /* 0x003c000c0a00798e */ /* 0x0001e4000c12e510 */
.L_x_185:
[----:B------:R-:W-:Y:S05]  /*28b0*/  BSYNC.RECONVERGENT B1 ;  /* 0x0000000000017941 */ /* 0x000fea0003800200 */
.L_x_184:
[----:B------:R-:W-:Y:S05]  /*28c0*/  @P0 BRA `(.L_x_186) ;  /* 0xfffffff800e80947 */ /* 0x000fea000383ffff */
[----:B------:R-:W-:-:S07]  /*28d0*/  IMAD.MOV.U32 R9, RZ, RZ, R6 ;  /* 0x000000ffff097224 */ /* 0x000fce00078e0006 */
.L_x_169:
[----:B------:R-:W-:-:S13]  /*28e0*/  ISETP.NE.AND P0, PT, R17, RZ, PT ;  /* 0x000000ff1100720c */ /* 0x000fda0003f05270 */
[----:B------:R-:W-:Y:S05]  /*28f0*/  @!P0 BRA `(.L_x_134) ;  /* 0x0000000400688947 */ /* 0x000fea0003800000 */
[----:B------:R-:W-:-:S13]  /*2900*/  ISETP.GE.U32.AND P0, PT, R18, 0x3, PT ;  /* 0x000000031200780c */ /* 0x000fda0003f06070 */
[----:B------:R-:W-:Y:S05]  /*2910*/  @!P0 BRA `(.L_x_187) ;  /* 0x0000000000c08947 */ /* 0x000fea0003800000 */
[----:B------:R-:W-:Y:S01]  /*2920*/  IMAD R8, R9, 0x400, R2 ;  /* 0x0000040009087824 */ /* 0x000fe200078e0202 */
[----:B------:R-:W-:Y:S04]  /*2930*/  BSSY.RECONVERGENT B1, `(.L_x_188) ;  /* 0x000000f000017945 */ /* 0x000fe80003800200 */
[----:B01234-:R-:W0:Y:S04]  /*2940*/  LDS R12, [R8+0x200] ;  /* 0x00020000080c7984 */ /* 0x01fe280000000800 */
        /* <DEDUP_REMOVED lines=9> */
[----:B------:R-:W-:-:S05]  /*29e0*/  LEA R13, R9, R0, 0x8 ;  /* 0x00000000090d7211 */ /* 0x000fca00078e40ff */
[----:B0-----:R-:W-:-:S04]  /*29f0*/  IMAD.WIDE.U32 R10, R13, 0x8, R10 ;  /* 0x000000080d0a7825 */ /* 0x001fc800078e000a */
[----:B------:R-:W-:-:S05]  /*2a00*/  IMAD.MOV.U32 R13, RZ, RZ, RZ ;  /* 0x000000ffff0d7224 */ /* 0x000fca00078e00ff */
[----:B------:R0:W-:Y:S02]  /*2a10*/  REDG.E.ADD.64.STRONG.GPU desc[UR16][R10.64+0x400], R12 ;  /* 0x0004000c0a00798e */ /* 0x0001e4000c12e510 */
.L_x_189:
[----:B------:R-:W-:Y:S05]  /*2a20*/  BSYNC.RECONVERGENT B1 ;  /* 0x0000000000017941 */ /* 0x000fea0003800200 */
.L_x_188:
[----:B------:R-:W-:Y:S04]  /*2a30*/  BSSY.RECONVERGENT B1, `(.L_x_190) ;  /* 0x0000009000017945 */ /* 0x000fe80003800200 */
[----:B------:R-:W-:Y:S05]  /*2a40*/  @!P1 BRA `(.L_x_191) ;  /* 0x00000000001c9947 */ /* 0x000fea0003800000 */
[----:B0-----:R-:W0:Y:S01]  /*2a50*/  LDC.64 R10, c[0x0][0x380] ;  /* 0x0000e000ff0a7b82 */ /* 0x001e220000000a00 */
[----:B------:R-:W-:Y:S02]  /*2a60*/  IMAD R13, R9, 0x100, R0 ;  /* 0x00000100090d7824 */ /* 0x000fe400078e0200 */
[----:B------:R-:W-:Y:S02]  /*2a70*/  IMAD.MOV.U32 R12, RZ, RZ, R14 ;  /* 0x000000ffff0c7224 */ /* 0x000fe400078e000e */
[----:B------:R-:W-:-:S04]  /*2a80*/  VIADD R13, R13, 0x100 ;  /* 0x000001000d0d7836 */ /* 0x000fc80000000000 */
[----:B0-----:R-:W-:-:S04]  /*2a90*/  IMAD.WIDE.U32 R10, R13, 0x8, R10 ;  /* 0x000000080d0a7825 */ /* 0x001fc800078e000a */
[----:B------:R-:W-:-:S05]  /*2aa0*/  IMAD.MOV.U32 R13, RZ, RZ, RZ ;  /* 0x000000ffff0d7224 */ /* 0x000fca00078e00ff */
[----:B------:R1:W-:Y:S02]  /*2ab0*/  REDG.E.ADD.64.STRONG.GPU desc[UR16][R10.64+0x400], R12 ;  /* 0x0004000c0a00798e */ /* 0x0003e4000c12e510 */
.L_x_191:
[----:B------:R-:W-:Y:S05]  /*2ac0*/  BSYNC.RECONVERGENT B1 ;  /* 0x0000000000017941 */ /* 0x000fea0003800200 */
.L_x_190:
[----:B------:R-:W-:Y:S04]  /*2ad0*/  BSSY.RECONVERGENT B1, `(.L_x_192) ;  /* 0x0000009000017945 */ /* 0x000fe80003800200 */
[----:B------:R-:W-:Y:S05]  /*2ae0*/  @!P2 BRA `(.L_x_193) ;  /* 0x00000000001ca947 */ /* 0x000fea0003800000 */
[----:B01----:R-:W0:Y:S01]  /*2af0*/  LDC.64 R10, c[0x0][0x380] ;  /* 0x0000e000ff0a7b82 */ /* 0x003e220000000a00 */
[----:B------:R-:W-:Y:S02]  /*2b00*/  IMAD R13, R9, 0x100, R0 ;  /* 0x00000100090d7824 */ /* 0x000fe400078e0200 */
[----:B------:R-:W-:-:S03]  /*2b10*/  IMAD.MOV.U32 R12, RZ, RZ, R15 ;  /* 0x000000ffff0c7224 */ /* 0x000fc600078e000f */
[----:B------:R-:W-:-:S05]  /*2b20*/  IADD3 R13, PT, PT, R13, 0x200, RZ ;  /* 0x000002000d0d7810 */ /* 0x000fca0007ffe0ff */
[----:B0-----:R-:W-:-:S04]  /*2b30*/  IMAD.WIDE.U32 R10, R13, 0x8, R10 ;  /* 0x000000080d0a7825 */ /* 0x001fc800078e000a */
[----:B------:R-:W-:-:S05]  /*2b40*/  IMAD.MOV.U32 R13, RZ, RZ, RZ ;  /* 0x000000ffff0d7224 */ /* 0x000fca00078e00ff */
[----:B------:R2:W-:Y:S02]  /*2b50*/  REDG.E.ADD.64.STRONG.GPU desc[UR16][R10.64+0x400], R12 ;  /* 0x0004000c0a00798e */ /* 0x0005e4000c12e510 */
.L_x_193:
[----:B------:R-:W-:Y:S05]  /*2b60*/  BSYNC.RECONVERGENT B1 ;  /* 0x0000000000017941 */ /* 0x000fea0003800200 */
.L_x_192:
        /* <DEDUP_REMOVED lines=9> */
.L_x_195:
[----:B------:R-:W-:Y:S05]  /*2c00*/  BSYNC.RECONVERGENT B1 ;  /* 0x0000000000017941 */ /* 0x000fea0003800200 */
.L_x_194:
[----:B------:R-:W-:-:S07]  /*2c10*/  IADD3 R9, PT, PT, R9, 0x4, RZ ;  /* 0x0000000409097810 */ /* 0x000fce0007ffe0ff */
.L_x_187:
[----:B------:R-:W-:-:S13]  /*2c20*/  ISETP.NE.AND P0, PT, R16, RZ, PT ;  /* 0x000000ff1000720c */ /* 0x000fda0003f05270 */
[----:B------:R-:W-:Y:S05]  /*2c30*/  @!P0 BRA `(.L_x_134) ;  /* 0x0000000000988947 */ /* 0x000fea0003800000 */
[----:B------:R-:W-:-:S13]  /*2c40*/  ISETP.NE.AND P0, PT, R19, RZ, PT ;  /* 0x000000ff1300720c */ /* 0x000fda0003f05270 */
[----:B------:R-:W-:Y:S05]  /*2c50*/  @!P0 BRA `(.L_x_196) ;  /* 0x0000000000648947 */ /* 0x000fea0003800000 */
[----:B01234-:R-:W-:Y:S01]  /*2c60*/  IMAD R10, R9, 0x400, R2 ;  /* 0x00000400090a7824 */ /* 0x01ffe200078e0202 */
[----:B------:R-:W-:Y:S04]  /*2c70*/  BSSY.RECONVERGENT B1, `(.L_x_197) ;  /* 0x000000c000017945 */ /* 0x000fe80003800200 */
[----:B------:R-:W0:Y:S04]  /*2c80*/  LDS R6, [R10+0x200] ;  /* 0x000200000a067984 */ /* 0x000e280000000800 */
[----:B------:R-:W1:Y:S01]  /*2c90*/  LDS R8, [R10+0x600] ;  /* 0x000600000a087984 */ /* 0x000e620000000800 */
[----:B0-----:R-:W-:-:S02]  /*2ca0*/  ISETP.NE.AND P0, PT, R6, RZ, PT ;  /* 0x000000ff0600720c */ /* 0x001fc40003f05270 */
[----:B-1----:R-:W-:-:S11]  /*2cb0*/  ISETP.NE.AND P1, PT, R8, RZ, PT ;  /* 0x000000ff0800720c */ /* 0x002fd60003f25270 */
[----:B------:R-:W-:Y:S05]  /*2cc0*/  @!P0 BRA `(.L_x_198) ;  /* 0x0000000000188947 */ /* 0x000fea0003800000 */
[----:B------:R-:W0:Y:S01]  /*2cd0*/  LDC.64 R10, c[0x0][0x380] ;  /* 0x0000e000ff0a7b82 */ /* 0x000e220000000a00 */
[----:B------:R-:W-:-:S04]  /*2ce0*/  IMAD R13, R9, 0x100, R0 ;  /* 0x00000100090d7824 */ /* 0x000fc800078e0200 */
[----:B0-----:R-:W-:-:S04]  /*2cf0*/  IMAD.WIDE.U32 R12, R13, 0x8, R10 ;  /* 0x000000080d0c7825 */ /* 0x001fc800078e000a */
[----:B------:R-:W-:Y:S02]  /*2d00*/  IMAD.MOV.U32 R10, RZ, RZ, R6 ;  /* 0x000000ffff0a7224 */ /* 0x000fe400078e0006 */
[----:B------:R-:W-:-:S05]  /*2d10*/  IMAD.MOV.U32 R11, RZ, RZ, RZ ;  /* 0x000000ffff0b7224 */ /* 0x000fca00078e00ff */
[----:B------:R0:W-:Y:S02]  /*2d20*/  REDG.E.ADD.64.STRONG.GPU desc[UR16][R12.64+0x400], R10 ;  /* 0x0004000a0c00798e */ /* 0x0001e4000c12e510 */
.L_x_198:
[----:B------:R-:W-:Y:S05]  /*2d30*/  BSYNC.RECONVERGENT B1 ;  /* 0x0000000000017941 */ /* 0x000fea0003800200 */
.L_x_197:
[----:B------:R-:W-:Y:S04]  /*2d40*/  BSSY.RECONVERGENT B1, `(.L_x_199) ;  /* 0x0000009000017945 */ /* 0x000fe80003800200 */
[----:B------:R-:W-:Y:S05]  /*2d50*/  @!P1 BRA `(.L_x_200) ;  /* 0x00000000001c9947 */ /* 0x000fea0003800000 */
[----:B0-----:R-:W0:Y:S01]  /*2d60*/  LDC.64 R10, c[0x0][0x380] ;  /* 0x0000e000ff0a7b82 */ /* 0x001e220000000a00 */
[----:B------:R-:W-:-:S04]  /*2d70*/  IMAD R6, R9, 0x100, R0 ;  /* 0x0000010009067824 */ /* 0x000fc800078e0200 */
[----:B------:R-:W-:-:S04]  /*2d80*/  VIADD R13, R6, 0x100 ;  /* 0x00000100060d7836 */ /* 0x000fc80000000000 */
[----:B0-----:R-:W-:Y:S01]  /*2d90*/  IMAD.WIDE.U32 R12, R13, 0x8, R10 ;  /* 0x000000080d0c7825 */ /* 0x001fe200078e000a */
[----:B------:R-:W-:-:S03]  /*2da0*/  MOV R10, R8 ;  /* 0x00000008000a7202 */ /* 0x000fc60000000f00 */
[----:B------:R-:W-:-:S05]  /*2db0*/  IMAD.MOV.U32 R11, RZ, RZ, RZ ;  /* 0x000000ffff0b7224 */ /* 0x000fca00078e00ff */
[----:B------:R1:W-:Y:S02]  /*2dc0*/  REDG.E.ADD.64.STRONG.GPU desc[UR16][R12.64+0x400], R10 ;  /* 0x0004000a0c00798e */ /* 0x0003e4000c12e510 */
.L_x_200:
[----:B------:R-:W-:Y:S05]  /*2dd0*/  BSYNC.RECONVERGENT B1 ;  /* 0x0000000000017941 */ /* 0x000fea0003800200 */
.L_x_199:
[----:B------:R-:W-:-:S07]  /*2de0*/  VIADD R9, R9, 0x2 ;  /* 0x0000000209097836 */ /* 0x000fce0000000000 */
.L_x_196:
[----:B------:R-:W-:-:S13]  /*2df0*/  ISETP.NE.AND P0, PT, R7, RZ, PT ;  /* 0x000000ff0700720c */ /* 0x000fda0003f05270 */
[----:B------:R-:W-:Y:S05]  /*2e00*/  @!P0 BRA `(.L_x_134) ;  /* 0x0000000000248947 */ /* 0x000fea0003800000 */
[----:B------:R-:W-:-:S05]  /*2e10*/  IMAD R6, R9, 0x400, R2 ;  /* 0x0000040009067824 */ /* 0x000fca00078e0202 */
[----:B------:R-:W5:Y:S02]  /*2e20*/  LDS R8, [R6+0x200] ;  /* 0x0002000006087984 */ /* 0x000f640000000800 */
[----:B-----5:R-:W-:-:S13]  /*2e30*/  ISETP.NE.AND P0, PT, R8, RZ, PT ;  /* 0x000000ff0800720c */ /* 0x020fda0003f05270 */
[----:B------:R-:W-:Y:S05]  /*2e40*/  @!P0 BRA `(.L_x_134) ;  /* 0x0000000000148947 */ /* 0x000fea0003800000 */
[----:B------:R-:W5:Y:S01]  /*2e50*/  LDC.64 R6, c[0x0][0x380] ;  /* 0x0000e000ff067b82 */ /* 0x000f620000000a00 */
[----:B------:R-:W-:-:S04]  /*2e60*/  IMAD R9, R9, 0x100, R0 ;  /* 0x0000010009097824 */ /* 0x000fc800078e0200 */
[----:B-----5:R-:W-:-:S04]  /*2e70*/  IMAD.WIDE.U32 R6, R9, 0x8, R6 ;  /* 0x0000000809067825 */ /* 0x020fc800078e0006 */
[----:B------:R-:W-:-:S05]  /*2e80*/  IMAD.MOV.U32 R9, RZ, RZ, RZ ;  /* 0x000000ffff097224 */ /* 0x000fca00078e00ff */
[----:B------:R0:W-:Y:S02]  /*2e90*/  REDG.E.ADD.64.STRONG.GPU desc[UR16][R6.64+0x400], R8 ;  /* 0x000400080600798e */ /* 0x0001e4000c12e510 */
.L_x_134:
[----:B------:R-:W-:Y:S05]  /*2ea0*/  BSYNC.RECONVERGENT B0 ;  /* 0x0000000000007941 */ /* 0x000fea0003800200 */
.L_x_133:
[----:B------:R-:W1:Y:S01]  /*2eb0*/  LDCU.64 UR4, c[0x0][0x390] ;  /* 0x00007200ff0477ac */ /* 0x000e620008000a00 */
[----:B------:R-:W-:-:S04]  /*2ec0*/  UIADD3 UR6, UP1, UPT, UR6, 0x1, URZ ;  /* 0x0000000106067890 */ /* 0x000fc8000ff3e0ff */
[----:B------:R-:W-:Y:S02]  /*2ed0*/  UIADD3.X UR7, UPT, UPT, URZ, UR7, URZ, UP1, !UPT ;  /* 0x00000007ff077290 */ /* 0x000fe40008ffe4ff */
[----:B-1----:R-:W-:-:S04]  /*2ee0*/  UIADD3 UR9, UP0, UPT, UR4, -0x1, URZ ;  /* 0xffffffff04097890 */ /* 0x002fc8000ff1e0ff */
[----:B------:R-:W-:-:S04]  /*2ef0*/  UIADD3.X UR10, UPT, UPT, UR5, -0x1, URZ, UP0, !UPT ;  /* 0xffffffff050a7890 */ /* 0x000fc800087fe4ff */
[----:B------:R-:W-:-:S04]  /*2f00*/  USHF.R.U64 UR9, UR9, 0x1e, UR10 ;  /* 0x0000001e09097899 */ /* 0x000fc8000800120a */
[----:B------:R-:W-:-:S04]  /*2f10*/  UIADD3 UR9, UP0, UPT, UR9, 0x1, URZ ;  /* 0x0000000109097890 */ /* 0x000fc8000ff1e0ff */
[----:B------:R-:W-:Y:S02]  /*2f20*/  ULEA.HI.X UR10, UR10, URZ, URZ, 0x2, UP0 ;  /* 0x000000ff0a0a7291 */ /* 0x000fe400080f14ff */
[----:B------:R-:W-:-:S04]  /*2f30*/  UISETP.LT.U32.AND UP0, UPT, UR9, UR4, UPT ;  /* 0x000000040900728c */ /* 0x000fc8000bf01070 */
[----:B------:R-:W-:-:S04]  /*2f40*/  UISETP.LT.U32.AND.EX UP0, UPT, UR10, UR5, UPT, UP0 ;  /* 0x000000050a00728c */ /* 0x000fc8000bf01100 */
[----:B------:R-:W-:Y:S02]  /*2f50*/  USEL UR4, UR9, UR4, UP0 ;  /* 0x0000000409047287 */ /* 0x000fe40008000000 */
[----:B------:R-:W-:Y:S02]  /*2f60*/  USEL UR5, UR10, UR5, UP0 ;  /* 0x000000050a057287 */ /* 0x000fe40008000000 */
[----:B------:R-:W-:-:S04]  /*2f70*/  UISETP.NE.U32.AND UP0, UPT, UR6, UR4, UPT ;  /* 0x000000040600728c */ /* 0x000fc8000bf05070 */
[----:B------:R-:W-:Y:S01]  /*2f80*/  UISETP.NE.AND.EX UP0, UPT, UR7, UR5, UPT, UP0 ;  /* 0x000000050700728c */ /* 0x000fe2000bf05300 */
[----:B------:R-:W-:Y:S08]  /*2f90*/  BAR.SYNC.DEFER_BLOCKING 0x0 ;  /* 0x0000000000007b1d */ /* 0x000ff00000010000 */
[----:B------:R-:W-:Y:S05]  /*2fa0*/  BRA.U UP0, `(.L_x_201) ;  /* 0xffffffd100807547 */ /* 0x000fea000b83ffff */
[----:B------:R-:W-:Y:S05]  /*2fb0*/  EXIT ;  /* 0x000000000000794d */ /* 0x000fea0003800000 */
.L_x_202:
        /* <DEDUP_REMOVED lines=12> */
.L_x_540:


//--------------------- .text._ZN3cub18CUB_300001_SM_10006detail10radix_sort31DeviceRadixSortSingleTileKernelINS1_5radix10policy_hubImNS0_8NullTypeEyE10Policy1000ELNS0_9SortOrderE0EmS6_yNS1_21identity_decomposer_tEEEvPKT1_PSB_PKT2_PSF_T3_iiT4_ --------------------------
	.section	.text._ZN3cub18CUB_300001_SM_10006detail10radix_sort31DeviceRadixSortSingleTileKernelINS1_5radix10policy_hubImNS0_8NullTypeEyE10Policy1000ELNS0_9SortOrderE0EmS6_yNS1_21identity_decomposer_tEEEvPKT1_PSB_PKT2_PSF_T3_iiT4_,"ax",@progbits
	.align	128
        .global         _ZN3cub18CUB_300001_SM_10006detail10radix_sort31DeviceRadixSortSingleTileKernelINS1_5radix10policy_hubImNS0_8NullTypeEyE10Policy1000ELNS0_9SortOrderE0EmS6_yNS1_21identity_decomposer_tEEEvPKT1_PSB_PKT2_PSF_T3_iiT4_
        .type           _ZN3cub18CUB_300001_SM_10006detail10radix_sort31DeviceRadixSortSingleTileKernelINS1_5radix10policy_hubImNS0_8NullTypeEyE10Policy1000ELNS0_9SortOrderE0EmS6_yNS1_21identity_decomposer_tEEEvPKT1_PSB_PKT2_PSF_T3_iiT4_,@function
        .size           _ZN3cub18CUB_300001_SM_10006detail10radix_sort31DeviceRadixSortSingleTileKernelINS1_5radix10policy_hubImNS0_8NullTypeEyE10Policy1000ELNS0_9SortOrderE0EmS6_yNS1_21identity_decomposer_tEEEvPKT1_PSB_PKT2_PSF_T3_iiT4_,(.L_x_541 - _ZN3cub18CUB_300001_SM_10006detail10radix_sort31DeviceRadixSortSingleTileKernelINS1_5radix10policy_hubImNS0_8NullTypeEyE10Policy1000ELNS0_9SortOrderE0EmS6_yNS1_21identity_decomposer_tEEEvPKT1_PSB_PKT2_PSF_T3_iiT4_)
        .other          _ZN3cub18CUB_300001_SM_10006detail10radix_sort31DeviceRadixSortSingleTileKernelINS1_5radix10policy_hubImNS0_8NullTypeEyE10Policy1000ELNS0_9SortOrderE0EmS6_yNS1_21identity_decomposer_tEEEvPKT1_PSB_PKT2_PSF_T3_iiT4_,@"STO_CUDA_ENTRY STV_DEFAULT"
_ZN3cub18CUB_300001_SM_10006detail10radix_sort31DeviceRadixSortSingleTileKernelINS1_5radix10policy_hubImNS0_8NullTypeEyE10Policy1000ELNS0_9SortOrderE0EmS6_yNS1_21identity_decomposer_tEEEvPKT1_PSB_PKT2_PSF_T3_iiT4_:
.text._ZN3cub18CUB_300001_SM_10006detail10radix_sort31DeviceRadixSortSingleTileKernelINS1_5radix10policy_hubImNS0_8NullTypeEyE10Policy1000ELNS0_9SortOrderE0EmS6_yNS1_21identity_decomposer_tEEEvPKT1_PSB_PKT2_PSF_T3_iiT4_:
[----:B------:R-:W-:Y:S01]  /*0000*/  LDC R1, c[0x0][0x37c] ;  /* 0x0000df00ff017b82 */ /* 0x000fe20000000800 */
[----:B------:R-:W0:Y:S01]  /*0010*/  S2R R0, SR_TID.X ;  /* 0x0000000000007919 */ /* 0x000e220000002100 */
[----:B------:R-:W1:Y:S06]  /*0020*/  LDCU UR4, c[0x0][0x3a0] ;  /* 0x00007400ff0477ac */ /* 0x000e6c0008000800 */
[----:B------:R-:W2:Y:S01]  /*0030*/  LDC.64 R4, c[0x0][0x380] ;  /* 0x0000e000ff047b82 */ /* 0x000ea20000000a00 */
[----:B------:R-:W-:Y:S01]  /*0040*/  IMAD.MOV.U32 R12, RZ, RZ, -0x1 ;  /* 0xffffffffff0c7424 */ /* 0x000fe200078e00ff */
[----:B------:R-:W3:Y:S01]  /*0050*/  LDCU.64 UR10, c[0x0][0x358] ;  /* 0x00006b00ff0a77ac */ /* 0x000ee20008000a00 */
[----:B------:R-:W-:-:S05]  /*0060*/  IMAD.MOV.U32 R13, RZ, RZ, -0x1 ;  /* 0xffffffffff0d7424 */ /* 0x000fca00078e00ff */
[----:B------:R-:W4:Y:S01]  /*0070*/  S2UR UR5, SR_CgaCtaId ;  /* 0x00000000000579c3 */ /* 0x000f220000008800 */
[----:B------:R-:W-:Y:S01]  /*0080*/  MOV R14, 0xffffffff ;  /* 0xffffffff000e7802 */ /* 0x000fe20000000f00 */
[----:B------:R-:W-:Y:S01]  /*0090*/  IMAD.MOV.U32 R15, RZ, RZ, -0x1 ;  /* 0xffffffffff0f7424 */ /* 0x000fe200078e00ff */
[----:B------:R-:W-:Y:S01]  /*00a0*/  MOV R26, 0xffffffff ;  /* 0xffffffff001a7802 */ /* 0x000fe20000000f00 */
[----:B------:R-:W-:Y:S02]  /*00b0*/  IMAD.MOV.U32 R16, RZ, RZ, -0x1 ;  /* 0xffffffffff107424 */ /* 0x000fe400078e00ff */
[----:B------:R-:W-:Y:S02]  /*00c0*/  IMAD.MOV.U32 R17, RZ, RZ, -0x1 ;  /* 0xffffffffff117424 */ /* 0x000fe400078e00ff */
[----:B------:R-:W-:Y:S02]  /*00d0*/  IMAD.MOV.U32 R18, RZ, RZ, -0x1 ;  /* 0xffffffffff127424 */ /* 0x000fe400078e00ff */
[----:B------:R-:W-:-:S02]  /*00e0*/  IMAD.MOV.U32 R19, RZ, RZ, -0x1 ;  /* 0xffffffffff137424 */ /* 0x000fc400078e00ff */
[----:B------:R-:W-:Y:S02]  /*00f0*/  IMAD.MOV.U32 R20, RZ, RZ, -0x1 ;  /* 0xffffffffff147424 */ /* 0x000fe400078e00ff */
[----:B------:R-:W-:Y:S02]  /*0100*/  IMAD.MOV.U32 R21, RZ, RZ, -0x1 ;  /* 0xffffffffff157424 */ /* 0x000fe400078e00ff */
[----:B------:R-:W-:Y:S02]  /*0110*/  IMAD.MOV.U32 R22, RZ, RZ, -0x1 ;  /* 0xffffffffff167424 */ /* 0x000fe400078e00ff */
[----:B------:R-:W-:Y:S02]  /*0120*/  IMAD.MOV.U32 R23, RZ, RZ, -0x1 ;  /* 0xffffffffff177424 */ /* 0x000fe400078e00ff */
[----:B------:R-:W-:Y:S02]  /*0130*/  IMAD.MOV.U32 R24, RZ, RZ, -0x1 ;  /* 0xffffffffff187424 */ /* 0x000fe400078e00ff */
[----:B------:R-:W-:-:S02]  /*0140*/  IMAD.MOV.U32 R25, RZ, RZ, -0x1 ;  /* 0xffffffffff197424 */ /* 0x000fc400078e00ff */
[----:B------:R-:W-:Y:S01]  /*0150*/  IMAD.MOV.U32 R27, RZ, RZ, -0x1 ;  /* 0xffffffffff1b7424 */ /* 0x000fe200078e00ff */
[----:B------:R-:W4:Y:S01]  /*0160*/  S2R R28, SR_LANEID ;  /* 0x00000000001c7919 */ /* 0x000f220000000000 */
[----:B0-----:R-:W-:Y:S01]  /*0170*/  IMAD R7, R0, 0x9, RZ ;  /* 0x0000000900077824 */ /* 0x001fe200078e02ff */
[----:B------:R-:W0:Y:S03]  /*0180*/  LDCU.64 UR6, c[0x0][0x3a8] ;  /* 0x00007500ff0677ac */ /* 0x000e260008000a00 */
[C---:B------:R-:W-:Y:S01]  /*0190*/  VIADD R2, R7.reuse, 0x1 ;  /* 0x0000000107027836 */ /* 0x040fe20000000000 */
[C---:B-1----:R-:W-:Y:S01]  /*01a0*/  ISETP.GE.AND P6, PT, R7.reuse, UR4, PT ;  /* 0x0000000407007c0c */ /* 0x042fe2000bfc6270 */
[C---:B------:R-:W-:Y:S01]  /*01b0*/  VIADD R3, R7.reuse, 0x3 ;  /* 0x0000000307037836 */ /* 0x040fe20000000000 */
[----:B------:R-:W1:Y:S01]  /*01c0*/  LDCU UR9, c[0x0][0x3ac] ;  /* 0x00007580ff0977ac */ /* 0x000e620008000800 */
[C---:B------:R-:W-:Y:S01]  /*01d0*/  VIADD R6, R7.reuse, 0x4 ;  /* 0x0000000407067836 */ /* 0x040fe20000000000 */
[----:B------:R-:W-:Y:S01]  /*01e0*/  ISETP.GE.AND P0, PT, R2, UR4, PT ;  /* 0x0000000402007c0c */ /* 0x000fe2000bf06270 */
[----:B------:R-:W-:Y:S01]  /*01f0*/  VIADD R2, R7, 0x2 ;  /* 0x0000000207027836 */ /* 0x000fe20000000000 */
[----:B------:R-:W-:Y:S01]  /*0200*/  ISETP.GE.AND P2, PT, R3, UR4, PT ;  /* 0x0000000403007c0c */ /* 0x000fe2000bf46270 */
[C---:B------:R-:W-:Y:S01]  /*0210*/  VIADD R8, R7.reuse, 0x5 ;  /* 0x0000000507087836 */ /* 0x040fe20000000000 */
[----:B------:R-:W-:Y:S01]  /*0220*/  ISETP.GE.AND P3, PT, R6, UR4, PT ;  /* 0x0000000406007c0c */ /* 0x000fe2000bf66270 */
[----:B------:R-:W-:Y:S01]  /*0230*/  IMAD.MOV.U32 R3, RZ, RZ, -0x1 ;  /* 0xffffffffff037424 */ /* 0x000fe200078e00ff */
[----:B------:R-:W-:Y:S01]  /*0240*/  ISETP.GE.AND P1, PT, R2, UR4, PT ;  /* 0x0000000402007c0c */ /* 0x000fe2000bf26270 */
[----:B------:R-:W-:Y:S01]  /*0250*/  IMAD.MOV.U32 R2, RZ, RZ, -0x1 ;  /* 0xffffffffff027424 */ /* 0x000fe200078e00ff */
[----:B------:R-:W-:Y:S01]  /*0260*/  ISETP.GE.AND P4, PT, R8, UR4, PT ;  /* 0x0000000408007c0c */ /* 0x000fe2000bf86270 */
[----:B------:R-:W-:-:S02]  /*0270*/  VIADD R6, R7, 0x6 ;  /* 0x0000000607067836 */ /* 0x000fc40000000000 */
[----:B--2---:R-:W-:-:S03]  /*0280*/  IMAD.WIDE.U32 R4, R7, 0x8, R4 ;  /* 0x0000000807047825 */ /* 0x004fc600078e0004 */
[----:B------:R-:W-:Y:S01]  /*0290*/  ISETP.GE.AND P5, PT, R6, UR4, PT ;  /* 0x0000000406007c0c */ /* 0x000fe2000bfa6270 */
[C---:B------:R-:W-:Y:S01]  /*02a0*/  VIADD R8, R7.reuse, 0x7 ;  /* 0x0000000707087836 */ /* 0x040fe20000000000 */
[----:B---3--:R2:W5:Y:S01]  /*02b0*/  @!P6 LDG.E.64 R2, desc[UR10][R4.64] ;  /* 0x0000000a0402e981 */ /* 0x008562000c1e1b00 */
[----:B------:R-:W-:-:S03]  /*02c0*/  VIADD R7, R7, 0x8 ;  /* 0x0000000807077836 */ /* 0x000fc60000000000 */
[----:B------:R2:W5:Y:S01]  /*02d0*/  @!P0 LDG.E.64 R12, desc[UR10][R4.64+0x8] ;  /* 0x0000080a040c8981 */ /* 0x000562000c1e1b00 */
[----:B------:R-:W-:Y:S02]  /*02e0*/  ISETP.GE.AND P6, PT, R8, UR4, PT ;  /* 0x0000000408007c0c */ /* 0x000fe4000bfc6270 */
[----:B------:R-:W-:Y:S01]  /*02f0*/  ISETP.GE.AND P0, PT, R7, UR4, PT ;  /* 0x0000000407007c0c */ /* 0x000fe2000bf06270 */
[----:B------:R2:W5:Y:S04]  /*0300*/  @!P1 LDG.E.64 R14, desc[UR10][R4.64+0x10] ;  /* 0x0000100a040e9981 */ /* 0x000568000c1e1b00 */
[----:B------:R2:W5:Y:S04]  /*0310*/  @!P2 LDG.E.64 R16, desc[UR10][R4.64+0x18] ;  /* 0x0000180a0410a981 */ /* 0x000568000c1e1b00 */
[----:B------:R2:W5:Y:S04]  /*0320*/  @!P3 LDG.E.64 R18, desc[UR10][R4.64+0x20] ;  /* 0x0000200a0412b981 */ /* 0x000568000c1e1b00 */
[----:B------:R2:W5:Y:S04]  /*0330*/  @!P4 LDG.E.64 R20, desc[UR10][R4.64+0x28] ;  /* 0x0000280a0414c981 */ /* 0x000568000c1e1b00 */
[----:B------:R2:W5:Y:S04]  /*0340*/  @!P5 LDG.E.64 R22, desc[UR10][R4.64+0x30] ;  /* 0x0000300a0416d981 */ /* 0x000568000c1e1b00 */
[----:B------:R2:W5:Y:S04]  /*0350*/  @!P6 LDG.E.64 R24, desc[UR10][R4.64+0x38] ;  /* 0x0000380a0418e981 */ /* 0x000568000c1e1b00 */
[----:B------:R2:W5:Y:S01]  /*0360*/  @!P0 LDG.E.64 R26, desc[UR10][R4.64+0x40] ;  /* 0x0000400a041a8981 */ /* 0x000562000c1e1b00 */
[----:B------:R-:W-:-:S02]  /*0370*/  UMOV UR4, 0x400 ;  /* 0x0000040000047882 */ /* 0x000fc40000000000 */
[----:B----4-:R-:W-:Y:S01]  /*0380*/  ULEA UR4, UR5, UR4, 0x18 ;  /* 0x0000000405047291 */ /* 0x010fe2000f8ec0ff */
[----:B------:R-:W-:-:S05]  /*0390*/  SHF.R.U32.HI R86, RZ, 0x5, R0 ;  /* 0x00000005ff567819 */ /* 0x000fca0000011600 */
[----:B------:R-:W-:-:S05]  /*03a0*/  LEA R29, R0, UR4, 0x2 ;  /* 0x00000004001d7c11 */ /* 0x000fca000f8e10ff */
[----:B------:R-:W-:Y:S01]  /*03b0*/  IMAD R31, R0, 0x80, R29 ;  /* 0x00000080001f7824 */ /* 0x000fe200078e021d */
[----:B------:R-:W-:-:S03]  /*03c0*/  LEA R30, R86, UR4, 0x2 ;  /* 0x00000004561e7c11 */ /* 0x000fc6000f8e10ff */
[----:B------:R-:W-:Y:S01]  /*03d0*/  IMAD R33, R0, -0x3c, R31 ;  /* 0xffffffc400217824 */ /* 0x000fe200078e021f */
[----:B0-----:R-:W-:Y:S02]  /*03e0*/  UIADD3 UR8, UPT, UPT, UR6, 0x6, URZ ;  /* 0x0000000606087890 */ /* 0x001fe4000fffe0ff */
[----:B------:R-:W-:Y:S01]  /*03f0*/  UIADD3 UR5, UPT, UPT, -UR6, UR7, URZ ;  /* 0x0000000706057290 */ /* 0x000fe2000fffe1ff */
[----:B-12---:R-:W-:Y:S11]  /*0400*/  BAR.SYNC.DEFER_BLOCKING 0x0 ;  /* 0x0000000000007b1d */ /* 0x006ff60000010000 */
.L_x_204:
[----:B------:R-:W-:Y:S01]  /*0410*/  UISETP.LT.AND UP0, UPT, UR5, 0x6, UPT ;  /* 0x000000060500788c */ /* 0x000fe2000bf01270 */
[----:B------:R-:W-:Y:S01]  /*0420*/  STS [R29], RZ ;  /* 0x000000ff1d007388 */ /* 0x000fe20000000800 */
[----:B------:R-:W-:Y:S01]  /*0430*/  UMOV UR6, 0x1 ;  /* 0x0000000100067882 */ /* 0x000fe20000000000 */
[----:B------:R-:W-:Y:S01]  /*0440*/  UIADD3 UR7, UPT, UPT, UR8, -0x6, URZ ;  /* 0xfffffffa08077890 */ /* 0x000fe2000fffe0ff */
[----:B------:R-:W-:Y:S01]  /*0450*/  ISETP.NE.AND P1, PT, R28, 0x1f, PT ;  /* 0x0000001f1c00780c */ /* 0x000fe20003f25270 */
[----:B------:R-:W-:Y:S01]  /*0460*/  USEL UR4, UR5, 0x6, UP0 ;  /* 0x0000000605047887 */ /* 0x000fe20008000000 */
[----:B------:R-:W-:Y:S01]  /*0470*/  STS [R29+0x400], RZ ;  /* 0x000400ff1d007388 */ /* 0x000fe20000000800 */
[----:B------:R-:W-:Y:S01]  /*0480*/  ISETP.NE.AND P2, PT, R86, 0x6, PT ;  /* 0x000000065600780c */ /* 0x000fe20003f45270 */
[----:B------:R-:W-:Y:S01]  /*0490*/  UISETP.GE.AND UP0, UPT, UR8, UR9, UPT ;  /* 0x000000090800728c */ /* 0x000fe2000bf06270 */
[----:B-1---5:R-:W-:Y:S01]  /*04a0*/  SHF.R.U64 R4, R2, UR7, R3 ;  /* 0x0000000702047c19 */ /* 0x022fe20008001203 */
[----:B------:R-:W-:Y:S01]  /*04b0*/  USHF.L.U32 UR4, UR6, UR4, URZ ;  /* 0x0000000406047299 */ /* 0x000fe200080006ff */
[----:B------:R-:W-:Y:S01]  /*04c0*/  STS [R29+0x800], RZ ;  /* 0x000800ff1d007388 */ /* 0x000fe20000000800 */
[----:B0-----:R-:W0:Y:S01]  /*04d0*/  S2UR UR6, SR_CgaCtaId ;  /* 0x00000000000679c3 */ /* 0x001e220000008800 */
[----:B------:R-:W-:Y:S01]  /*04e0*/  ISETP.NE.AND P3, PT, R86, 0x7, PT ;  /* 0x000000075600780c */ /* 0x000fe20003f65270 */
[----:B------:R-:W-:Y:S01]  /*04f0*/  UIADD3 UR4, UPT, UPT, UR4, -0x1, URZ ;  /* 0xffffffff04047890 */ /* 0x000fe2000fffe0ff */
[----:B------:R-:W-:Y:S04]  /*0500*/  STS [R29+0xc00], RZ ;  /* 0x000c00ff1d007388 */ /* 0x000fe80000000800 */
[----:B------:R-:W-:Y:S01]  /*0510*/  STS [R29+0x1000], RZ ;  /* 0x001000ff1d007388 */ /* 0x000fe20000000800 */
[----:B------:R-:W-:-:S03]  /*0520*/  LOP3.LUT R4, R4, UR4, RZ, 0xc0, !PT ;  /* 0x0000000404047c12 */ /* 0x000fc6000f8ec0ff */
[----:B------:R-:W-:Y:S01]  /*0530*/  STS [R29+0x1400], RZ ;  /* 0x001400ff1d007388 */ /* 0x000fe20000000800 */
[----:B------:R-:W-:Y:S01]  /*0540*/  SHF.R.U32.HI R6, RZ, 0x4, R4 ;  /* 0x00000004ff067819 */ /* 0x000fe20000011604 */
[----:B------:R-:W-:Y:S02]  /*0550*/  IMAD.SHL.U32 R5, R4, 0x400, RZ ;  /* 0x0000040004057824 */ /* 0x000fe400078e00ff */
[----:B------:R-:W-:Y:S01]  /*0560*/  STS [R29+0x1800], RZ ;  /* 0x001800ff1d007388 */ /* 0x000fe20000000800 */
[----:B------:R-:W-:Y:S02]  /*0570*/  LOP3.LUT R6, R6, 0xffffffe, RZ, 0xc0, !PT ;  /* 0x0ffffffe06067812 */ /* 0x000fe400078ec0ff */
[----:B------:R-:W-:Y:S01]  /*0580*/  LOP3.LUT R4, R5, 0x7c00, RZ, 0xc0, !PT ;  /* 0x00007c0005047812 */ /* 0x000fe200078ec0ff */
[----:B------:R-:W-:Y:S03]  /*0590*/  STS [R29+0x1c00], RZ ;  /* 0x001c00ff1d007388 */ /* 0x000fe60000000800 */
[----:B------:R-:W-:Y:S01]  /*05a0*/  IADD3 R51, PT, PT, R6, R29, R4 ;  /* 0x0000001d06337210 */ /* 0x000fe20007ffe004 */
[----:B------:R-:W-:Y:S01]  /*05b0*/  STS [R29+0x2000], RZ ;  /* 0x002000ff1d007388 */ /* 0x000fe20000000800 */
[----:B--2---:R-:W-:-:S03]  /*05c0*/  SHF.R.U64 R4, R12, UR7, R13 ;  /* 0x000000070c047c19 */ /* 0x004fc6000800120d */
[----:B------:R-:W-:Y:S01]  /*05d0*/  STS [R29+0x2400], RZ ;  /* 0x002400ff1d007388 */ /* 0x000fe20000000800 */
[----:B------:R-:W-:-:S03]  /*05e0*/  LOP3.LUT R4, R4, UR4, RZ, 0xc0, !PT ;  /* 0x0000000404047c12 */ /* 0x000fc6000f8ec0ff */
[----:B------:R-:W-:Y:S02]  /*05f0*/  STS [R29+0x2800], RZ ;  /* 0x002800ff1d007388 */ /* 0x000fe40000000800 */
[----:B------:R-:W-:Y:S01]  /*0600*/  IMAD.SHL.U32 R5, R4, 0x400, RZ ;  /* 0x0000040004057824 */ /* 0x000fe200078e00ff */
[----:B------:R-:W-:Y:S01]  /*0610*/  SHF.R.U32.HI R4, RZ, 0x4, R4 ;  /* 0x00000004ff047819 */ /* 0x000fe20000011604 */
[----:B------:R-:W-:Y:S03]  /*0620*/  STS [R29+0x2c00], RZ ;  /* 0x002c00ff1d007388 */ /* 0x000fe60000000800 */
[----:B------:R-:W-:Y:S01]  /*0630*/  LOP3.LUT R6, R5, 0x7c00, RZ, 0xc0, !PT ;  /* 0x00007c0005067812 */ /* 0x000fe200078ec0ff */
[----:B------:R-:W-:Y:S01]  /*0640*/  STS [R29+0x3000], RZ ;  /* 0x003000ff1d007388 */ /* 0x000fe20000000800 */
[----:B------:R-:W-:Y:S02]  /*0650*/  LOP3.LUT R41, R4, 0xffffffe, RZ, 0xc0, !PT ;  /* 0x0ffffffe04297812 */ /* 0x000fe400078ec0ff */
[----:B---3--:R-:W-:Y:S01]  /*0660*/  SHF.R.U64 R5, R14, UR7, R15 ;  /* 0x000000070e057c19 */ /* 0x008fe2000800120f */
[----:B------:R-:W-:Y:S01]  /*0670*/  STS [R29+0x3400], RZ ;  /* 0x003400ff1d007388 */ /* 0x000fe20000000800 */
[----:B------:R-:W-:-:S02]  /*0680*/  IADD3 R41, PT, PT, R41, R29, R6 ;  /* 0x0000001d29297210 */ /* 0x000fc40007ffe006 */
[----:B------:R-:W-:Y:S01]  /*0690*/  LOP3.LUT R5, R5, UR4, RZ, 0xc0, !PT ;  /* 0x0000000405057c12 */ /* 0x000fe2000f8ec0ff */
[----:B------:R-:W-:Y:S04]  /*06a0*/  STS [R29+0x3800], RZ ;  /* 0x003800ff1d007388 */ /* 0x000fe80000000800 */
[----:B------:R-:W-:Y:S01]  /*06b0*/  STS [R29+0x3c00], RZ ;  /* 0x003c00ff1d007388 */ /* 0x000fe20000000800 */
[----:B------:R-:W-:Y:S01]  /*06c0*/  IMAD.SHL.U32 R6, R5, 0x400, RZ ;  /* 0x0000040005067824 */ /* 0x000fe200078e00ff */
[----:B------:R-:W-:Y:S02]  /*06d0*/  SHF.R.U32.HI R5, RZ, 0x4, R5 ;  /* 0x00000004ff057819 */ /* 0x000fe40000011605 */
[----:B------:R-:W-:Y:S02]  /*06e0*/  STS [R29+0x4000], RZ ;  /* 0x004000ff1d007388 */ /* 0x000fe40000000800 */
[----:B------:R-:W-:-:S02]  /*06f0*/  LOP3.LUT R32, R6, 0x7c00, RZ, 0xc0, !PT ;  /* 0x00007c0006207812 */ /* 0x000fc400078ec0ff */
[----:B------:R-:W-:Y:S01]  /*0700*/  STS [R29+0x4400], RZ ;  /* 0x004400ff1d007388 */ /* 0x000fe20000000800 */
[----:B------:R-:W-:-:S03]  /*0710*/  LOP3.LUT R5, R5, 0xffffffe, RZ, 0xc0, !PT ;  /* 0x0ffffffe05057812 */ /* 0x000fc600078ec0ff */
[----:B------:R-:W-:Y:S01]  /*0720*/  STS [R29+0x4800], RZ ;  /* 0x004800ff1d007388 */ /* 0x000fe20000000800 */
[----:B------:R-:W-:-:S03]  /*0730*/  IADD3 R32, PT, PT, R5, R29, R32 ;  /* 0x0000001d05207210 */ /* 0x000fc60007ffe020 */
[----:B------:R-:W-:Y:S04]  /*0740*/  STS [R29+0x4c00], RZ ;  /* 0x004c00ff1d007388 */ /* 0x000fe80000000800 */
        /* <DEDUP_REMOVED lines=13> */
[----:B------:R-:W1:Y:S02]  /*0820*/  LDS.U16 R50, [R51] ;  /* 0x0000000033327984 */ /* 0x000e640000000400 */
[----:B-1----:R-:W-:-:S05]  /*0830*/  VIADD R4, R50, 0x1 ;  /* 0x0000000132047836 */ /* 0x002fca0000000000 */
[----:B------:R1:W-:Y:S04]  /*0840*/  STS.U16 [R51], R4 ;  /* 0x0000000433007388 */ /* 0x0003e80000000400 */
[----:B------:R-:W2:Y:S01]  /*0850*/  LDS.U16 R49, [R41] ;  /* 0x0000000029317984 */ /* 0x000ea20000000400 */
[----:B-1--4-:R-:W-:-:S04]  /*0860*/  SHF.R.U64 R4, R16, UR7, R17 ;  /* 0x0000000710047c19 */ /* 0x012fc80008001211 */
[----:B------:R-:W-:-:S05]  /*0870*/  LOP3.LUT R4, R4, UR4, RZ, 0xc0, !PT ;  /* 0x0000000404047c12 */ /* 0x000fca000f8ec0ff */
[----:B------:R-:W-:Y:S01]  /*0880*/  IMAD.SHL.U32 R5, R4, 0x400, RZ ;  /* 0x0000040004057824 */ /* 0x000fe200078e00ff */
[----:B------:R-:W-:-:S04]  /*0890*/  SHF.R.U32.HI R4, RZ, 0x4, R4 ;  /* 0x00000004ff047819 */ /* 0x000fc80000011604 */
[----:B------:R-:W-:Y:S02]  /*08a0*/  LOP3.LUT R34, R5, 0x7c00, RZ, 0xc0, !PT ;  /* 0x00007c0005227812 */ /* 0x000fe400078ec0ff */
[----:B------:R-:W-:-:S04]  /*08b0*/  LOP3.LUT R4, R4, 0xffffffe, RZ, 0xc0, !PT ;  /* 0x0ffffffe04047812 */ /* 0x000fc800078ec0ff */
[----:B------:R-:W-:Y:S02]  /*08c0*/  IADD3 R34, PT, PT, R4, R29, R34 ;  /* 0x0000001d04227210 */ /* 0x000fe40007ffe022 */
[----:B------:R-:W-:-:S04]  /*08d0*/  SHF.R.U64 R4, R18, UR7, R19 ;  /* 0x0000000712047c19 */ /* 0x000fc80008001213 */
[----:B------:R-:W-:Y:S01]  /*08e0*/  LOP3.LUT R4, R4, UR4, RZ, 0xc0, !PT ;  /* 0x0000000404047c12 */ /* 0x000fe2000f8ec0ff */
[----:B--2---:R-:W-:-:S05]  /*08f0*/  VIADD R6, R49, 0x1 ;  /* 0x0000000131067836 */ /* 0x004fca0000000000 */
[----:B------:R1:W-:Y:S04]  /*0900*/  STS.U16 [R41], R6 ;  /* 0x0000000629007388 */ /* 0x0003e80000000400 */
[----:B------:R-:W2:Y:S01]  /*0910*/  LDS.U16 R48, [R32] ;  /* 0x0000000020307984 */ /* 0x000ea20000000400 */
[----:B-1----:R-:W-:Y:S01]  /*0920*/  IMAD.SHL.U32 R6, R4, 0x400, RZ ;  /* 0x0000040004067824 */ /* 0x002fe200078e00ff */
[----:B------:R-:W-:-:S04]  /*0930*/  SHF.R.U32.HI R4, RZ, 0x4, R4 ;  /* 0x00000004ff047819 */ /* 0x000fc80000011604 */
[----:B------:R-:W-:Y:S02]  /*0940*/  LOP3.LUT R6, R6, 0x7c00, RZ, 0xc0, !PT ;  /* 0x00007c0006067812 */ /* 0x000fe400078ec0ff */
[----:B------:R-:W-:-:S04]  /*0950*/  LOP3.LUT R4, R4, 0xffffffe, RZ, 0xc0, !PT ;  /* 0x0ffffffe04047812 */ /* 0x000fc800078ec0ff */
[----:B------:R-:W-:Y:S02]  /*0960*/  IADD3 R36, PT, PT, R4, R29, R6 ;  /* 0x0000001d04247210 */ /* 0x000fe40007ffe006 */
[----:B------:R-:W-:-:S04]  /*0970*/  SHF.R.U64 R4, R20, UR7, R21 ;  /* 0x0000000714047c19 */ /* 0x000fc80008001215 */
[----:B------:R-:W-:-:S04]  /*0980*/  LOP3.LUT R4, R4, UR4, RZ, 0xc0, !PT ;  /* 0x0000000404047c12 */ /* 0x000fc8000f8ec0ff */
[----:B------:R-:W-:-:S04]  /*0990*/  SHF.R.U32.HI R6, RZ, 0x4, R4 ;  /* 0x00000004ff067819 */ /* 0x000fc80000011604 */
[----:B------:R-:W-:Y:S01]  /*09a0*/  LOP3.LUT R6, R6, 0xffffffe, RZ, 0xc0, !PT ;  /* 0x0ffffffe06067812 */ /* 0x000fe200078ec0ff */
[----:B--2---:R-:W-:-:S05]  /*09b0*/  VIADD R5, R48, 0x1 ;  /* 0x0000000130057836 */ /* 0x004fca0000000000 */
[----:B------:R1:W-:Y:S04]  /*09c0*/  STS.U16 [R32], R5 ;  /* 0x0000000520007388 */ /* 0x0003e80000000400 */
[----:B------:R-:W2:Y:S01]  /*09d0*/  LDS.U16 R47, [R34] ;  /* 0x00000000222f7984 */ /* 0x000ea20000000400 */
[----:B-1----:R-:W-:-:S04]  /*09e0*/  SHF.L.U32 R5, R4, 0xa, RZ ;  /* 0x0000000a04057819 */ /* 0x002fc800000006ff */
[----:B------:R-:W-:-:S04]  /*09f0*/  LOP3.LUT R4, R5, 0x7c00, RZ, 0xc0, !PT ;  /* 0x00007c0005047812 */ /* 0x000fc800078ec0ff */
[----:B------:R-:W-:Y:S02]  /*0a00*/  IADD3 R37, PT, PT, R6, R29, R4 ;  /* 0x0000001d06257210 */ /* 0x000fe40007ffe004 */
[----:B------:R-:W-:-:S04]  /*0a10*/  SHF.R.U64 R4, R22, UR7, R23 ;  /* 0x0000000716047c19 */ /* 0x000fc80008001217 */
[----:B------:R-:W-:-:S05]  /*0a20*/  LOP3.LUT R4, R4, UR4, RZ, 0xc0, !PT ;  /* 0x0000000404047c12 */ /* 0x000fca000f8ec0ff */
[----:B------:R-:W-:Y:S01]  /*0a30*/  IMAD.SHL.U32 R6, R4, 0x400, RZ ;  /* 0x0000040004067824 */ /* 0x000fe200078e00ff */
[----:B------:R-:W-:-:S04]  /*0a40*/  SHF.R.U32.HI R4, RZ, 0x4, R4 ;  /* 0x00000004ff047819 */ /* 0x000fc80000011604 */
[----:B------:R-:W-:Y:S02]  /*0a50*/  LOP3.LUT R6, R6, 0x7c00, RZ, 0xc0, !PT ;  /* 0x00007c0006067812 */ /* 0x000fe400078ec0ff */
[----:B------:R-:W-:-:S04]  /*0a60*/  LOP3.LUT R38, R4, 0xffffffe, RZ, 0xc0, !PT ;  /* 0x0ffffffe04267812 */ /* 0x000fc800078ec0ff */
[----:B------:R-:W-:Y:S01]  /*0a70*/  IADD3 R38, PT, PT, R38, R29, R6 ;  /* 0x0000001d26267210 */ /* 0x000fe20007ffe006 */
[----:B--2---:R-:W-:-:S05]  /*0a80*/  VIADD R7, R47, 0x1 ;  /* 0x000000012f077836 */ /* 0x004fca0000000000 */
[----:B------:R-:W-:Y:S04]  /*0a90*/  STS.U16 [R34], R7 ;  /* 0x0000000722007388 */ /* 0x000fe80000000400 */
[----:B------:R-:W1:Y:S02]  /*0aa0*/  LDS.U16 R46, [R36] ;  /* 0x00000000242e7984 */ /* 0x000e640000000400 */
[----:B-1----:R-:W-:-:S05]  /*0ab0*/  VIADD R5, R46, 0x1 ;  /* 0x000000012e057836 */ /* 0x002fca0000000000 */
[----:B------:R1:W-:Y:S04]  /*0ac0*/  STS.U16 [R36], R5 ;  /* 0x0000000524007388 */ /* 0x0003e80000000400 */
[----:B------:R-:W2:Y:S01]  /*0ad0*/  LDS.U16 R45, [R37] ;  /* 0x00000000252d7984 */ /* 0x000ea20000000400 */
[----:B-1----:R-:W-:-:S04]  /*0ae0*/  SHF.R.U64 R5, R24, UR7, R25 ;  /* 0x0000000718057c19 */ /* 0x002fc80008001219 */
[----:B------:R-:W-:-:S05]  /*0af0*/  LOP3.LUT R5, R5, UR4, RZ, 0xc0, !PT ;  /* 0x0000000405057c12 */ /* 0x000fca000f8ec0ff */
[----:B------:R-:W-:Y:S01]  /*0b00*/  IMAD.SHL.U32 R6, R5, 0x400, RZ ;  /* 0x0000040005067824 */ /* 0x000fe200078e00ff */
[----:B------:R-:W-:-:S04]  /*0b10*/  SHF.R.U32.HI R5, RZ, 0x4, R5 ;  /* 0x00000004ff057819 */ /* 0x000fc80000011605 */
[----:B------:R-:W-:Y:S02]  /*0b20*/  LOP3.LUT R6, R6, 0x7c00, RZ, 0xc0, !PT ;  /* 0x00007c0006067812 */ /* 0x000fe400078ec0ff */
[----:B------:R-:W-:-:S04]  /*0b30*/  LOP3.LUT R39, R5, 0xffffffe, RZ, 0xc0, !PT ;  /* 0x0ffffffe05277812 */ /* 0x000fc800078ec0ff */
[----:B------:R-:W-:Y:S01]  /*0b40*/  IADD3 R39, PT, PT, R39, R29, R6 ;  /* 0x0000001d27277210 */ /* 0x000fe20007ffe006 */
[----:B--2---:R-:W-:-:S05]  /*0b50*/  VIADD R4, R45, 0x1 ;  /* 0x000000012d047836 */ /* 0x004fca0000000000 */
[----:B------:R1:W-:Y:S04]  /*0b60*/  STS.U16 [R37], R4 ;  /* 0x0000000425007388 */ /* 0x0003e80000000400 */
[----:B------:R-:W2:Y:S01]  /*0b70*/  LDS.U16 R44, [R38] ;  /* 0x00000000262c7984 */ /* 0x000ea20000000400 */
[----:B-1----:R-:W-:-:S04]  /*0b80*/  SHF.R.U64 R4, R26, UR7, R27 ;  /* 0x000000071a047c19 */ /* 0x002fc8000800121b */
[----:B------:R-:W-:Y:S01]  /*0b90*/  LOP3.LUT R4, R4, UR4, RZ, 0xc0, !PT ;  /* 0x0000000404047c12 */ /* 0x000fe2000f8ec0ff */
[----:B------:R-:W-:Y:S02]  /*0ba0*/  UMOV UR4, 0x400 ;  /* 0x0000040000047882 */ /* 0x000fe40000000000 */
[----:B0-----:R-:W-:Y:S02]  /*0bb0*/  ULEA UR4, UR6, UR4, 0x18 ;  /* 0x0000000406047291 */ /* 0x001fe4000f8ec0ff */
[----:B------:R-:W-:Y:S01]  /*0bc0*/  IMAD.SHL.U32 R6, R4, 0x400, RZ ;  /* 0x0000040004067824 */ /* 0x000fe200078e00ff */
[----:B------:R-:W-:-:S04]  /*0bd0*/  SHF.R.U32.HI R4, RZ, 0x4, R4 ;  /* 0x00000004ff047819 */ /* 0x000fc80000011604 */
[----:B------:R-:W-:Y:S02]  /*0be0*/  LOP3.LUT R6, R6, 0x7c00, RZ, 0xc0, !PT ;  /* 0x00007c0006067812 */ /* 0x000fe400078ec0ff */
[----:B------:R-:W-:-:S04]  /*0bf0*/  LOP3.LUT R40, R4, 0xffffffe, RZ, 0xc0, !PT ;  /* 0x0ffffffe04287812 */ /* 0x000fc800078ec0ff */
[----:B------:R-:W-:Y:S01]  /*0c00*/  IADD3 R40, PT, PT, R40, R29, R6 ;  /* 0x0000001d28287210 */ /* 0x000fe20007ffe006 */
[----:B--2---:R-:W-:-:S05]  /*0c10*/  VIADD R5, R44, 0x1 ;  /* 0x000000012c057836 */ /* 0x004fca0000000000 */
[----:B------:R-:W-:Y:S04]  /*0c20*/  STS.U16 [R38], R5 ;  /* 0x0000000526007388 */ /* 0x000fe80000000400 */
[----:B------:R-:W0:Y:S02]  /*0c30*/  LDS.U16 R43, [R39] ;  /* 0x00000000272b7984 */ /* 0x000e240000000400 */
[----:B0-----:R-:W-:-:S05]  /*0c40*/  VIADD R4, R43, 0x1 ;  /* 0x000000012b047836 */ /* 0x001fca0000000000 */
[----:B------:R-:W-:Y:S04]  /*0c50*/  STS.U16 [R39], R4 ;  /* 0x0000000427007388 */ /* 0x000fe80000000400 */
[----:B------:R-:W0:Y:S02]  /*0c60*/  LDS.U16 R42, [R40] ;  /* 0x00000000282a7984 */ /* 0x000e240000000400 */
[----:B0-----:R-:W-:-:S05]  /*0c70*/  VIADD R5, R42, 0x1 ;  /* 0x000000012a057836 */ /* 0x001fca0000000000 */
[----:B------:R-:W-:Y:S01]  /*0c80*/  STS.U16 [R40], R5 ;  /* 0x0000000528007388 */ /* 0x000fe20000000400 */
[----:B------:R-:W-:Y:S06]  /*0c90*/  BAR.SYNC.DEFER_BLOCKING 0x0 ;  /* 0x0000000000007b1d */ /* 0x000fec0000010000 */
[----:B------:R-:W-:Y:S04]  /*0ca0*/  LDS R77, [R31] ;  /* 0x000000001f4d7984 */ /* 0x000fe80000000800 */
[----:B------:R-:W0:Y:S04]  /*0cb0*/  LDS R78, [R31+0x4] ;  /* 0x000004001f4e7984 */ /* 0x000e280000000800 */
[----:B------:R-:W1:Y:S04]  /*0cc0*/  LDS R79, [R31+0x8] ;  /* 0x000008001f4f7984 */ /* 0x000e680000000800 */
[----:B------:R-:W2:Y:S04]  /*0cd0*/  LDS R80, [R31+0xc] ;  /* 0x00000c001f507984 */ /* 0x000ea80000000800 */
[----:B------:R-:W3:Y:S04]  /*0ce0*/  LDS R81, [R31+0x10] ;  /* 0x000010001f517984 */ /* 0x000ee80000000800 */
[----:B------:R-:W4:Y:S04]  /*0cf0*/  LDS R82, [R31+0x14] ;  /* 0x000014001f527984 */ /* 0x000f280000000800 */
[----:B------:R-:W4:Y:S04]  /*0d00*/  LDS R83, [R31+0x18] ;  /* 0x000018001f537984 */ /* 0x000f280000000800 */
[----:B------:R-:W4:Y:S04]  /*0d10*/  LDS R76, [R31+0x1c] ;  /* 0x00001c001f4c7984 */ /* 0x000f280000000800 */
[----:B------:R-:W4:Y:S04]  /*0d20*/  LDS R75, [R31+0x20] ;  /* 0x000020001f4b7984 */ /* 0x000f280000000800 */
[----:B------:R-:W4:Y:S04]  /*0d30*/  LDS R74, [R31+0x24] ;  /* 0x000024001f4a7984 */ /* 0x000f280000000800 */
[----:B------:R-:W4:Y:S01]  /*0d40*/  LDS R73, [R31+0x28] ;  /* 0x000028001f497984 */ /* 0x000f220000000800 */
[----:B0-----:R-:W-:-:S03]  /*0d50*/  IMAD.IADD R78, R77, 0x1, R78 ;  /* 0x000000014d4e7824 */ /* 0x001fc600078e024e */
[----:B------:R-:W0:Y:S01]  /*0d60*/  LDS R72, [R31+0x2c] ;  /* 0x00002c001f487984 */ /* 0x000e220000000800 */
[----:B-1----:R-:W-:-:S03]  /*0d70*/  IMAD.IADD R79, R79, 0x1, R78 ;  /* 0x000000014f4f7824 */ /* 0x002fc600078e024e */
[----:B------:R-:W1:Y:S01]  /*0d80*/  LDS R71, [R31+0x30] ;  /* 0x000030001f477984 */ /* 0x000e620000000800 */
[----:B--2---:R-:W-:-:S03]  /*0d90*/  IMAD.IADD R80, R80, 0x1, R79 ;  /* 0x0000000150507824 */ /* 0x004fc600078e024f */
[----:B------:R-:W2:Y:S02]  /*0da0*/  LDS R70, [R31+0x34] ;  /* 0x000034001f467984 */ /* 0x000ea40000000800 */
[----:B---3--:R-:W-:Y:S02]  /*0db0*/  IADD3 R81, PT, PT, R81, R80, RZ ;  /* 0x0000005051517210 */ /* 0x008fe40007ffe0ff */
[----:B------:R-:W3:Y:S04]  /*0dc0*/  LDS R69, [R31+0x38] ;  /* 0x000038001f457984 */ /* 0x000ee80000000800 */
[----:B------:R-:W3:Y:S01]  /*0dd0*/  LDS R68, [R31+0x3c] ;  /* 0x00003c001f447984 */ /* 0x000ee20000000800 */
[----:B----4-:R-:W-:-:S03]  /*0de0*/  IMAD.IADD R82, R82, 0x1, R81 ;  /* 0x0000000152527824 */ /* 0x010fc600078e0251 */
[----:B------:R-:W4:Y:S01]  /*0df0*/  LDS R67, [R31+0x40] ;  /* 0x000040001f437984 */ /* 0x000f220000000800 */
[----:B------:R-:W-:-:S03]  /*0e00*/  IMAD.IADD R83, R83, 0x1, R82 ;  /* 0x0000000153537824 */ /* 0x000fc600078e0252 */
        /* <DEDUP_REMOVED lines=9> */
[----:B0-----:R-:W-:-:S03]  /*0ea0*/  IMAD.IADD R72, R72, 0x1, R73 ;  /* 0x0000000148487824 */ /* 0x001fc600078e0249 */
[----:B------:R-:W0:Y:S01]  /*0eb0*/  LDS R61, [R31+0x58] ;  /* 0x000058001f3d7984 */ /* 0x000e220000000800 */
[----:B-1----:R-:W-:-:S03]  /*0ec0*/  IMAD.IADD R71, R71, 0x1, R72 ;  /* 0x0000000147477824 */ /* 0x002fc600078e0248 */
[----:B------:R-:W1:Y:S01]  /*0ed0*/  LDS R60, [R31+0x5c] ;  /* 0x00005c001f3c7984 */ /* 0x000e620000000800 */
[----:B--2---:R-:W-:-:S03]  /*0ee0*/  IMAD.IADD R70, R70, 0x1, R71 ;  /* 0x0000000146467824 */ /* 0x004fc600078e0247 */
[----:B------:R-:W2:Y:S01]  /*0ef0*/  LDS R59, [R31+0x60] ;  /* 0x000060001f3b7984 */ /* 0x000ea20000000800 */
[----:B---3--:R-:W-:-:S03]  /*0f00*/  IMAD.IADD R69, R69, 0x1, R70 ;  /* 0x0000000145457824 */ /* 0x008fc600078e0246 */
[----:B------:R-:W3:Y:S01]  /*0f10*/  LDS R58, [R31+0x64] ;  /* 0x000064001f3a7984 */ /* 0x000ee20000000800 */
[----:B------:R-:W-:-:S03]  /*0f20*/  IMAD.IADD R68, R68, 0x1, R69 ;  /* 0x0000000144447824 */ /* 0x000fc600078e0245 */
[----:B------:R-:W3:Y:S02]  /*0f30*/  LDS R57, [R31+0x68] ;  /* 0x000068001f397984 */ /* 0x000ee40000000800 */
[----:B----4-:R-:W-:Y:S02]  /*0f40*/  IADD3 R67, PT, PT, R67, R68, RZ ;  /* 0x0000004443437210 */ /* 0x010fe40007ffe0ff */
[----:B------:R-:W4:Y:S03]  /*0f50*/  LDS R56, [R31+0x6c] ;  /* 0x00006c001f387984 */ /* 0x000f260000000800 */
[----:B------:R-:W-:Y:S01]  /*0f60*/  IMAD.IADD R66, R66, 0x1, R67 ;  /* 0x0000000142427824 */ /* 0x000fe200078e0243 */
        /* <DEDUP_REMOVED lines=9> */
[----:B0-----:R-:W-:-:S04]  /*1000*/  IMAD.IADD R61, R61, 0x1, R62 ;  /* 0x000000013d3d7824 */ /* 0x001fc800078e023e */
[----:B-1----:R-:W-:-:S04]  /*1010*/  IMAD.IADD R60, R60, 0x1, R61 ;  /* 0x000000013c3c7824 */ /* 0x002fc800078e023d */
[----:B--2---:R-:W-:-:S04]  /*1020*/  IMAD.IADD R59, R59, 0x1, R60 ;  /* 0x000000013b3b7824 */ /* 0x004fc800078e023c */
[----:B---3--:R-:W-:-:S04]  /*1030*/  IMAD.IADD R58, R58, 0x1, R59 ;  /* 0x000000013a3a7824 */ /* 0x008fc800078e023b */
[----:B------:R-:W-:-:S04]  /*1040*/  IMAD.IADD R57, R57, 0x1, R58 ;  /* 0x0000000139397824 */ /* 0x000fc800078e023a */
[----:B----4-:R-:W-:-:S05]  /*1050*/  IMAD.IADD R56, R56, 0x1, R57 ;  /* 0x0000000138387824 */ /* 0x010fca00078e0239 */
[----:B------:R-:W-:-:S05]  /*1060*/  IADD3 R55, PT, PT, R55, R56, RZ ;  /* 0x0000003837377210 */ /* 0x000fca0007ffe0ff */
[----:B------:R-:W-:-:S04]  /*1070*/  IMAD.IADD R54, R54, 0x1, R55 ;  /* 0x0000000136367824 */ /* 0x000fc800078e0237 */
[----:B------:R-:W-:-:S04]  /*1080*/  IMAD.IADD R53, R53, 0x1, R54 ;  /* 0x0000000135357824 */ /* 0x000fc800078e0236 */
[----:B------:R-:W-:-:S04]  /*1090*/  IMAD.IADD R52, R52, 0x1, R53 ;  /* 0x0000000134347824 */ /* 0x000fc800078e0235 */
[----:B------:R-:W-:-:S05]  /*10a0*/  IMAD.IADD R84, R5, 0x1, R52 ;  /* 0x0000000105547824 */ /* 0x000fca00078e0234 */
        /* <DEDUP_REMOVED lines=8> */
[----:B------:R-:W0:Y:S02]  /*1130*/  SHFL.UP P0, R85, R88, 0x10, RZ ;  /* 0x0600000058557989 */ /* 0x000e2400000000ff */
[----:B0-----:R-:W-:Y:S01]  /*1140*/  @P0 IMAD.IADD R85, R88, 0x1, R85 ;  /* 0x0000000158550824 */ /* 0x001fe200078e0255 */
[----:B------:R-:W-:-:S03]  /*1150*/  ISETP.NE.AND P0, PT, R86, 0x1, PT ;  /* 0x000000015600780c */ /* 0x000fc60003f05270 */
[----:B------:R-:W-:Y:S01]  /*1160*/  IMAD.IADD R84, R85, 0x1, -R84 ;  /* 0x0000000155547824 */ /* 0x000fe200078e0a54 */
[----:B------:R-:W-:Y:S01]  /*1170*/  @!P1 STS [R30+0x8400], R85 ;  /* 0x008400551e009388 */ /* 0x000fe20000000800 */
[----:B------:R-:W-:Y:S01]  /*1180*/  BAR.SYNC.DEFER_BLOCKING 0x0 ;  /* 0x0000000000007b1d */ /* 0x000fe20000010000 */
[----:B------:R-:W-:-:S05]  /*1190*/  ISETP.NE.AND P1, PT, R86, 0x4, PT ;  /* 0x000000045600780c */ /* 0x000fca0003f25270 */
[----:B------:R-:W0:Y:S04]  /*11a0*/  LDS.128 R4, [UR4+0x8400] ;  /* 0x00840004ff047984 */ /* 0x000e280008000c00 */
[----:B------:R-:W1:Y:S01]  /*11b0*/  LDS.128 R8, [UR4+0x8410] ;  /* 0x00841004ff087984 */ /* 0x000e620008000c00 */
[C---:B0-----:R-:W-:Y:S01]  /*11c0*/  IMAD.IADD R5, R4.reuse, 0x1, R5 ;  /* 0x0000000104057824 */ /* 0x041fe200078e0205 */
[----:B------:R-:W-:Y:S02]  /*11d0*/  SEL R35, R4, R35, !P0 ;  /* 0x0000002304237207 */ /* 0x000fe40004000000 */
[----:B------:R-:W-:Y:S01]  /*11e0*/  ISETP.NE.AND P0, PT, R86, 0x2, PT ;  /* 0x000000025600780c */ /* 0x000fe20003f05270 */
[----:B------:R-:W-:-:S03]  /*11f0*/  IMAD.IADD R6, R6, 0x1, R5 ;  /* 0x0000000106067824 */ /* 0x000fc600078e0205 */
[----:B------:R-:W-:Y:S02]  /*1200*/  SEL R35, R5, R35, !P0 ;  /* 0x0000002305237207 */ /* 0x000fe40004000000 */
[----:B------:R-:W-:Y:S02]  /*1210*/  ISETP.NE.AND P0, PT, R86, 0x3, PT ;  /* 0x000000035600780c */ /* 0x000fe40003f05270 */
[----:B------:R-:W-:Y:S02]  /*1220*/  IADD3 R7, PT, PT, R7, R6, RZ ;  /* 0x0000000607077210 */ /* 0x000fe40007ffe0ff */
[----:B------:R-:W-:Y:S02]  /*1230*/  SEL R35, R6, R35, !P0 ;  /* 0x0000002306237207 */ /* 0x000fe40004000000 */
[----:B------:R-:W-:Y:S01]  /*1240*/  ISETP.NE.AND P0, PT, R86, 0x5, PT ;  /* 0x000000055600780c */ /* 0x000fe20003f05270 */
[C---:B-1----:R-:W-:Y:S01]  /*1250*/  IMAD.IADD R8, R7.reuse, 0x1, R8 ;  /* 0x0000000107087824 */ /* 0x042fe200078e0208 */
[----:B------:R-:W-:-:S02]  /*1260*/  SEL R35, R7, R35, !P1 ;  /* 0x0000002307237207 */ /* 0x000fc40004800000 */
[----:B------:R-:W-:Y:S01]  /*1270*/  ISETP.NE.AND P1, PT, R28, RZ, PT ;  /* 0x000000ff1c00720c */ /* 0x000fe20003f25270 */
[----:B------:R-:W-:Y:S01]  /*1280*/  IMAD.IADD R9, R9, 0x1, R8 ;  /* 0x0000000109097824 */ /* 0x000fe200078e0208 */
[----:B------:R-:W-:Y:S02]  /*1290*/  SEL R35, R8, R35, !P0 ;  /* 0x0000002308237207 */ /* 0x000fe40004000000 */
[----:B------:R-:W-:Y:S01]  /*12a0*/  ISETP.GT.U32.AND P0, PT, R0, 0x1f, PT ;  /* 0x0000001f0000780c */ /* 0x000fe20003f04070 */
[----:B------:R-:W-:Y:S01]  /*12b0*/  IMAD.IADD R10, R10, 0x1, R9 ;  /* 0x000000010a0a7824 */ /* 0x000fe200078e0209 */
[----:B------:R-:W-:Y:S02]  /*12c0*/  SEL R35, R9, R35, !P2 ;  /* 0x0000002309237207 */ /* 0x000fe40005000000 */
[----:B------:R-:W-:Y:S01]  /*12d0*/  ISETP.GT.U32.OR P2, PT, R0, 0x1f, P1 ;  /* 0x0000001f0000780c */ /* 0x000fe20000f44470 */
[----:B------:R-:W-:Y:S01]  /*12e0*/  IMAD.IADD R11, R11, 0x1, R10 ;  /* 0x000000010b0b7824 */ /* 0x000fe200078e020a */
[----:B------:R-:W-:-:S02]  /*12f0*/  SEL R4, R84, RZ, P1 ;  /* 0x000000ff54047207 */ /* 0x000fc40000800000 */
[----:B------:R-:W-:-:S05]  /*1300*/  SEL R35, R10, R35, !P3 ;  /* 0x000000230a237207 */ /* 0x000fca0005800000 */
[----:B------:R-:W-:Y:S01]  /*1310*/  @P0 IMAD.IADD R84, R35, 0x1, R4 ;  /* 0x0000000123540824 */ /* 0x000fe200078e0204 */
[----:B------:R-:W-:-:S03]  /*1320*/  ISETP.NE.AND P0, PT, R0, RZ, PT ;  /* 0x000000ff0000720c */ /* 0x000fc60003f05270 */
[----:B------:R-:W-:-:S05]  /*1330*/  @!P2 IMAD.U32 R84, R11, 0x10000, RZ ;  /* 0x000100000b54a824 */ /* 0x000fca00078e00ff */
[----:B------:R-:W-:Y:S01]  /*1340*/  @!P2 STS [UR4+0x8428], R84 ;  /* 0x00842854ff00a988 */ /* 0x000fe20008000804 */
[----:B------:R-:W-:Y:S06]  /*1350*/  BAR.SYNC.DEFER_BLOCKING 0x0 ;  /* 0x0000000000007b1d */ /* 0x000fec0000010000 */
[----:B------:R-:W0:Y:S02]  /*1360*/  LDS R4, [UR4+0x8428] ;  /* 0x00842804ff047984 */ /* 0x000e240008000800 */
[----:B0-----:R-:W-:-:S05]  /*1370*/  SEL R5, R4, RZ, P0 ;  /* 0x000000ff04057207 */ /* 0x001fca0000000000 */
[----:B------:R-:W-:-:S04]  /*1380*/  IMAD.IADD R4, R5, 0x1, R84 ;  /* 0x0000000105047824 */ /* 0x000fc800078e0254 */
[--C-:B------:R-:W-:Y:S01]  /*1390*/  IMAD.IADD R6, R77, 0x1, R4.reuse ;  /* 0x000000014d067824 */ /* 0x100fe200078e0204 */
[-C--:B------:R-:W-:Y:S01]  /*13a0*/  IADD3 R80, PT, PT, R80, R4.reuse, RZ ;  /* 0x0000000450507210 */ /* 0x080fe20007ffe0ff */
[--C-:B------:R-:W-:Y:S01]  /*13b0*/  IMAD.IADD R78, R78, 0x1, R4.reuse ;  /* 0x000000014e4e7824 */ /* 0x100fe200078e0204 */
[-C--:B------:R-:W-:Y:S01]  /*13c0*/  IADD3 R68, PT, PT, R68, R4.reuse, RZ ;  /* 0x0000000444447210 */ /* 0x080fe20007ffe0ff */
[--C-:B------:R-:W-:Y:S01]  /*13d0*/  IMAD.IADD R8, R79, 0x1, R4.reuse ;  /* 0x000000014f087824 */ /* 0x100fe200078e0204 */
[----:B------:R-:W-:Y:S01]  /*13e0*/  IADD3 R57, PT, PT, R57, R4, RZ ;  /* 0x0000000439397210 */ /* 0x000fe20007ffe0ff */
[--C-:B------:R-:W-:Y:S01]  /*13f0*/  IMAD.IADD R10, R81, 0x1, R4.reuse ;  /* 0x00000001510a7824 */ /* 0x100fe200078e0204 */
[----:B------:R-:W-:Y:S01]  /*1400*/  STS [R31], R4 ;  /* 0x000000041f007388 */ /* 0x000fe20000000800 */
[--C-:B------:R-:W-:Y:S02]  /*1410*/  IMAD.IADD R82, R82, 0x1, R4.reuse ;  /* 0x0000000152527824 */ /* 0x100fe400078e0204 */
[--C-:B------:R-:W-:Y:S01]  /*1420*/  IMAD.IADD R84, R83, 0x1, R4.reuse ;  /* 0x0000000153547824 */ /* 0x100fe200078e0204 */
[----:B------:R-:W-:Y:S01]  /*1430*/  STS [R31+0x4], R6 ;  /* 0x000004061f007388 */ /* 0x000fe20000000800 */
[----:B------:R-:W-:-:S02]  /*1440*/  IMAD.IADD R76, R76, 0x1, R4 ;  /* 0x000000014c4c7824 */ /* 0x000fc400078e0204 */
[--C-:B------:R-:W-:Y:S01]  /*1450*/  IMAD.IADD R88, R75, 0x1, R4.reuse ;  /* 0x000000014b587824 */ /* 0x100fe200078e0204 */
[----:B------:R-:W-:Y:S01]  /*1460*/  STS [R31+0x8], R78 ;  /* 0x0000084e1f007388 */ /* 0x000fe20000000800 */
[--C-:B------:R-:W-:Y:S02]  /*1470*/  IMAD.IADD R74, R74, 0x1, R4.reuse ;  /* 0x000000014a4a7824 */ /* 0x100fe400078e0204 */
[--C-:B------:R-:W-:Y:S01]  /*1480*/  IMAD.IADD R90, R73, 0x1, R4.reuse ;  /* 0x00000001495a7824 */ /* 0x100fe200078e0204 */
[----:B------:R-:W-:Y:S01]  /*1490*/  STS [R31+0xc], R8 ;  /* 0x00000c081f007388 */ /* 0x000fe20000000800 */
        /* <DEDUP_REMOVED lines=27> */
[----:B------:R-:W-:-:S03]  /*1650*/  IMAD.IADD R52, R52, 0x1, R4 ;  /* 0x0000000134347824 */ /* 0x000fc600078e0204 */
[----:B------:R-:W-:Y:S04]  /*1660*/  STS [R31+0x34], R92 ;  /* 0x0000345c1f007388 */ /* 0x000fe80000000800 */
        /* <DEDUP_REMOVED lines=18> */
[----:B------:R-:W-:Y:S01]  /*1790*/  STS [R31+0x80], R52 ;  /* 0x000080341f007388 */ /* 0x000fe20000000800 */
[----:B------:R-:W-:Y:S06]  /*17a0*/  BAR.SYNC.DEFER_BLOCKING 0x0 ;  /* 0x0000000000007b1d */ /* 0x000fec0000010000 */
[----:B------:R-:W0:Y:S04]  /*17b0*/  LDS.U16 R51, [R51] ;  /* 0x0000000033337984 */ /* 0x000e280000000400 */
[----:B------:R-:W1:Y:S04]  /*17c0*/  LDS.U16 R4, [R41] ;  /* 0x0000000029047984 */ /* 0x000e680000000400 */
[----:B------:R-:W2:Y:S04]  /*17d0*/  LDS.U16 R5, [R32] ;  /* 0x0000000020057984 */ /* 0x000ea80000000400 */
[----:B------:R-:W3:Y:S04]  /*17e0*/  LDS.U16 R34, [R34] ;  /* 0x0000000022227984 */ /* 0x000ee80000000400 */
[----:B------:R-:W4:Y:S04]  /*17f0*/  LDS.U16 R7, [R36] ;  /* 0x0000000024077984 */ /* 0x000f280000000400 */
[----:B------:R-:W4:Y:S04]  /*1800*/  LDS.U16 R6, [R37] ;  /* 0x0000000025067984 */ /* 0x000f280000000400 */
[----:B------:R-:W4:Y:S04]  /*1810*/  LDS.U16 R9, [R38] ;  /* 0x0000000026097984 */ /* 0x000f280000000400 */
[----:B------:R-:W4:Y:S04]  /*1820*/  LDS.U16 R8, [R39] ;  /* 0x0000000027087984 */ /* 0x000f280000000400 */
[----:B------:R-:W4:Y:S01]  /*1830*/  LDS.U16 R11, [R40] ;  /* 0x00000000280b7984 */ /* 0x000f220000000400 */
[----:B0-----:R-:W-:-:S02]  /*1840*/  IMAD.IADD R50, R50, 0x1, R51 ;  /* 0x0000000132327824 */ /* 0x001fc400078e0233 */
[----:B-1----:R-:W-:Y:S02]  /*1850*/  IMAD.IADD R4, R49, 0x1, R4 ;  /* 0x0000000131047824 */ /* 0x002fe400078e0204 */
[----:B--2---:R-:W-:Y:S02]  /*1860*/  IMAD.IADD R48, R48, 0x1, R5 ;  /* 0x0000000130307824 */ /* 0x004fe400078e0205 */
[----:B---3--:R-:W-:Y:S02]  /*1870*/  IMAD.IADD R47, R47, 0x1, R34 ;  /* 0x000000012f2f7824 */ /* 0x008fe400078e0222 */
[----:B----4-:R-:W-:Y:S01]  /*1880*/  IMAD.IADD R46, R46, 0x1, R7 ;  /* 0x000000012e2e7824 */ /* 0x010fe200078e0207 */
[----:B------:R-:W-:Y:S01]  /*1890*/  IADD3 R6, PT, PT, R45, R6, RZ ;  /* 0x000000062d067210 */ /* 0x000fe20007ffe0ff */
[----:B------:R-:W-:Y:S02]  /*18a0*/  IMAD.IADD R41, R44, 0x1, R9 ;  /* 0x000000012c297824 */ /* 0x000fe400078e0209 */
[----:B------:R-:W-:-:S02]  /*18b0*/  IMAD.IADD R8, R43, 0x1, R8 ;  /* 0x000000012b087824 */ /* 0x000fc400078e0208 */
[----:B------:R-:W-:Y:S01]  /*18c0*/  IMAD.IADD R42, R42, 0x1, R11 ;  /* 0x000000012a2a7824 */ /* 0x000fe200078e020b */
[----:B------:R-:W-:Y:S06]  /*18d0*/  BAR.SYNC.DEFER_BLOCKING 0x0 ;  /* 0x0000000000007b1d */ /* 0x000fec0000010000 */
[----:B------:R-:W-:Y:S05]  /*18e0*/  BRA.U UP0, `(.L_x_203) ;  /* 0x0000000100807547 */ /* 0x000fea000b800000 */
[----:B------:R-:W-:Y:S01]  /*18f0*/  LEA R5, R50, UR4, 0x3 ;  /* 0x0000000432057c11 */ /* 0x000fe2000f8e18ff */
[----:B------:R-:W-:Y:S01]  /*1900*/  UIADD3 UR8, UPT, UPT, UR8, 0x6, URZ ;  /* 0x0000000608087890 */ /* 0x000fe2000fffe0ff */
[----:B------:R-:W-:Y:S01]  /*1910*/  LEA R7, R4, UR4, 0x3 ;  /* 0x0000000404077c11 */ /* 0x000fe2000f8e18ff */
[----:B------:R-:W-:Y:S01]  /*1920*/  UIADD3 UR5, UPT, UPT, UR5, -0x6, URZ ;  /* 0xfffffffa05057890 */ /* 0x000fe2000fffe0ff */
[----:B------:R-:W-:Y:S01]  /*1930*/  LEA R9, R48, UR4, 0x3 ;  /* 0x0000000430097c11 */ /* 0x000fe2000f8e18ff */
[----:B------:R0:W-:Y:S01]  /*1940*/  STS.64 [R5], R2 ;  /* 0x0000000205007388 */ /* 0x0001e20000000a00 */
[----:B------:R-:W-:Y:S02]  /*1950*/  LEA R11, R47, UR4, 0x3 ;  /* 0x000000042f0b7c11 */ /* 0x000fe4000f8e18ff */
[----:B------:R-:W-:Y:S01]  /*1960*/  LEA R37, R46, UR4, 0x3 ;  /* 0x000000042e257c11 */ /* 0x000fe2000f8e18ff */
[----:B------:R0:W-:Y:S01]  /*1970*/  STS.64 [R7], R12 ;  /* 0x0000000c07007388 */ /* 0x0001e20000000a00 */
[----:B------:R-:W-:-:S02]  /*1980*/  LEA R39, R6, UR4, 0x3 ;  /* 0x0000000406277c11 */ /* 0x000fc4000f8e18ff */
[----:B------:R-:W-:Y:S01]  /*1990*/  LEA R41, R41, UR4, 0x3 ;  /* 0x0000000429297c11 */ /* 0x000fe2000f8e18ff */
[----:B------:R0:W-:Y:S01]  /*19a0*/  STS.64 [R9], R14 ;  /* 0x0000000e09007388 */ /* 0x0001e20000000a00 */
[----:B------:R-:W-:Y:S02]  /*19b0*/  LEA R43, R8, UR4, 0x3 ;  /* 0x00000004082b7c11 */ /* 0x000fe4000f8e18ff */
[----:B------:R-:W-:Y:S01]  /*19c0*/  LEA R45, R42, UR4, 0x3 ;  /* 0x000000042a2d7c11 */ /* 0x000fe2000f8e18ff */
[----:B------:R0:W-:Y:S04]  /*19d0*/  STS.64 [R11], R16 ;  /* 0x000000100b007388 */ /* 0x0001e80000000a00 */
[----:B------:R0:W-:Y:S04]  /*19e0*/  STS.64 [R37], R18 ;  /* 0x0000001225007388 */ /* 0x0001e80000000a00 */
[----:B------:R0:W-:Y:S04]  /*19f0*/  STS.64 [R39], R20 ;  /* 0x0000001427007388 */ /* 0x0001e80000000a00 */
[----:B------:R0:W-:Y:S04]  /*1a00*/  STS.64 [R41], R22 ;  /* 0x0000001629007388 */ /* 0x0001e80000000a00 */
[----:B------:R0:W-:Y:S04]  /*1a10*/  STS.64 [R43], R24 ;  /* 0x000000182b007388 */ /* 0x0001e80000000a00 */
[----:B------:R0:W-:Y:S01]  /*1a20*/  STS.64 [R45], R26 ;  /* 0x0000001a2d007388 */ /* 0x0001e20000000a00 */
[----:B------:R-:W-:Y:S06]  /*1a30*/  BAR.SYNC.DEFER_BLOCKING 0x0 ;  /* 0x0000000000007b1d */ /* 0x000fec0000010000 */
[----:B------:R0:W1:Y:S04]  /*1a40*/  LDS.64 R2, [R33] ;  /* 0x0000000021027984 */ /* 0x0000680000000a00 */
[----:B------:R0:W2:Y:S04]  /*1a50*/  LDS.64 R12, [R33+0x8] ;  /* 0x00000800210c7984 */ /* 0x0000a80000000a00 */
[----:B------:R0:W3:Y:S04]  /*1a60*/  LDS.64 R14, [R33+0x10] ;  /* 0x00001000210e7984 */ /* 0x0000e80000000a00 */
[----:B------:R0:W4:Y:S04]  /*1a70*/  LDS.64 R16, [R33+0x18] ;  /* 0x0000180021107984 */ /* 0x0001280000000a00 */
[----:B------:R0:W0:Y:S04]  /*1a80*/  LDS.64 R18, [R33+0x20] ;  /* 0x0000200021127984 */ /* 0x0000280000000a00 */
[----:B------:R0:W0:Y:S04]  /*1a90*/  LDS.64 R20, [R33+0x28] ;  /* 0x0000280021147984 */ /* 0x0000280000000a00 */
[----:B------:R0:W0:Y:S04]  /*1aa0*/  LDS.64 R22, [R33+0x30] ;  /* 0x0000300021167984 */ /* 0x0000280000000a00 */
[----:B------:R0:W0:Y:S04]  /*1ab0*/  LDS.64 R24, [R33+0x38] ;  /* 0x0000380021187984 */ /* 0x0000280000000a00 */
[----:B------:R0:W0:Y:S01]  /*1ac0*/  LDS.64 R26, [R33+0x40] ;  /* 0x00004000211a7984 */ /* 0x0000220000000a00 */
[----:B------:R-:W-:Y:S06]  /*1ad0*/  BAR.SYNC.DEFER_BLOCKING 0x0 ;  /* 0x0000000000007b1d */ /* 0x000fec0000010000 */
[----:B------:R-:W-:Y:S05]  /*1ae0*/  BRA `(.L_x_204) ;  /* 0xffffffe800487947 */ /* 0x000fea000383ffff */
.L_x_203:
[----:B------:R-:W-:Y:S01]  /*1af0*/  LEA R5, R50, UR4, 0x3 ;  /* 0x0000000432057c11 */ /* 0x000fe2000f8e18ff */
[----:B------:R-:W0:Y:S01]  /*1b00*/  LDCU.64 UR6, c[0x0][0x3a0] ;  /* 0x00007400ff0677ac */ /* 0x000e220008000a00 */
[----:B------:R-:W-:Y:S01]  /*1b10*/  LEA R7, R4, UR4, 0x3 ;  /* 0x0000000404077c11 */ /* 0x000fe2000f8e18ff */
[----:B------:R-:W-:Y:S01]  /*1b20*/  IMAD R33, R0, -0x40, R33 ;  /* 0xffffffc000217824 */ /* 0x000fe200078e0221 */
[----:B------:R-:W-:Y:S01]  /*1b30*/  LEA R9, R48, UR4, 0x3 ;  /* 0x0000000430097c11 */ /* 0x000fe2000f8e18ff */
[----:B------:R-:W-:Y:S01]  /*1b40*/  STS.64 [R5], R2 ;  /* 0x0000000205007388 */ /* 0x000fe20000000a00 */
[----:B------:R-:W-:Y:S02]  /*1b50*/  LEA R47, R47, UR4, 0x3 ;  /* 0x000000042f2f7c11 */ /* 0x000fe4000f8e18ff */
[----:B------:R-:W-:Y:S01]  /*1b60*/  LEA R11, R46, UR4, 0x3 ;  /* 0x000000042e0b7c11 */ /* 0x000fe2000f8e18ff */
[----:B------:R-:W-:Y:S01]  /*1b70*/  STS.64 [R7], R12 ;  /* 0x0000000c07007388 */ /* 0x000fe20000000a00 */
[----:B------:R-:W-:-:S02]  /*1b80*/  LEA R29, R6, UR4, 0x3 ;  /* 0x00000004061d7c11 */ /* 0x000fc4000f8e18ff */
[----:B------:R-:W-:Y:S01]  /*1b90*/  LEA R41, R41, UR4, 0x3 ;  /* 0x0000000429297c11 */ /* 0x000fe2000f8e18ff */
[----:B------:R-:W-:Y:S01]  /*1ba0*/  STS.64 [R9], R14 ;  /* 0x0000000e09007388 */ /* 0x000fe20000000a00 */
[----:B------:R-:W-:Y:S02]  /*1bb0*/  LEA R31, R8, UR4, 0x3 ;  /* 0x00000004081f7c11 */ /* 0x000fe4000f8e18ff */
[----:B------:R-:W-:Y:S01]  /*1bc0*/  LEA R35, R42, UR4, 0x3 ;  /* 0x000000042a237c11 */ /* 0x000fe2000f8e18ff */
[----:B------:R1:W-:Y:S01]  /*1bd0*/  STS.64 [R47], R16 ;  /* 0x000000102f007388 */ /* 0x0003e20000000a00 */
[----:B0-----:R-:W-:-:S03]  /*1be0*/  ISETP.GE.U32.AND P1, PT, R0, UR6, PT ;  /* 0x0000000600007c0c */ /* 0x001fc6000bf26070 */
[----:B------:R-:W-:Y:S01]  /*1bf0*/  STS.64 [R11], R18 ;  /* 0x000000120b007388 */ /* 0x000fe20000000a00 */
[----:B------:R-:W-:-:S03]  /*1c00*/  ISETP.GE.U32.AND.EX P1, PT, RZ, UR7, PT, P1 ;  /* 0x00000007ff007c0c */ /* 0x000fc6000bf26110 */
[----:B------:R0:W-:Y:S04]  /*1c10*/  STS.64 [R29], R20 ;  /* 0x000000141d007388 */ /* 0x0001e80000000a00 */
[----:B------:R2:W-:Y:S01]  /*1c20*/  STS.64 [R41], R22 ;  /* 0x0000001629007388 */ /* 0x0005e20000000a00 */
[----:B-1----:R-:W1:Y:S03]  /*1c30*/  LDC.64 R16, c[0x0][0x388] ;  /* 0x0000e200ff107b82 */ /* 0x002e660000000a00 */
[----:B------:R-:W-:Y:S04]  /*1c40*/  STS.64 [R31], R24 ;  /* 0x000000181f007388 */ /* 0x000fe80000000a00 */
[----:B------:R-:W-:Y:S01]  /*1c50*/  STS.64 [R35], R26 ;  /* 0x0000001a23007388 */ /* 0x000fe20000000a00 */
[----:B0-----:R-:W-:-:S02]  /*1c60*/  VIADD R20, R0, 0x100 ;  /* 0x0000010000147836 */ /* 0x001fc40000000000 */
[C---:B------:R-:W-:Y:S01]  /*1c70*/  VIADD R21, R0.reuse, 0x300 ;  /* 0x0000030000157836 */ /* 0x040fe20000000000 */
[----:B------:R-:W-:Y:S01]  /*1c80*/  BAR.SYNC.DEFER_BLOCKING 0x0 ;  /* 0x0000000000007b1d */ /* 0x000fe20000010000 */
[----:B--2---:R-:W-:Y:S02]  /*1c90*/  LOP3.LUT R22, R0, 0x400, RZ, 0xfc, !PT ;  /* 0x0000040000167812 */ /* 0x004fe400078efcff */
[----:B------:R-:W-:Y:S01]  /*1ca0*/  ISETP.GE.U32.AND P3, PT, R20, UR6, PT ;  /* 0x0000000614007c0c */ /* 0x000fe2000bf66070 */
[C---:B------:R-:W-:Y:S01]  /*1cb0*/  VIADD R20, R0.reuse, 0x200 ;  /* 0x0000020000147836 */ /* 0x040fe20000000000 */
[----:B------:R-:W-:Y:S01]  /*1cc0*/  ISETP.GE.U32.AND P0, PT, R21, UR6, PT ;  /* 0x0000000615007c0c */ /* 0x000fe2000bf06070 */
[----:B------:R-:W-:Y:S01]  /*1cd0*/  VIADD R21, R0, 0x600 ;  /* 0x0000060000157836 */ /* 0x000fe20000000000 */
[----:B------:R-:W-:Y:S02]  /*1ce0*/  ISETP.GE.U32.AND.EX P3, PT, RZ, UR7, PT, P3 ;  /* 0x00000007ff007c0c */ /* 0x000fe4000bf66130 */
[----:B------:R-:W-:Y:S01]  /*1cf0*/  ISETP.GE.U32.AND P2, PT, R20, UR6, PT ;  /* 0x0000000614007c0c */ /* 0x000fe2000bf46070 */
[----:B------:R-:W-:Y:S01]  /*1d00*/  VIADD R20, R0, 0x500 ;  /* 0x0000050000147836 */ /* 0x000fe20000000000 */
[----:B------:R-:W-:Y:S01]  /*1d10*/  ISETP.GE.U32.AND P4, PT, R22, UR6, PT ;  /* 0x0000000616007c0c */ /* 0x000fe2000bf86070 */
[C---:B------:R-:W-:Y:S01]  /*1d20*/  VIADD R22, R0.reuse, 0x700 ;  /* 0x0000070000167836 */ /* 0x040fe20000000000 */
[----:B------:R-:W-:Y:S01]  /*1d30*/  ISETP.GE.U32.AND.EX P2, PT, RZ, UR7, PT, P2 ;  /* 0x00000007ff007c0c */ /* 0x000fe2000bf46120 */
[C---:B-1----:R-:W-:Y:S01]  /*1d40*/  IMAD.WIDE.U32 R16, R0.reuse, 0x8, R16 ;  /* 0x0000000800107825 */ /* 0x042fe200078e0010 */
[----:B------:R-:W-:-:S02]  /*1d50*/  LOP3.LUT R0, R0, 0x800, RZ, 0xfc, !PT ;  /* 0x0000080000007812 */ /* 0x000fc400078efcff */
[----:B------:R-:W-:Y:S02]  /*1d60*/  ISETP.GE.U32.AND P6, PT, R20, UR6, PT ;  /* 0x0000000614007c0c */ /* 0x000fe4000bfc6070 */
[----:B------:R-:W-:Y:S02]  /*1d70*/  ISETP.GE.U32.AND P5, PT, R21, UR6, PT ;  /* 0x0000000615007c0c */ /* 0x000fe4000bfa6070 */
[----:B------:R-:W-:Y:S02]  /*1d80*/  ISETP.GE.U32.AND.EX P0, PT, RZ, UR7, PT, P0 ;  /* 0x00000007ff007c0c */ /* 0x000fe4000bf06100 */
[----:B------:R-:W-:Y:S01]  /*1d90*/  ISETP.GE.U32.AND.EX P4, PT, RZ, UR7, PT, P4 ;  /* 0x00000007ff007c0c */ /* 0x000fe2000bf86140 */
[----:B------:R-:W0:Y:S01]  /*1da0*/  LDS.64 R2, [R33+0x800] ;  /* 0x0008000021027984 */ /* 0x000e220000000a00 */
[----:B------:R-:W-:Y:S02]  /*1db0*/  ISETP.GE.U32.AND.EX P6, PT, RZ, UR7, PT, P6 ;  /* 0x00000007ff007c0c */ /* 0x000fe4000bfc6160 */
[----:B------:R-:W-:Y:S01]  /*1dc0*/  ISETP.GE.U32.AND.EX P5, PT, RZ, UR7, PT, P5 ;  /* 0x00000007ff007c0c */ /* 0x000fe2000bfa6150 */
[----:B------:R-:W1:Y:S04]  /*1dd0*/  LDS.64 R4, [R33+0x1000] ;  /* 0x0010000021047984 */ /* 0x000e680000000a00 */
[----:B------:R-:W2:Y:S04]  /*1de0*/  LDS.64 R6, [R33+0x1800] ;  /* 0x0018000021067984 */ /* 0x000ea80000000a00 */
[----:B------:R-:W3:Y:S04]  /*1df0*/  LDS.64 R8, [R33+0x2000] ;  /* 0x0020000021087984 */ /* 0x000ee80000000a00 */
[----:B------:R-:W4:Y:S04]  /*1e00*/  LDS.64 R10, [R33+0x2800] ;  /* 0x00280000210a7984 */ /* 0x000f280000000a00 */
[----:B------:R-:W5:Y:S04]  /*1e10*/  LDS.64 R12, [R33+0x3000] ;  /* 0x00300000210c7984 */ /* 0x000f680000000a00 */
[----:B------:R-:W5:Y:S04]  /*1e20*/  LDS.64 R14, [R33+0x3800] ;  /* 0x00380000210e7984 */ /* 0x000f680000000a00 */
[----:B------:R-:W5:Y:S04]  /*1e30*/  @!P1 LDS.64 R18, [R33] ;  /* 0x0000000021129984 */ /* 0x000f680000000a00 */
[----:B0-----:R0:W-:Y:S01]  /*1e40*/  @!P3 STG.E.64 desc[UR10][R16.64+0x800], R2 ;  /* 0x000800021000b986 */ /* 0x0011e2000c101b0a */
[----:B------:R-:W-:-:S03]  /*1e50*/  ISETP.GE.U32.AND P3, PT, R22, UR6, PT ;  /* 0x0000000616007c0c */ /* 0x000fc6000bf66070 */
[----:B-1----:R0:W-:Y:S01]  /*1e60*/  @!P2 STG.E.64 desc[UR10][R16.64+0x1000], R4 ;  /* 0x001000041000a986 */ /* 0x0021e2000c101b0a */
[----:B------:R-:W-:Y:S02]  /*1e70*/  ISETP.GE.U32.AND P2, PT, R0, UR6, PT ;  /* 0x0000000600007c0c */ /* 0x000fe4000bf46070 */
[----:B------:R-:W-:Y:S01]  /*1e80*/  ISETP.GE.U32.AND.EX P3, PT, RZ, UR7, PT, P3 ;  /* 0x00000007ff007c0c */ /* 0x000fe2000bf66130 */
[----:B--2---:R0:W-:Y:S01]  /*1e90*/  @!P0 STG.E.64 desc[UR10][R16.64+0x1800], R6 ;  /* 0x0018000610008986 */ /* 0x0041e2000c101b0a */
[----:B------:R-:W-:-:S03]  /*1ea0*/  ISETP.GE.U32.AND.EX P2, PT, RZ, UR7, PT, P2 ;  /* 0x00000007ff007c0c */ /* 0x000fc6000bf46120 */
[----:B---3--:R0:W-:Y:S04]  /*1eb0*/  @!P4 STG.E.64 desc[UR10][R16.64+0x2000], R8 ;  /* 0x002000081000c986 */ /* 0x0081e8000c101b0a */
[----:B----4-:R0:W-:Y:S04]  /*1ec0*/  @!P6 STG.E.64 desc[UR10][R16.64+0x2800], R10 ;  /* 0x0028000a1000e986 */ /* 0x0101e8000c101b0a */
[----:B-----5:R0:W-:Y:S04]  /*1ed0*/  @!P5 STG.E.64 desc[UR10][R16.64+0x3000], R12 ;  /* 0x0030000c1000d986 */ /* 0x0201e8000c101b0a */
[----:B------:R0:W-:Y:S04]  /*1ee0*/  @!P3 STG.E.64 desc[UR10][R16.64+0x3800], R14 ;  /* 0x0038000e1000b986 */ /* 0x0001e8000c101b0a */
[----:B------:R0:W-:Y:S01]  /*1ef0*/  @!P1 STG.E.64 desc[UR10][R16.64], R18 ;  /* 0x0000001210009986 */ /* 0x0001e2000c101b0a */
[----:B------:R-:W-:Y:S05]  /*1f00*/  @P2 EXIT ;  /* 0x000000000000294d */ /* 0x000fea0003800000 */
[----:B0-----:R-:W0:Y:S04]  /*1f10*/  LDS.64 R2, [R33+0x4000] ;  /* 0x0040000021027984 */ /* 0x001e280000000a00 */
[----:B0-----:R-:W-:Y:S01]  /*1f20*/  STG.E.64 desc[UR10][R16.64+0x4000], R2 ;  /* 0x0040000210007986 */ /* 0x001fe2000c101b0a */
[----:B------:R-:W-:Y:S05]  /*1f30*/  EXIT ;  /* 0x000000000000794d */ /* 0x000fea0003800000 */
.L_x_205:
        /* <DEDUP_REMOVED lines=12> */
.L_x_541:


//--------------------- .text._ZN3cub18CUB_300001_SM_10006detail4scan16DeviceScanKernelINS2_10policy_hubIjjjmN4cuda3std3__44plusIvEEE10Policy1000EPjSC_NS0_13ScanTileStateIjLb1EEES9_NS0_8NullTypeEmjLb0ESF_EEvT0_T1_T2_iT3_T4_T5_ --------------------------
	.section	.text._ZN3cub18CUB_300001_SM_10006detail4scan16DeviceScanKernelINS2_10policy_hubIjjjmN4cuda3std3__44plusIvEEE10Policy1000EPjSC_NS0_13ScanTileStateIjLb1EEES9_NS0_8NullTypeEmjLb0ESF_EEvT0_T1_T2_iT3_T4_T5_,"ax",@progbits
	.align	128
        .global         _ZN3cub18CUB_300001_SM_10006detail4scan16DeviceScanKernelINS2_10policy_hubIjjjmN4cuda3std3__44plusIvEEE10Policy1000EPjSC_NS0_13ScanTileStateIjLb1EEES9_NS0_8NullTypeEmjLb0ESF_EEvT0_T1_T2_iT3_T4_T5_
        .type           _ZN3cub18CUB_300001_SM_10006detail4scan16DeviceScanKernelINS2_10policy_hubIjjjmN4cuda3std3__44plusIvEEE10Policy1000EPjSC_NS0_13ScanTileStateIjLb1EEES9_NS0_8NullTypeEmjLb0ESF_EEvT0_T1_T2_iT3_T4_T5_,@function
        .size           _ZN3cub18CUB_300001_SM_10006detail4scan16DeviceScanKernelINS2_10policy_hubIjjjmN4cuda3std3__44plusIvEEE10Policy1000EPjSC_NS0_13ScanTileStateIjLb1EEES9_NS0_8NullTypeEmjLb0ESF_EEvT0_T1_T2_iT3_T4_T5_,(.L_x_542 - _ZN3cub18CUB_300001_SM_10006detail4scan16DeviceScanKernelINS2_10policy_hubIjjjmN4cuda3std3__44plusIvEEE10Policy1000EPjSC_NS0_13ScanTileStateIjLb1EEES9_NS0_8NullTypeEmjLb0ESF_EEvT0_T1_T2_iT3_T4_T5_)
        .other          _ZN3cub18CUB_300001_SM_10006detail4scan16DeviceScanKernelINS2_10policy_hubIjjjmN4cuda3std3__44plusIvEEE10Policy1000EPjSC_NS0_13ScanTileStateIjLb1EEES9_NS0_8NullTypeEmjLb0ESF_EEvT0_T1_T2_iT3_T4_T5_,@"STO_CUDA_ENTRY STV_DEFAULT"
_ZN3cub18CUB_300001_SM_10006detail4scan16DeviceScanKernelINS2_10policy_hubIjjjmN4cuda3std3__44plusIvEEE10Policy1000EPjSC_NS0_13ScanTileStateIjLb1EEES9_NS0_8NullTypeEmjLb0ESF_EEvT0_T1_T2_iT3_T4_T5_:
.text._ZN3cub18CUB_300001_SM_10006detail4scan16DeviceScanKernelINS2_10policy_hubIjjjmN4cuda3std3__44plusIvEEE10Policy1000EPjSC_NS0_13ScanTileStateIjLb1EEES9_NS0_8NullTypeEmjLb0ESF_EEvT0_T1_T2_iT3_T4_T5_:
[----:B------:R-:W-:Y:S08]  /*0000*/  LDC R1, c[0x0][0x37c] ;  /* 0x0000df00ff017b82 */ /* 0x000ff00000000800 */
[----:B------:R-:W0:Y:S01]  /*0010*/  S2UR UR6, SR_CTAID.X ;  /* 0x00000000000679c3 */ /* 0x000e220000002500 */
[----:B------:R-:W0:Y:S01]  /*0020*/  LDCU UR4, c[0x0][0x398] ;  /* 0x00007300ff0477ac */ /* 0x000e220008000800 */
[----:B------:R-:W1:Y:S01]  /*0030*/  LDCU.64 UR8, c[0x0][0x3a0] ;  /* 0x00007400ff0877ac */ /* 0x000e620008000a00 */
[----:B------:R-:W2:Y:S01]  /*0040*/  LDCU.64 UR12, c[0x0][0x358] ;  /* 0x00006b00ff0c77ac */ /* 0x000ea20008000a00 */
[----:B0-----:R-:W-:-:S04]  /*0050*/  UIADD3 UR6, UPT, UPT, UR6, UR4, URZ ;  /* 0x0000000406067290 */ /* 0x001fc8000fffe0ff */
[----:B------:R-:W-:-:S04]  /*0060*/  UIMAD.WIDE UR10, UR6, 0x1ee0, URZ ;  /* 0x00001ee0060a78a5 */ /* 0x000fc8000f8e02ff */
[----:B-1----:R-:W-:-:S04]  /*0070*/  UIADD3 UR7, UP0, UPT, -UR10, UR8, URZ ;  /* 0x000000080a077290 */ /* 0x002fc8000ff1e1ff */
[----:B------:R-:W-:Y:S02]  /*0080*/  UIADD3.X UR4, UPT, UPT, ~UR11, UR9, URZ, UP0, !UPT ;  /* 0x000000090b047290 */ /* 0x000fe400087fe5ff */
[----:B------:R-:W-:-:S04]  /*0090*/  UISETP.GE.U32.AND UP0, UPT, UR7, 0x1ee1, UPT ;  /* 0x00001ee10700788c */ /* 0x000fc8000bf06070 */
[----:B------:R-:W-:-:S09]  /*00a0*/  UISETP.GE.U32.AND.EX UP0, UPT, UR4, URZ, UPT, UP0 ;  /* 0x000000ff0400728c */ /* 0x000fd2000bf06100 */
[----:B--2---:R-:W-:Y:S05]  /*00b0*/  BRA.U !UP0, `(.L_x_206) ;  /* 0x0000001d08047547 */ /* 0x004fea000b800000 */
[----:B------:R-:W0:Y:S01]  /*00c0*/  S2R R36, SR_TID.X ;  /* 0x0000000000247919 */ /* 0x000e220000002100 */
[----:B------:R-:W1:Y:S01]  /*00d0*/  LDCU.64 UR4, c[0x0][0x380] ;  /* 0x00007000ff0477ac */ /* 0x000e620008000a00 */
[C---:B0-----:R-:W-:Y:S02]  /*00e0*/  LOP3.LUT R0, R36.reuse, 0x1f, RZ, 0xc0, !PT ;  /* 0x0000001f24007812 */ /* 0x041fe400078ec0ff */
[----:B------:R-:W-:-:S05]  /*00f0*/  LOP3.LUT R3, R36, 0x3e0, RZ, 0xc0, !PT ;  /* 0x000003e024037812 */ /* 0x000fca00078ec0ff */
[----:B------:R-:W-:-:S05]  /*0100*/  IMAD R0, R3, 0x13, R0 ;  /* 0x0000001303007824 */ /* 0x000fca00078e0200 */
[----:B------:R-:W-:-:S05]  /*0110*/  IADD3 R0, P0, PT, R0, UR10, RZ ;  /* 0x0000000a00007c10 */ /* 0x000fca000ff1e0ff */
[----:B------:R-:W-:Y:S02]  /*0120*/  IMAD.X R41, RZ, RZ, UR11, P0 ;  /* 0x0000000bff297e24 */ /* 0x000fe400080e06ff */
[----:B------:R-:W-:-:S03]  /*0130*/  IMAD.SHL.U32 R42, R0, 0x4, RZ ;  /* 0x00000004002a7824 */ /* 0x000fc600078e00ff */
[----:B------:R-:W-:Y:S02]  /*0140*/  SHF.L.U64.HI R41, R0, 0x2, R41 ;  /* 0x0000000200297819 */ /* 0x000fe40000010229 */
[----:B-1----:R-:W-:-:S04]  /*0150*/  IADD3 R2, P0, PT, R42, UR4, RZ ;  /* 0x000000042a027c10 */ /* 0x002fc8000ff1e0ff */
[----:B------:R-:W-:-:S05]  /*0160*/  IADD3.X R3, PT, PT, R41, UR5, RZ, P0, !PT ;  /* 0x0000000529037c10 */ /* 0x000fca00087fe4ff */
[----:B------:R-:W2:Y:S04]  /*0170*/  LD.E.STRONG.SM R5, desc[UR12][R2.64] ;  /* 0x0000000c02057980 */ /* 0x000ea8000c10b900 */
[----:B------:R-:W3:Y:S04]  /*0180*/  LD.E.STRONG.SM R7, desc[UR12][R2.64+0x80] ;  /* 0x0000800c02077980 */ /* 0x000ee8000c10b900 */
[----:B------:R-:W4:Y:S04]  /*0190*/  LD.E.STRONG.SM R9, desc[UR12][R2.64+0x100] ;  /* 0x0001000c02097980 */ /* 0x000f28000c10b900 */
[----:B------:R-:W5:Y:S04]  /*01a0*/  LD.E.STRONG.SM R11, desc[UR12][R2.64+0x180] ;  /* 0x0001800c020b7980 */ /* 0x000f68000c10b900 */
        /* <DEDUP_REMOVED lines=14> */
[----:B------:R-:W5:Y:S01]  /*0290*/  LD.E.STRONG.SM R0, desc[UR12][R2.64+0x900] ;  /* 0x0009000c02007980 */ /* 0x000f62000c10b900 */
[----:B------:R-:W0:Y:S01]  /*02a0*/  S2UR UR5, SR_CgaCtaId ;  /* 0x00000000000579c3 */ /* 0x000e220000008800 */
[----:B------:R-:W-:Y:S01]  /*02b0*/  SHF.R.U32.HI R32, RZ, 0x5, R36 ;  /* 0x00000005ff207819 */ /* 0x000fe20000011624 */
[----:B------:R-:W-:Y:S01]  /*02c0*/  UMOV UR4, 0x400 ;  /* 0x0000040000047882 */ /* 0x000fe20000000000 */
[----:B------:R-:W1:Y:S01]  /*02d0*/  S2R R44, SR_LANEID ;  /* 0x00000000002c7919 */ /* 0x000e620000000000 */
[----:B------:R-:W-:Y:S01]  /*02e0*/  UISETP.NE.AND UP0, UPT, UR6, URZ, UPT ;  /* 0x000000ff0600728c */ /* 0x000fe2000bf05270 */
[----:B------:R-:W-:Y:S01]  /*02f0*/  BSSY.RECONVERGENT B0, `(.L_x_207) ;  /* 0x000014b000007945 */ /* 0x000fe20003800200 */
[----:B0-----:R-:W-:Y:S01]  /*0300*/  ULEA UR4, UR5, UR4, 0x18 ;  /* 0x0000000405047291 */ /* 0x001fe2000f8ec0ff */
[----:B-1----:R-:W-:-:S05]  /*0310*/  IMAD R28, R32, 0x260, R44 ;  /* 0x00000260201c7824 */ /* 0x002fca00078e022c */
[----:B------:R-:W-:-:S05]  /*0320*/  LEA R28, R28, UR4, 0x2 ;  /* 0x000000041c1c7c11 */ /* 0x000fca000f8e10ff */
[----:B------:R-:W-:Y:S01]  /*0330*/  IMAD R27, R44, 0x48, R28 ;  /* 0x000000482c1b7824 */ /* 0x000fe200078e021c */
[----:B--2---:R0:W-:Y:S04]  /*0340*/  STS [R28], R5 ;  /* 0x000000051c007388 */ /* 0x0041e80000000800 */
[----:B---3--:R0:W-:Y:S04]  /*0350*/  STS [R28+0x80], R7 ;  /* 0x000080071c007388 */ /* 0x0081e80000000800 */
[----:B----4-:R0:W-:Y:S04]  /*0360*/  STS [R28+0x100], R9 ;  /* 0x000100091c007388 */ /* 0x0101e80000000800 */
[----:B-----5:R0:W-:Y:S04]  /*0370*/  STS [R28+0x180], R11 ;  /* 0x0001800b1c007388 */ /* 0x0201e80000000800 */
[----:B------:R0:W-:Y:S04]  /*0380*/  STS [R28+0x200], R13 ;  /* 0x0002000d1c007388 */ /* 0x0001e80000000800 */
        /* <DEDUP_REMOVED lines=13> */
[----:B------:R0:W-:Y:S01]  /*0460*/  STS [R28+0x900], R0 ;  /* 0x000900001c007388 */ /* 0x0001e20000000800 */
[----:B------:R-:W-:-:S03]  /*0470*/  NOP ;  /* 0x0000000000007918 */ /* 0x000fc60000000000 */
[----:B------:R0:W1:Y:S04]  /*0480*/  LDS R26, [R27] ;  /* 0x000000001b1a7984 */ /* 0x0000680000000800 */
[----:B------:R0:W2:Y:S04]  /*0490*/  LDS R25, [R27+0x4] ;  /* 0x000004001b197984 */ /* 0x0000a80000000800 */
[----:B------:R0:W3:Y:S04]  /*04a0*/  LDS R24, [R27+0x8] ;  /* 0x000008001b187984 */ /* 0x0000e80000000800 */
[----:B------:R0:W4:Y:S04]  /*04b0*/  LDS R40, [R27+0xc] ;  /* 0x00000c001b287984 */ /* 0x0001280000000800 */
[----:B------:R0:W0:Y:S04]  /*04c0*/  LDS R39, [R27+0x10] ;  /* 0x000010001b277984 */ /* 0x0000280000000800 */
        /* <DEDUP_REMOVED lines=13> */
[----:B------:R0:W0:Y:S01]  /*05a0*/  LDS R0, [R27+0x48] ;  /* 0x000048001b007984 */ /* 0x0000220000000800 */
[----:B------:R-:W-:Y:S06]  /*05b0*/  BAR.SYNC.DEFER_BLOCKING 0x0 ;  /* 0x0000000000007b1d */ /* 0x000fec0000010000 */
[----:B-1234-:R-:W-:Y:S05]  /*05c0*/  BRA.U UP0, `(.L_x_208) ;  /* 0x0000000500247547 */ /* 0x01efea000b800000 */
[----:B------:R-:W-:Y:S02]  /*05d0*/  IADD3 R8, PT, PT, R24, R25, R26 ;  /* 0x0000001918087210 */ /* 0x000fe40007ffe01a */
[----:B------:R-:W-:Y:S02]  /*05e0*/  ISETP.NE.AND P1, PT, R44, 0x1f, PT ;  /* 0x0000001f2c00780c */ /* 0x000fe40003f25270 */
[----:B0-----:R-:W-:Y:S02]  /*05f0*/  IADD3 R8, PT, PT, R39, R40, R8 ;  /* 0x0000002827087210 */ /* 0x001fe40007ffe008 */
[----:B------:R-:W-:Y:S02]  /*0600*/  ISETP.GE.U32.AND P2, PT, R36, 0x20, PT ;  /* 0x000000202400780c */ /* 0x000fe40003f46070 */
[----:B------:R-:W-:Y:S02]  /*0610*/  IADD3 R8, PT, PT, R30, R31, R8 ;  /* 0x0000001f1e087210 */ /* 0x000fe40007ffe008 */
[----:B------:R-:W-:-:S02]  /*0620*/  ISETP.NE.AND P3, PT, R44, RZ, PT ;  /* 0x000000ff2c00720c */ /* 0x000fc40003f65270 */
[----:B------:R-:W-:-:S03]  /*0630*/  IADD3 R8, PT, PT, R23, R29, R8 ;  /* 0x0000001d17087210 */ /* 0x000fc60007ffe008 */
[----:B------:R-:W-:Y:S02]  /*0640*/  @!P1 LEA R37, R32, UR4, 0x2 ;  /* 0x0000000420259c11 */ /* 0x000fe4000f8e10ff */
[----:B------:R-:W-:-:S04]  /*0650*/  IADD3 R8, PT, PT, R21, R22, R8 ;  /* 0x0000001615087210 */ /* 0x000fc80007ffe008 */
[----:B------:R-:W-:-:S04]  /*0660*/  IADD3 R8, PT, PT, R7, R20, R8 ;  /* 0x0000001407087210 */ /* 0x000fc80007ffe008 */
[----:B------:R-:W-:-:S04]  /*0670*/  IADD3 R8, PT, PT, R5, R6, R8 ;  /* 0x0000000605087210 */ /* 0x000fc80007ffe008 */
[----:B------:R-:W-:-:S04]  /*0680*/  IADD3 R33, PT, PT, R3, R4, R8 ;  /* 0x0000000403217210 */ /* 0x000fc80007ffe008 */
[----:B------:R-:W-:-:S05]  /*0690*/  IADD3 R33, PT, PT, R0, R2, R33 ;  /* 0x0000000200217210 */ /* 0x000fca0007ffe021 */
        /* <DEDUP_REMOVED lines=16> */
[----:B------:R-:W1:Y:S04]  /*07a0*/  LDS.128 R12, [UR4+0x20] ;  /* 0x00002004ff0c7984 */ /* 0x000e680008000c00 */
[----:B------:R-:W2:Y:S01]  /*07b0*/  LDS.128 R16, [UR4+0x30] ;  /* 0x00003004ff107984 */ /* 0x000ea20008000c00 */
[----:B0-----:R-:W-:-:S04]  /*07c0*/  IMAD.IADD R9, R8, 0x1, R9 ;  /* 0x0000000108097824 */ /* 0x001fc800078e0209 */
[----:B------:R-:W-:Y:S01]  /*07d0*/  IMAD.IADD R10, R10, 0x1, R9 ;  /* 0x000000010a0a7824 */ /* 0x000fe200078e0209 */
[----:B------:R-:W-:Y:S02]  /*07e0*/  SEL R8, R9, R8, !P0 ;  /* 0x0000000809087207 */ /* 0x000fe40004000000 */
[----:B------:R-:W-:Y:S01]  /*07f0*/  ISETP.NE.AND P0, PT, R32, 0x3, PT ;  /* 0x000000032000780c */ /* 0x000fe20003f05270 */
[----:B------:R-:W-:Y:S01]  /*0800*/  IMAD.IADD R11, R11, 0x1, R10 ;  /* 0x000000010b0b7824 */ /* 0x000fe200078e020a */
[----:B------:R-:W-:Y:S02]  /*0810*/  SEL R9, R33, RZ, P3 ;  /* 0x000000ff21097207 */ /* 0x000fe40001800000 */
[----:B------:R-:W-:Y:S01]  /*0820*/  SEL R8, R10, R8, !P0 ;  /* 0x000000080a087207 */ /* 0x000fe20004000000 */
[----:B-1----:R-:W-:Y:S01]  /*0830*/  IMAD.IADD R12, R11, 0x1, R12 ;  /* 0x000000010b0c7824 */ /* 0x002fe200078e020c */
[----:B------:R-:W-:-:S03]  /*0840*/  ISETP.NE.AND P0, PT, R32, 0x4, PT ;  /* 0x000000042000780c */ /* 0x000fc60003f05270 */
[----:B------:R-:W-:Y:S01]  /*0850*/  IMAD.IADD R13, R13, 0x1, R12 ;  /* 0x000000010d0d7824 */ /* 0x000fe200078e020c */
[----:B------:R-:W-:Y:S02]  /*0860*/  SEL R8, R11, R8, !P0 ;  /* 0x000000080b087207 */ /* 0x000fe40004000000 */
[----:B------:R-:W-:Y:S01]  /*0870*/  ISETP.NE.AND P0, PT, R32, 0x5, PT ;  /* 0x000000052000780c */ /* 0x000fe20003f05270 */
[----:B------:R-:W-:-:S03]  /*0880*/  IMAD.IADD R14, R14, 0x1, R13 ;  /* 0x000000010e0e7824 */ /* 0x000fc600078e020d */
[----:B------:R-:W-:Y:S01]  /*0890*/  SEL R8, R12, R8, !P0 ;  /* 0x000000080c087207 */ /* 0x000fe20004000000 */
[----:B------:R-:W-:Y:S01]  /*08a0*/  IMAD.IADD R15, R15, 0x1, R14 ;  /* 0x000000010f0f7824 */ /* 0x000fe200078e020e */
[----:B------:R-:W-:-:S03]  /*08b0*/  ISETP.NE.AND P0, PT, R32, 0x6, PT ;  /* 0x000000062000780c */ /* 0x000fc60003f05270 */
[----:B--2---:R-:W-:Y:S01]  /*08c0*/  IMAD.IADD R16, R15, 0x1, R16 ;  /* 0x000000010f107824 */ /* 0x004fe200078e0210 */
[----:B------:R-:W-:Y:S02]  /*08d0*/  SEL R8, R13, R8, !P0 ;  /* 0x000000080d087207 */ /* 0x000fe40004000000 */
[----:B------:R-:W-:Y:S01]  /*08e0*/  ISETP.NE.AND P0, PT, R32, 0x7, PT ;  /* 0x000000072000780c */ /* 0x000fe20003f05270 */
[----:B------:R-:W-:-:S03]  /*08f0*/  IMAD.IADD R17, R17, 0x1, R16 ;  /* 0x0000000111117824 */ /* 0x000fc600078e0210 */
[----:B------:R-:W-:Y:S01]  /*0900*/  SEL R8, R14, R8, !P0 ;  /* 0x000000080e087207 */ /* 0x000fe20004000000 */
[----:B------:R-:W-:Y:S01]  /*0910*/  IMAD.IADD R18, R18, 0x1, R17 ;  /* 0x0000000112127824 */ /* 0x000fe200078e0211 */
[----:B------:R-:W-:-:S03]  /*0920*/  ISETP.NE.AND P0, PT, R32, 0x8, PT ;  /* 0x000000082000780c */ /* 0x000fc60003f05270 */
[----:B------:R-:W-:Y:S01]  /*0930*/  IMAD.IADD R19, R19, 0x1, R18 ;  /* 0x0000000113137824 */ /* 0x000fe200078e0212 */
[----:B------:R-:W-:Y:S02]  /*0940*/  SEL R8, R15, R8, !P0 ;  /* 0x000000080f087207 */ /* 0x000fe40004000000 */
[----:B------:R-:W-:Y:S02]  /*0950*/  ISETP.NE.AND P0, PT, R32, 0xa, PT ;  /* 0x0000000a2000780c */ /* 0x000fe40003f05270 */
[----:B------:R-:W-:Y:S02]  /*0960*/  SEL R8, R16, R8, !P1 ;  /* 0x0000000810087207 */ /* 0x000fe40004800000 */
[C---:B------:R-:W-:Y:S02]  /*0970*/  ISETP.NE.AND P1, PT, R32.reuse, 0xb, PT ;  /* 0x0000000b2000780c */ /* 0x040fe40003f25270 */
[----:B------:R-:W-:Y:S02]  /*0980*/  SEL R8, R17, R8, !P0 ;  /* 0x0000000811087207 */ /* 0x000fe40004000000 */
[----:B------:R-:W-:-:S02]  /*0990*/  ISETP.NE.AND P0, PT, R32, 0xc, PT ;  /* 0x0000000c2000780c */ /* 0x000fc40003f05270 */
[----:B------:R-:W-:Y:S02]  /*09a0*/  SEL R8, R18, R8, !P1 ;  /* 0x0000000812087207 */ /* 0x000fe40004800000 */
[----:B------:R-:W-:Y:S02]  /*09b0*/  ISETP.NE.AND P1, PT, R36, RZ, PT ;  /* 0x000000ff2400720c */ /* 0x000fe40003f25270 */
[----:B------:R-:W-:-:S05]  /*09c0*/  SEL R8, R19, R8, !P0 ;  /* 0x0000000813087207 */ /* 0x000fca0004000000 */
[----:B------:R-:W-:-:S06]  /*09d0*/  @P2 IMAD.IADD R33, R8, 0x1, R9 ;  /* 0x0000000108212824 */ /* 0x000fcc00078e0209 */
[----:B------:R-:W-:Y:S05]  /*09e0*/  @P1 BRA `(.L_x_209) ;  /* 0x0000000c006c1947 */ /* 0x000fea0003800000 */
[----:B------:R-:W0:Y:S01]  /*09f0*/  LDS R12, [UR4+0x40] ;  /* 0x00004004ff0c7984 */ /* 0x000e220008000800 */
[----:B------:R-:W1:Y:S01]  /*0a00*/  LDC.64 R10, c[0x0][0x390] ;  /* 0x0000e400ff0a7b82 */ /* 0x000e620000000a00 */
[----:B------:R-:W-:Y:S02]  /*0a10*/  IMAD.MOV.U32 R8, RZ, RZ, 0x65 ;  /* 0x00000065ff087424 */ /* 0x000fe400078e00ff */
[----:B------:R-:W-:Y:S02]  /*0a20*/  IMAD.MOV.U32 R33, RZ, RZ, RZ ;  /* 0x000000ffff217224 */ /* 0x000fe400078e00ff */
[----:B0-----:R-:W-:-:S05]  /*0a30*/  IMAD.IADD R9, R19, 0x1, R12 ;  /* 0x0000000113097824 */ /* 0x001fca00078e020c */
[----:B-1----:R0:W-:Y:S01]  /*0a40*/  ST.E.64.STRONG.GPU desc[UR12][R10.64+0x100], R8 ;  /* 0x000100080a007985 */ /* 0x0021e2000c10fb0c */
[----:B------:R-:W-:Y:S05]  /*0a50*/  BRA `(.L_x_209) ;  /* 0x0000000c00507947 */ /* 0x000fea0003800000 */
.L_x_208:
[----:B------:R-:W-:Y:S02]  /*0a60*/  IADD3 R8, PT, PT, R24, R25, R26 ;  /* 0x0000001918087210 */ /* 0x000fe40007ffe01a */
[C---:B------:R-:W-:Y:S02]  /*0a70*/  ISETP.NE.AND P1, PT, R44.reuse, 0x1f, PT ;  /* 0x0000001f2c00780c */ /* 0x040fe40003f25270 */
[----:B0-----:R-:W-:Y:S02]  /*0a80*/  IADD3 R8, PT, PT, R39, R40, R8 ;  /* 0x0000002827087210 */ /* 0x001fe40007ffe008 */
[----:B------:R-:W-:Y:S02]  /*0a90*/  ISETP.NE.AND P2, PT, R44, RZ, PT ;  /* 0x000000ff2c00720c */ /* 0x000fe40003f45270 */
[----:B------:R-:W-:-:S04]  /*0aa0*/  IADD3 R8, PT, PT, R30, R31, R8 ;  /* 0x0000001f1e087210 */ /* 0x000fc80007ffe008 */
        /* <DEDUP_REMOVED lines=37> */
[----:B------:R-:W-:Y:S01]  /*0d00*/  IMAD.IADD R14, R14, 0x1, R13 ;  /* 0x000000010e0e7824 */ /* 0x000fe200078e020d */
[----:B------:R-:W0:Y:S02]  /*0d10*/  LDS R11, [UR4+0x40] ;  /* 0x00004004ff0b7984 */ /* 0x000e240008000800 */
        /* <DEDUP_REMOVED lines=12> */
[----:B------:R-:W-:-:S04]  /*0de0*/  ISETP.NE.AND P0, PT, R32, 0x9, PT ;  /* 0x000000092000780c */ /* 0x000fc80003f05270 */
[----:B------:R-:W-:Y:S02]  /*0df0*/  SEL R8, R16, R8, !P0 ;  /* 0x0000000810087207 */ /* 0x000fe40004000000 */
[----:B------:R-:W-:-:S04]  /*0e00*/  ISETP.NE.AND P0, PT, R32, 0xa, PT ;  /* 0x0000000a2000780c */ /* 0x000fc80003f05270 */
[----:B------:R-:W-:Y:S02]  /*0e10*/  SEL R8, R17, R8, !P0 ;  /* 0x0000000811087207 */ /* 0x000fe40004000000 */
[----:B------:R-:W-:-:S04]  /*0e20*/  ISETP.NE.AND P0, PT, R32, 0xb, PT ;  /* 0x0000000b2000780c */ /* 0x000fc80003f05270 */
[----:B------:R-:W-:Y:S02]  /*0e30*/  SEL R8, R18, R8, !P0 ;  /* 0x0000000812087207 */ /* 0x000fe40004000000 */
[C---:B------:R-:W-:Y:S01]  /*0e40*/  ISETP.GT.U32.AND P0, PT, R36.reuse, 0x1f, PT ;  /* 0x0000001f2400780c */ /* 0x040fe20003f04070 */
[C---:B0-----:R-:W-:Y:S01]  /*0e50*/  IMAD.IADD R11, R19.reuse, 0x1, R11 ;  /* 0x00000001130b7824 */ /* 0x041fe200078e020b */
[----:B------:R-:W-:Y:S02]  /*0e60*/  SEL R8, R19, R8, !P1 ;  /* 0x0000000813087207 */ /* 0x000fe40004800000 */
[----:B------:R-:W-:-:S03]  /*0e70*/  ISETP.GE.U32.AND P1, PT, R36, 0x20, PT ;  /* 0x000000202400780c */ /* 0x000fc60003f26070 */
[----:B------:R-:W-:-:S05]  /*0e80*/  IMAD.IADD R8, R8, 0x1, R9 ;  /* 0x0000000108087824 */ /* 0x000fca00078e0209 */
[----:B------:R-:W-:Y:S01]  /*0e90*/  SEL R43, R33, R8, !P1 ;  /* 0x00000008212b7207 */ /* 0x000fe20004800000 */
[----:B------:R-:W-:Y:S06]  /*0ea0*/  @P0 BRA `(.L_x_210) ;  /* 0x0000000800140947 */ /* 0x000fec0003800000 */
[----:B------:R-:W0:Y:S01]  /*0eb0*/  LDC.64 R16, c[0x0][0x390] ;  /* 0x0000e400ff107b82 */ /* 0x000e220000000a00 */
[----:B------:R-:W-:Y:S01]  /*0ec0*/  ISETP.NE.AND P1, PT, R36, RZ, PT ;  /* 0x000000ff2400720c */ /* 0x000fe20003f25270 */
[----:B------:R-:W-:Y:S01]  /*0ed0*/  IMAD.U32 R13, RZ, RZ, UR6 ;  /* 0x00000006ff0d7e24 */ /* 0x000fe2000f8e00ff */
[----:B------:R-:W-:-:S05]  /*0ee0*/  LOP3.LUT R18, RZ, R36, RZ, 0x33, !PT ;  /* 0x00000024ff127212 */ /* 0x000fca00078e33ff */
[----:B------:R-:W-:-:S06]  /*0ef0*/  VIADD R18, R18, UR6 ;  /* 0x0000000612127c36 */ /* 0x000fcc0008000000 */
[----:B------:R-:W-:Y:S01]  /*0f00*/  @!P1 IMAD.MOV.U32 R10, RZ, RZ, 0x64 ;  /* 0x00000064ff0a9424 */ /* 0x000fe200078e00ff */
[----:B------:R1:W-:Y:S01]  /*0f10*/  @!P1 STS [UR4+0xc], R11 ;  /* 0x00000c0bff009988 */ /* 0x0003e20008000804 */
[----:B0-----:R-:W-:-:S04]  /*0f20*/  IMAD.WIDE R12, R13, 0x8, R16 ;  /* 0x000000080d0c7825 */ /* 0x001fc800078e0210 */
[----:B------:R-:W-:Y:S01]  /*0f30*/  IMAD.WIDE R16, R18, 0x8, R16 ;  /* 0x0000000812107825 */ /* 0x000fe200078e0210 */
[----:B------:R1:W-:Y:S01]  /*0f40*/  @!P1 ST.E.64.STRONG.GPU desc[UR12][R12.64+0x100], R10 ;  /* 0x0001000a0c009985 */ /* 0x0003e2000c10fb0c */
[----:B------:R-:W-:Y:S05]  /*0f50*/  NANOSLEEP 0x226 ;  /* 0x000002260000795d */ /* 0x000fea0003800000 */
[----:B------:R-:W2:Y:S01]  /*0f60*/  LD.E.64.STRONG.GPU R14, desc[UR12][R16.64+0x100] ;  /* 0x0001000c100e7980 */ /* 0x000ea2000c10fb00 */
[----:B------:R-:W-:Y:S01]  /*0f70*/  UMOV UR5, 0xffffffff ;  /* 0xffffffff00057882 */ /* 0x000fe20000000000 */
[----:B--2---:R-:W-:Y:S02]  /*0f80*/  ISETP.NE.AND P0, PT, R14, 0x63, PT ;  /* 0x000000630e00780c */ /* 0x004fe40003f05270 */
[----:B-1----:R-:W-:Y:S11]  /*0f90*/  BRA.DIV UR5, `(.L_x_211) ;  /* 0x0000002e05ec7947 */ /* 0x002ff6000b800000 */
[----:B------:R-:W-:-:S13]  /*0fa0*/  VOTE.ANY P0, !P0 ;  /* 0x0000000000ff7806 */ /* 0x000fda0004000100 */
.L_x_240:
[----:B------:R-:W-:Y:S05]  /*0fb0*/  @!P0 BRA `(.L_x_212) ;  /* 0x0000000000248947 */ /* 0x000fea0003800000 */
[----:B------:R-:W-:-:S07]  /*0fc0*/  IMAD.MOV.U32 R9, RZ, RZ, 0x1de ;  /* 0x000001deff097424 */ /* 0x000fce00078e00ff */
.L_x_214:
[----:B------:R-:W-:Y:S05]  /*0fd0*/  NANOSLEEP R9 ;  /* 0x000000090000735d */ /* 0x000fea0003800000 */
[----:B------:R-:W2:Y:S01]  /*0fe0*/  LD.E.64.STRONG.GPU R14, desc[UR12][R16.64+0x100] ;  /* 0x0001000c100e7980 */ /* 0x000ea2000c10fb00 */
[----:B------:R-:W-:Y:S01]  /*0ff0*/  UMOV UR5, 0xffffffff ;  /* 0xffffffff00057882 */ /* 0x000fe20000000000 */
[----:B------:R-:W-:Y:S02]  /*1000*/  SHF.R.U32.HI R9, RZ, 0x1, R9 ;  /* 0x00000001ff097819 */ /* 0x000fe40000011609 */
[----:B--2---:R-:W-:Y:S01]  /*1010*/  ISETP.NE.AND P0, PT, R14, 0x63, PT ;  /* 0x000000630e00780c */ /* 0x004fe20003f05270 */
[----:B------:R-:W-:-:S12]  /*1020*/  BRA.DIV UR5, `(.L_x_213) ;  /* 0x0000002e05e87947 */ /* 0x000fd8000b800000 */
[----:B------:R-:W-:-:S13]  /*1030*/  VOTE.ANY P0, !P0 ;  /* 0x0000000000ff7806 */ /* 0x000fda0004000100 */
.L_x_243:
[----:B------:R-:W-:Y:S05]  /*1040*/  @P0 BRA `(.L_x_214) ;  /* 0xfffffffc00e00947 */ /* 0x000fea000383ffff */
.L_x_212:
[----:B------:R-:W-:Y:S01]  /*1050*/  UMOV UR5, 0xffffffff ;  /* 0xffffffff00057882 */ /* 0x000fe20000000000 */
[----:B------:R-:W-:Y:S02]  /*1060*/  ISETP.NE.AND P2, PT, R14, 0x65, PT ;  /* 0x000000650e00780c */ /* 0x000fe40003f45270 */
[----:B------:R-:W-:Y:S11]  /*1070*/  BRA.DIV UR5, `(.L_x_215) ;  /* 0x0000002e05f47947 */ /* 0x000ff6000b800000 */
[----:B------:R-:W0:Y:S01]  /*1080*/  S2R R45, SR_GEMASK ;  /* 0x00000000002d7919 */ /* 0x000e220000003c00 */
[----:B------:R-:W-:Y:S01]  /*1090*/  VOTE.ANY R8, PT, !P2 ;  /* 0x0000000000087806 */ /* 0x000fe200050e0100 */
[C---:B------:R-:W-:Y:S02]  /*10a0*/  VIADD R33, R44.reuse, 0x2 ;  /* 0x000000022c217836 */ /* 0x040fe40000000000 */
[C---:B------:R-:W-:Y:S02]  /*10b0*/  VIADD R32, R44.reuse, 0x4 ;  /* 0x000000042c207836 */ /* 0x040fe40000000000 */
[C---:B------:R-:W-:Y:S02]  /*10c0*/  VIADD R19, R44.reuse, 0x8 ;  /* 0x000000082c137836 */ /* 0x040fe40000000000 */
[----:B------:R-:W-:Y:S01]  /*10d0*/  VIADD R34, R44, 0x10 ;  /* 0x000000102c227836 */ /* 0x000fe20000000000 */
[----:B0-----:R-:W-:-:S05]  /*10e0*/  LOP3.LUT R8, R8, 0x80000000, R45, 0xec, !PT ;  /* 0x8000000008087812 */ /* 0x001fca00078eec2d */
[----:B------:R-:W-:-:S05]  /*10f0*/  VIADD R9, R8, 0xffffffff ;  /* 0xffffffff08097836 */ /* 0x000fca0000000000 */
[----:B------:R-:W-:-:S04]  /*1100*/  LOP3.LUT R9, R8, R9, RZ, 0xc, !PT ;  /* 0x0000000908097212 */ /* 0x000fc800078e0cff */
[----:B------:R0:W1:Y:S02]  /*1110*/  POPC R38, R9 ;  /* 0x0000000900267309 */ /* 0x0000640000000000 */
[----:B0-----:R-:W0:Y:S01]  /*1120*/  LDC.64 R8, c[0x0][0x390] ;  /* 0x0000e400ff087b82 */ /* 0x001e220000000a00 */
[----:B-1----:R-:W1:Y:S01]  /*1130*/  SHFL.DOWN PT, R16, R15, 0x1, R38 ;  /* 0x082000000f107989 */ /* 0x002e6200000e0026 */
[-C--:B------:R-:W-:Y:S02]  /*1140*/  ISETP.GE.AND P0, PT, R44, R38.reuse, PT ;  /* 0x000000262c00720c */ /* 0x080fe40003f06270 */
[-C--:B------:R-:W-:Y:S02]  /*1150*/  ISETP.GT.AND P2, PT, R34, R38.reuse, PT ;  /* 0x000000262200720c */ /* 0x080fe40003f44270 */
[----:B-1----:R-:W-:Y:S02]  /*1160*/  SEL R16, R16, RZ, !P0 ;  /* 0x000000ff10107207 */ /* 0x002fe40004000000 */
[----:B------:R-:W-:-:S03]  /*1170*/  ISETP.GT.AND P0, PT, R33, R38, PT ;  /* 0x000000262100720c */ /* 0x000fc60003f04270 */
[----:B------:R-:W-:-:S05]  /*1180*/  IMAD.IADD R17, R16, 0x1, R15 ;  /* 0x0000000110117824 */ /* 0x000fca00078e020f */
[----:B------:R-:W1:Y:S02]  /*1190*/  SHFL.DOWN PT, R16, R17, 0x2, R38 ;  /* 0x0840000011107989 */ /* 0x000e6400000e0026 */
[----:B-1----:R-:W-:Y:S02]  /*11a0*/  SEL R16, R16, RZ, !P0 ;  /* 0x000000ff10107207 */ /* 0x002fe40004000000 */
[----:B------:R-:W-:-:S03]  /*11b0*/  ISETP.GT.AND P0, PT, R32, R38, PT ;  /* 0x000000262000720c */ /* 0x000fc60003f04270 */
[----:B------:R-:W-:-:S05]  /*11c0*/  IMAD.IADD R35, R17, 0x1, R16 ;  /* 0x0000000111237824 */ /* 0x000fca00078e0210 */
[----:B------:R-:W1:Y:S02]  /*11d0*/  SHFL.DOWN PT, R16, R35, 0x4, R38 ;  /* 0x0880000023107989 */ /* 0x000e6400000e0026 */
[----:B-1----:R-:W-:Y:S02]  /*11e0*/  SEL R16, R16, RZ, !P0 ;  /* 0x000000ff10107207 */ /* 0x002fe40004000000 */
[----:B------:R-:W-:-:S03]  /*11f0*/  ISETP.GT.AND P0, PT, R19, R38, PT ;  /* 0x000000261300720c */ /* 0x000fc60003f04270 */
[----:B------:R-:W-:Y:S01]  /*1200*/  IMAD.IADD R37, R35, 0x1, R16 ;  /* 0x0000000123257824 */ /* 0x000fe200078e0210 */
[----:B0-----:R-:W-:-:S04]  /*1210*/  IADD3 R35, P3, PT, R8, 0x100, RZ ;  /* 0x0000010008237810 */ /* 0x001fc80007f7e0ff */
[----:B------:R-:W0:Y:S02]  /*1220*/  SHFL.DOWN PT, R16, R37, 0x8, R38 ;  /* 0x0900000025107989 */ /* 0x000e2400000e0026 */
[----:B0-----:R-:W-:Y:S02]  /*1230*/  SEL R16, R16, RZ, !P0 ;  /* 0x000000ff10107207 */ /* 0x001fe40004000000 */
[----:B------:R-:W-:-:S03]  /*1240*/  ISETP.NE.AND P0, PT, R14, 0x65, PT ;  /* 0x000000650e00780c */ /* 0x000fc60003f05270 */
[----:B------:R-:W-:Y:S02]  /*1250*/  IMAD.IADD R17, R37, 0x1, R16 ;  /* 0x0000000125117824 */ /* 0x000fe400078e0210 */
[----:B------:R-:W-:-:S03]  /*1260*/  IMAD.X R37, RZ, RZ, R9, P3 ;  /* 0x000000ffff257224 */ /* 0x000fc600018e0609 */
[----:B------:R-:W0:Y:S05]  /*1270*/  SHFL.DOWN PT, R16, R17, 0x10, R38 ;  /* 0x0a00000011107989 */ /* 0x000e2a00000e0026 */
[----:B------:R-:W-:Y:S02]  /*1280*/  VOTE.ALL P0, P0 ;  /* 0x0000000000ff7806 */ /* 0x000fe40000000000 */
[----:B0-----:R-:W-:-:S05]  /*1290*/  SEL R16, R16, RZ, !P2 ;  /* 0x000000ff10107207 */ /* 0x001fca0005000000 */
[----:B------:R-:W-:-:S07]  /*12a0*/  IMAD.IADD R36, R17, 0x1, R16 ;  /* 0x0000000111247824 */ /* 0x000fce00078e0210 */
.L_x_252:
[----:B------:R-:W-:Y:S05]  /*12b0*/  @!P0 BRA `(.L_x_216) ;  /* 0x0000000000d48947 */ /* 0x000fea0003800000 */
[----:B------:R-:W-:-:S07]  /*12c0*/  IMAD.MOV.U32 R38, RZ, RZ, 0x1de ;  /* 0x000001deff267424 */ /* 0x000fce00078e00ff */
.L_x_222:
[----:B------:R-:W-:Y:S02]  /*12d0*/  IMAD.MOV.U32 R8, RZ, RZ, R35 ;  /* 0x000000ffff087224 */ /* 0x000fe400078e0023 */
[----:B------:R-:W-:Y:S02]  /*12e0*/  IMAD.MOV.U32 R9, RZ, RZ, R37 ;  /* 0x000000ffff097224 */ /* 0x000fe400078e0025 */
[----:B------:R-:W-:-:S05]  /*12f0*/  IMAD.WIDE R16, R18, 0x8, R8 ;  /* 0x0000000812107825 */ /* 0x000fca00078e0208 */
[----:B------:R-:W2:Y:S01]  /*1300*/  LD.E.64.STRONG.GPU R14, desc[UR12][R16.64+-0x100] ;  /* 0xffff000c100e7980 */ /* 0x000ea2000c10fb00 */
[----:B------:R-:W-:Y:S05]  /*1310*/  YIELD ;  /* 0x0000000000007946 */ /* 0x000fea0003800000 */
[----:B------:R-:W-:Y:S01]  /*1320*/  UMOV UR5, 0xffffffff ;  /* 0xffffffff00057882 */ /* 0x000fe20000000000 */
[----:B------:R-:W-:Y:S02]  /*1330*/  SHF.R.U32.HI R38, RZ, 0x1, R38 ;  /* 0x00000001ff267819 */ /* 0x000fe40000011626 */
[----:B--2---:R-:W-:Y:S01]  /*1340*/  ISETP.NE.AND P0, PT, R14, 0x63, PT ;  /* 0x000000630e00780c */ /* 0x004fe20003f05270 */
[----:B------:R-:W-:-:S12]  /*1350*/  BRA.DIV UR5, `(.L_x_217) ;  /* 0x0000003205447947 */ /* 0x000fd8000b800000 */
[----:B------:R-:W-:-:S13]  /*1360*/  VOTE.ANY P0, !P0 ;  /* 0x0000000000ff7806 */ /* 0x000fda0004000100 */
.L_x_255:
[----:B------:R-:W-:Y:S05]  /*1370*/  @!P0 BRA `(.L_x_218) ;  /* 0x0000000000248947 */ /* 0x000fea0003800000 */
[----:B------:R-:W-:-:S07]  /*1380*/  IMAD.MOV.U32 R9, RZ, RZ, R38 ;  /* 0x000000ffff097224 */ /* 0x000fce00078e0026 */
.L_x_220:
[----:B------:R-:W-:Y:S05]  /*1390*/  NANOSLEEP R9 ;  /* 0x000000090000735d */ /* 0x000fea0003800000 */
[----:B------:R-:W2:Y:S01]  /*13a0*/  LD.E.64.STRONG.GPU R14, desc[UR12][R16.64+-0x100] ;  /* 0xffff000c100e7980 */ /* 0x000ea2000c10fb00 */
[----:B------:R-:W-:Y:S01]  /*13b0*/  UMOV UR5, 0xffffffff ;  /* 0xffffffff00057882 */ /* 0x000fe20000000000 */
[----:B------:R-:W-:Y:S02]  /*13c0*/  SHF.R.U32.HI R9, RZ, 0x1, R9 ;  /* 0x00000001ff097819 */ /* 0x000fe40000011609 */
[----:B--2---:R-:W-:Y:S01]  /*13d0*/  ISETP.NE.AND P0, PT, R14, 0x63, PT ;  /* 0x000000630e00780c */ /* 0x004fe20003f05270 */
[----:B------:R-:W-:-:S12]  /*13e0*/  BRA.DIV UR5, `(.L_x_219) ;  /* 0x0000003205407947 */ /* 0x000fd8000b800000 */
[----:B------:R-:W-:-:S13]  /*13f0*/  VOTE.ANY P0, !P0 ;  /* 0x0000000000ff7806 */ /* 0x000fda0004000100 */
.L_x_258:
[----:B------:R-:W-:Y:S05]  /*1400*/  @P0 BRA `(.L_x_220) ;  /* 0xfffffffc00e00947 */ /* 0x000fea000383ffff */
.L_x_218:
[----:B------:R-:W-:Y:S01]  /*1410*/  UMOV UR5, 0xffffffff ;  /* 0xffffffff00057882 */ /* 0x000fe20000000000 */
[----:B------:R-:W-:Y:S02]  /*1420*/  ISETP.NE.AND P0, PT, R14, 0x65, PT ;  /* 0x000000650e00780c */ /* 0x000fe40003f05270 */
[----:B------:R-:W-:Y:S11]  /*1430*/  BRA.DIV UR5, `(.L_x_221) ;  /* 0x00000032054c7947 */ /* 0x000ff6000b800000 */
[----:B------:R-:W-:Y:S01]  /*1440*/  VOTE.ANY R8, PT, !P0 ;  /* 0x0000000000087806 */ /* 0x000fe200040e0100 */
[----:B------:R-:W-:-:S03]  /*1450*/  VIADD R18, R18, 0xffffffe0 ;  /* 0xffffffe012127836 */ /* 0x000fc60000000000 */
[----:B------:R-:W-:-:S05]  /*1460*/  LOP3.LUT R8, R8, 0x80000000, R45, 0xec, !PT ;  /* 0x8000000008087812 */ /* 0x000fca00078eec2d */
[----:B------:R-:W-:-:S05]  /*1470*/  VIADD R9, R8, 0xffffffff ;  /* 0xffffffff08097836 */ /* 0x000fca0000000000 */
[----:B------:R-:W-:-:S06]  /*1480*/  LOP3.LUT R9, R8, R9, RZ, 0xc, !PT ;  /* 0x0000000908097212 */ /* 0x000fcc00078e0cff */
[----:B------:R-:W0:Y:S02]  /*1490*/  POPC R9, R9 ;  /* 0x0000000900097309 */ /* 0x000e240000000000 */
[----:B0-----:R-:W0:Y:S01]  /*14a0*/  SHFL.DOWN PT, R16, R15, 0x1, R9 ;  /* 0x082000000f107989 */ /* 0x001e2200000e0009 */
[-C--:B------:R-:W-:Y:S02]  /*14b0*/  ISETP.GE.AND P0, PT, R44, R9.reuse, PT ;  /* 0x000000092c00720c */ /* 0x080fe40003f06270 */
[-C--:B------:R-:W-:Y:S02]  /*14c0*/  ISETP.GT.AND P2, PT, R34, R9.reuse, PT ;  /* 0x000000092200720c */ /* 0x080fe40003f44270 */
[----:B0-----:R-:W-:Y:S02]  /*14d0*/  SEL R16, R16, RZ, !P0 ;  /* 0x000000ff10107207 */ /* 0x001fe40004000000 */
[----:B------:R-:W-:-:S03]  /*14e0*/  ISETP.GT.AND P0, PT, R33, R9, PT ;  /* 0x000000092100720c */ /* 0x000fc60003f04270 */
[----:B------:R-:W-:-:S05]  /*14f0*/  IMAD.IADD R15, R16, 0x1, R15 ;  /* 0x00000001100f7824 */ /* 0x000fca00078e020f */
[----:B------:R-:W0:Y:S02]  /*1500*/  SHFL.DOWN PT, R16, R15, 0x2, R9 ;  /* 0x084000000f107989 */ /* 0x000e2400000e0009 */
        /* <DEDUP_REMOVED lines=9> */
[----:B------:R-:W-:-:S03]  /*15a0*/  ISETP.NE.AND P0, PT, R14, 0x65, PT ;  /* 0x000000650e00780c */ /* 0x000fc60003f05270 */
[----:B------:R-:W-:-:S05]  /*15b0*/  IMAD.IADD R15, R15, 0x1, R16 ;  /* 0x000000010f0f7824 */ /* 0x000fca00078e0210 */
[----:B------:R-:W0:Y:S05]  /*15c0*/  SHFL.DOWN PT, R16, R15, 0x10, R9 ;  /* 0x0a0000000f107989 */ /* 0x000e2a00000e0009 */
[----:B------:R-:W-:Y:S02]  /*15d0*/  VOTE.ALL P0, P0 ;  /* 0x0000000000ff7806 */ /* 0x000fe40000000000 */
[----:B0-----:R-:W-:-:S04]  /*15e0*/  SEL R16, R16, RZ, !P2 ;  /* 0x000000ff10107207 */ /* 0x001fc80005000000 */
[----:B------:R-:W-:-:S07]  /*15f0*/  IADD3 R36, PT, PT, R15, R16, R36 ;  /* 0x000000100f247210 */ /* 0x000fce0007ffe024 */
.L_x_267:
[----:B------:R-:W-:Y:S05]  /*1600*/  @P0 BRA `(.L_x_222) ;  /* 0xfffffffc00300947 */ /* 0x000fea000383ffff */
.L_x_216:
[----:B------:R-:W-:Y:S01]  /*1610*/  ISETP.NE.AND P0, PT, R44, RZ, PT ;  /* 0x000000ff2c00720c */ /* 0x000fe20003f05270 */
[----:B------:R-:W0:Y:S01]  /*1620*/  @!P1 S2R R9, SR_CgaCtaId ;  /* 0x0000000000099919 */ /* 0x000e220000008800 */
[----:B------:R-:W-:Y:S01]  /*1630*/  @!P1 MOV R8, 0x400 ;  /* 0x0000040000089802 */ /* 0x000fe20000000f00 */
[----:B------:R-:W-:Y:S02]  /*1640*/  @!P1 IMAD.IADD R11, R11, 0x1, R36 ;  /* 0x000000010b0b9824 */ /* 0x000fe400078e0224 */
[----:B------:R-:W-:-:S05]  /*1650*/  @!P1 IMAD.MOV.U32 R10, RZ, RZ, 0x65 ;  /* 0x00000065ff0a9424 */ /* 0x000fca00078e00ff */
[----:B------:R1:W-:Y:S03]  /*1660*/  @!P1 ST.E.64.STRONG.GPU desc[UR12][R12.64+0x100], R10 ;  /* 0x0001000a0c009985 */ /* 0x0003e6000c10fb0c */
[----:B------:R-:W-:Y:S01]  /*1670*/  @!P0 MOV R14, 0x400 ;  /* 0x00000400000e8802 */ /* 0x000fe20000000f00 */
[----:B------:R-:W2:Y:S01]  /*1680*/  @!P0 S2R R15, SR_CgaCtaId ;  /* 0x00000000000f8919 */ /* 0x000ea20000008800 */
[----:B0-----:R-:W-:Y:S01]  /*1690*/  @!P1 LEA R9, R9, R8, 0x18 ;  /* 0x0000000809099211 */ /* 0x001fe200078ec0ff */
[----:B------:R-:W-:Y:S02]  /*16a0*/  IMAD.MOV.U32 R8, RZ, RZ, R43 ;  /* 0x000000ffff087224 */ /* 0x000fe400078e002b */
[----:B------:R-:W-:Y:S02]  /*16b0*/  @!P0 IMAD.MOV.U32 R8, RZ, RZ, R36 ;  /* 0x000000ffff088224 */ /* 0x000fe400078e0024 */
[----:B------:R1:W-:Y:S04]  /*16c0*/  @!P1 STS [R9+0x8], R11 ;  /* 0x0000080b09009388 */ /* 0x0003e80000000800 */
[----:B------:R1:W-:Y:S01]  /*16d0*/  @!P1 STS [R9+0x4], R36 ;  /* 0x0000042409009388 */ /* 0x0003e20000000800 */
[----:B--2---:R-:W-:-:S05]  /*16e0*/  @!P0 LEA R15, R15, R14, 0x18 ;  /* 0x0000000e0f0f8211 */ /* 0x004fca00078ec0ff */
[----:B------:R1:W-:Y:S02]  /*16f0*/  @!P0 STS [R15+0x54], R36 ;  /* 0x000054240f008388 */ /* 0x0003e40000000800 */
.L_x_210:
[----:B------:R-:W-:Y:S05]  /*1700*/  WARPSYNC.ALL ;  /* 0x0000000000007948 */ /* 0x000fea0003800000 */
[----:B------:R-:W0:Y:S08]  /*1710*/  S2UR UR7, SR_CgaCtaId ;  /* 0x00000000000779c3 */ /* 0x000e300000008800 */
[----:B------:R-:W-:Y:S06]  /*1720*/  BAR.SYNC.DEFER_BLOCKING 0x0 ;  /* 0x0000000000007b1d */ /* 0x000fec0000010000 */
[----:B------:R-:W-:Y:S01]  /*1730*/  UMOV UR5, 0x400 ;  /* 0x0000040000057882 */ /* 0x000fe20000000000 */
[----:B-1----:R-:W1:Y:S01]  /*1740*/  S2R R10, SR_TID.X ;  /* 0x00000000000a7919 */ /* 0x002e620000002100 */
[----:B0-----:R-:W-:-:S09]  /*1750*/  ULEA UR5, UR7, UR5, 0x18 ;  /* 0x0000000507057291 */ /* 0x001fd2000f8ec0ff */
[----:B------:R-:W0:Y:S01]  /*1760*/  LDS R9, [UR5+0x54] ;  /* 0x00005405ff097984 */ /* 0x000e220008000800 */
[----:B-1----:R-:W-:-:S04]  /*1770*/  ISETP.NE.AND P0, PT, R10, RZ, PT ;  /* 0x000000ff0a00720c */ /* 0x002fc80003f05270 */
[----:B0-----:R-:W-:-:S05]  /*1780*/  SEL R9, R9, RZ, P0 ;  /* 0x000000ff09097207 */ /* 0x001fca0000000000 */
[----:B------:R-:W-:-:S07]  /*1790*/  IMAD.IADD R33, R9, 0x1, R8 ;  /* 0x0000000109217824 */ /* 0x000fce00078e0208 */
.L_x_209:
[----:B------:R-:W-:Y:S05]  /*17a0*/  BSYNC.RECONVERGENT B0 ;  /* 0x0000000000007941 */ /* 0x000fea0003800200 */
.L_x_207:
[----:B------:R-:W-:Y:S01]  /*17b0*/  IMAD.IADD R26, R26, 0x1, R33 ;  /* 0x000000011a1a7824 */ /* 0x000fe200078e0221 */
[----:B------:R-:W-:Y:S03]  /*17c0*/  BAR.SYNC.DEFER_BLOCKING 0x0 ;  /* 0x0000000000007b1d */ /* 0x000fe60000010000 */
[----:B------:R-:W-:-:S03]  /*17d0*/  IMAD.IADD R25, R25, 0x1, R26 ;  /* 0x0000000119197824 */ /* 0x000fc600078e021a */
[----:B------:R-:W1:Y:S01]  /*17e0*/  LDCU.64 UR8, c[0x0][0x388] ;  /* 0x00007100ff0877ac */ /* 0x000e620008000a00 */
[----:B------:R-:W-:-:S04]  /*17f0*/  IMAD.IADD R24, R24, 0x1, R25 ;  /* 0x0000000118187824 */ /* 0x000fc800078e0219 */
[----:B------:R-:W-:-:S04]  /*1800*/  IMAD.IADD R40, R40, 0x1, R24 ;  /* 0x0000000128287824 */ /* 0x000fc800078e0218 */
[----:B0-----:R-:W-:-:S04]  /*1810*/  IMAD.IADD R8, R39, 0x1, R40 ;  /* 0x0000000127087824 */ /* 0x001fc800078e0228 */
[----:B------:R-:W-:-:S04]  /*1820*/  IMAD.IADD R31, R31, 0x1, R8 ;  /* 0x000000011f1f7824 */ /* 0x000fc800078e0208 */
[----:B------:R-:W-:Y:S01]  /*1830*/  IMAD.IADD R30, R30, 0x1, R31 ;  /* 0x000000011e1e7824 */ /* 0x000fe200078e021f */
[----:B------:R-:W-:Y:S01]  /*1840*/  STS [R27], R26 ;  /* 0x0000001a1b007388 */ /* 0x000fe20000000800 */
[----:B-1----:R-:W-:Y:S02]  /*1850*/  IADD3 R42, P0, PT, R42, UR8, RZ ;  /* 0x000000082a2a7c10 */ /* 0x002fe4000ff1e0ff */
[----:B------:R-:W-:Y:S01]  /*1860*/  IMAD.IADD R10, R29, 0x1, R30 ;  /* 0x000000011d0a7824 */ /* 0x000fe200078e021e */
[----:B------:R-:W-:Y:S01]  /*1870*/  STS [R27+0x4], R25 ;  /* 0x000004191b007388 */ /* 0x000fe20000000800 */
[----:B------:R-:W-:Y:S02]  /*1880*/  IADD3.X R43, PT, PT, R41, UR9, RZ, P0, !PT ;  /* 0x00000009292b7c10 */ /* 0x000fe400087fe4ff */
[----:B------:R-:W-:Y:S01]  /*1890*/  IMAD.IADD R23, R23, 0x1, R10 ;  /* 0x0000000117177824 */ /* 0x000fe200078e020a */
[----:B------:R-:W-:Y:S03]  /*18a0*/  STS [R27+0x8], R24 ;  /* 0x000008181b007388 */ /* 0x000fe60000000800 */
        /* <DEDUP_REMOVED lines=19> */
[----:B------:R-:W-:Y:S04]  /*19e0*/  STS [R27+0x30], R7 ;  /* 0x000030071b007388 */ /* 0x000fe80000000800 */
[----:B------:R-:W-:Y:S04]  /*19f0*/  STS [R27+0x34], R6 ;  /* 0x000034061b007388 */ /* 0x000fe80000000800 */
[----:B------:R-:W-:Y:S04]  /*1a00*/  STS [R27+0x38], R5 ;  /* 0x000038051b007388 */ /* 0x000fe80000000800 */
[----:B------:R-:W-:Y:S04]  /*1a10*/  STS [R27+0x3c], R4 ;  /* 0x00003c041b007388 */ /* 0x000fe80000000800 */
[----:B------:R-:W-:Y:S04]  /*1a20*/  STS [R27+0x40], R3 ;  /* 0x000040031b007388 */ /* 0x000fe80000000800 */
[----:B------:R-:W-:Y:S04]  /*1a30*/  STS [R27+0x44], R2 ;  /* 0x000044021b007388 */ /* 0x000fe80000000800 */
[----:B------:R-:W-:Y:S01]  /*1a40*/  STS [R27+0x48], R0 ;  /* 0x000048001b007388 */ /* 0x000fe20000000800 */
[----:B------:R-:W-:-:S03]  /*1a50*/  NOP ;  /* 0x0000000000007918 */ /* 0x000fc60000000000 */
[----:B------:R-:W0:Y:S04]  /*1a60*/  LDS R9, [R28] ;  /* 0x000000001c097984 */ /* 0x000e280000000800 */
[----:B------:R-:W1:Y:S04]  /*1a70*/  LDS R7, [R28+0x80] ;  /* 0x000080001c077984 */ /* 0x000e680000000800 */
[----:B------:R-:W2:Y:S04]  /*1a80*/  LDS R11, [R28+0x100] ;  /* 0x000100001c0b7984 */ /* 0x000ea80000000800 */
[----:B------:R-:W3:Y:S04]  /*1a90*/  LDS R13, [R28+0x180] ;  /* 0x000180001c0d7984 */ /* 0x000ee80000000800 */
[----:B------:R-:W4:Y:S04]  /*1aa0*/  LDS R5, [R28+0x200] ;  /* 0x000200001c057984 */ /* 0x000f280000000800 */
[----:B------:R-:W5:Y:S04]  /*1ab0*/  LDS R15, [R28+0x280] ;  /* 0x000280001c0f7984 */ /* 0x000f680000000800 */
        /* <DEDUP_REMOVED lines=13> */
[----:B0-----:R-:W-:Y:S04]  /*1b90*/  STG.E desc[UR12][R42.64], R9 ;  /* 0x000000092a007986 */ /* 0x001fe8000c10190c */
[----:B-1----:R-:W-:Y:S04]  /*1ba0*/  STG.E desc[UR12][R42.64+0x80], R7 ;  /* 0x000080072a007986 */ /* 0x002fe8000c10190c */
[----:B--2---:R-:W-:Y:S04]  /*1bb0*/  STG.E desc[UR12][R42.64+0x100], R11 ;  /* 0x0001000b2a007986 */ /* 0x004fe8000c10190c */
[----:B---3--:R-:W-:Y:S04]  /*1bc0*/  STG.E desc[UR12][R42.64+0x180], R13 ;  /* 0x0001800d2a007986 */ /* 0x008fe8000c10190c */
[----:B----4-:R-:W-:Y:S04]  /*1bd0*/  STG.E desc[UR12][R42.64+0x200], R5 ;  /* 0x000200052a007986 */ /* 0x010fe8000c10190c */
[----:B-----5:R-:W-:Y:S04]  /*1be0*/  STG.E desc[UR12][R42.64+0x280], R15 ;  /* 0x0002800f2a007986 */ /* 0x020fe8000c10190c */
[----:B------:R-:W-:Y:S04]  /*1bf0*/  STG.E desc[UR12][R42.64+0x300], R3 ;  /* 0x000300032a007986 */ /* 0x000fe8000c10190c */
        /* <DEDUP_REMOVED lines=11> */
[----:B------:R-:W-:Y:S01]  /*1cb0*/  STG.E desc[UR12][R42.64+0x900], R39 ;  /* 0x000900272a007986 */ /* 0x000fe2000c10190c */
[----:B------:R-:W-:Y:S05]  /*1cc0*/  EXIT ;  /* 0x000000000000794d */ /* 0x000fea0003800000 */
.L_x_206:
[----:B------:R-:W-:-:S04]  /*1cd0*/  ISETP.NE.U32.AND P0, PT, RZ, UR7, PT ;  /* 0x00000007ff007c0c */ /* 0x000fc8000bf05070 */
[----:B------:R-:W-:-:S13]  /*1ce0*/  ISETP.NE.AND.EX P0, PT, RZ, UR4, PT, P0 ;  /* 0x00000004ff007c0c */ /* 0x000fda000bf05300 */
[----:B------:R-:W-:Y:S05]  /*1cf0*/  @!P0 EXIT ;  /* 0x000000000000894d */ /* 0x000fea0003800000 */
[----:B------:R-:W0:Y:S02]  /*1d00*/  LDCU.64 UR4, c[0x0][0x380] ;  /* 0x00007000ff0477ac */ /* 0x000e240008000a00 */
[----:B0-----:R-:W-:-:S06]  /*1d10*/  UIMAD.WIDE UR4, UR6, 0x7b80, UR4 ;  /* 0x00007b80060478a5 */ /* 0x001fcc000f8e0204 */
[----:B------:R-:W-:Y:S02]  /*1d20*/  IMAD.U32 R2, RZ, RZ, UR4 ;  /* 0x00000004ff027e24 */ /* 0x000fe4000f8e00ff */
[----:B------:R-:W-:-:S05]  /*1d30*/  IMAD.U32 R3, RZ, RZ, UR5 ;  /* 0x00000005ff037e24 */ /* 0x000fca000f8e00ff */
[----:B------:R0:W2:Y:S01]  /*1d40*/  LD.E.STRONG.SM R5, desc[UR12][R2.64] ;  /* 0x0000000c02057980 */ /* 0x0000a2000c10b900 */
[----:B------:R-:W1:Y:S02]  /*1d50*/  S2R R43, SR_TID.X ;  /* 0x00000000002b7919 */ /* 0x000e640000002100 */
[C---:B-1----:R-:W-:Y:S02]  /*1d60*/  LOP3.LUT R0, R43.reuse, 0x1f, RZ, 0xc0, !PT ;  /* 0x0000001f2b007812 */ /* 0x042fe400078ec0ff */
[----:B------:R-:W-:-:S05]  /*1d70*/  LOP3.LUT R7, R43, 0x3e0, RZ, 0xc0, !PT ;  /* 0x000003e02b077812 */ /* 0x000fca00078ec0ff */
[----:B------:R-:W-:-:S04]  /*1d80*/  IMAD R34, R7, 0x13, R0 ;  /* 0x0000001307227824 */ /* 0x000fc800078e0200 */
[C---:B------:R-:W-:Y:S01]  /*1d90*/  VIADD R0, R34.reuse, 0x40 ;  /* 0x0000004022007836 */ /* 0x040fe20000000000 */
[C---:B------:R-:W-:Y:S01]  /*1da0*/  ISETP.GE.U32.AND P1, PT, R34.reuse, UR7, PT ;  /* 0x0000000722007c0c */ /* 0x040fe2000bf26070 */
[C---:B------:R-:W-:Y:S01]  /*1db0*/  VIADD R6, R34.reuse, 0x80 ;  /* 0x0000008022067836 */ /* 0x040fe20000000000 */
[C---:B0-----:R-:W-:Y:S01]  /*1dc0*/  LEA R2, P0, R34.reuse, UR4, 0x2 ;  /* 0x0000000422027c11 */ /* 0x041fe2000f8010ff */
[----:B------:R-:W-:Y:S01]  /*1dd0*/  VIADD R4, R34, 0x60 ;  /* 0x0000006022047836 */ /* 0x000fe20000000000 */
[----:B------:R-:W-:Y:S01]  /*1de0*/  ISETP.GE.U32.AND P3, PT, R0, UR7, PT ;  /* 0x0000000700007c0c */ /* 0x000fe2000bf66070 */
[----:B------:R-:W-:Y:S01]  /*1df0*/  VIADD R41, R34, 0x20 ;  /* 0x0000002022297836 */ /* 0x000fe20000000000 */
[----:B------:R-:W-:Y:S01]  /*1e00*/  ISETP.GE.U32.AND P5, PT, R6, UR7, PT ;  /* 0x0000000706007c0c */ /* 0x000fe2000bfa6070 */
[----:B------:R-:W-:Y:S01]  /*1e10*/  VIADD R0, R34, 0xa0 ;  /* 0x000000a022007836 */ /* 0x000fe20000000000 */
[----:B------:R-:W-:Y:S01]  /*1e20*/  ISETP.GE.U32.AND P4, PT, R4, UR7, PT ;  /* 0x0000000704007c0c */ /* 0x000fe2000bf86070 */
[----:B------:R-:W-:Y:S01]  /*1e30*/  VIADD R4, R34, 0xc0 ;  /* 0x000000c022047836 */ /* 0x000fe20000000000 */
[----:B------:R-:W-:Y:S01]  /*1e40*/  ISETP.GE.U32.AND P2, PT, R41, UR7, PT ;  /* 0x0000000729007c0c */ /* 0x000fe2000bf46070 */
[----:B------:R-:W-:Y:S01]  /*1e50*/  IMAD.X R3, RZ, RZ, UR5, P0 ;  /* 0x00000005ff037e24 */ /* 0x000fe200080e06ff */
[----:B------:R-:W-:Y:S01]  /*1e60*/  ISETP.GE.U32.AND P6, PT, R0, UR7, PT ;  /* 0x0000000700007c0c */ /* 0x000fe2000bfc6070 */
[----:B------:R-:W-:Y:S01]  /*1e70*/  VIADD R0, R34, 0xe0 ;  /* 0x000000e022007836 */ /* 0x000fe20000000000 */
[----:B------:R-:W-:Y:S01]  /*1e80*/  ISETP.GE.U32.AND P0, PT, R4, UR7, PT ;  /* 0x0000000704007c0c */ /* 0x000fe2000bf06070 */
[----:B------:R-:W-:-:S02]  /*1e90*/  VIADD R40, R34, 0x100 ;  /* 0x0000010022287836 */ /* 0x000fc40000000000 */
[C---:B------:R-:W-:Y:S02]  /*1ea0*/  VIADD R4, R34.reuse, 0x140 ;  /* 0x0000014022047836 */ /* 0x040fe40000000000 */
[----:B------:R-:W-:Y:S02]  /*1eb0*/  VIADD R39, R34, 0x120 ;  /* 0x0000012022277836 */ /* 0x000fe40000000000 */
[----:B--2---:R-:W-:Y:S02]  /*1ec0*/  IMAD.MOV.U32 R7, RZ, RZ, R5 ;  /* 0x000000ffff077224 */ /* 0x004fe400078e0005 */
[----:B------:R-:W2:Y:S02]  /*1ed0*/  @!P1 LD.E.STRONG.SM R5, desc[UR12][R2.64] ;  /* 0x0000000c02059980 */ /* 0x000ea4000c10b900 */
[--C-:B------:R-:W-:Y:S01]  /*1ee0*/  IMAD.MOV.U32 R15, RZ, RZ, R7.reuse ;  /* 0x000000ffff0f7224 */ /* 0x100fe200078e0007 */
[----:B------:R-:W-:Y:S01]  /*1ef0*/  ISETP.GE.U32.AND P1, PT, R0, UR7, PT ;  /* 0x0000000700007c0c */ /* 0x000fe2000bf26070 */
[----:B------:R-:W-:-:S02]  /*1f00*/  IMAD.MOV.U32 R9, RZ, RZ, R7 ;  /* 0x000000ffff097224 */ /* 0x000fc400078e0007 */
[--C-:B------:R-:W-:Y:S02]  /*1f10*/  IMAD.MOV.U32 R11, RZ, RZ, R7.reuse ;  /* 0x000000ffff0b7224 */ /* 0x100fe400078e0007 */
[----:B------:R-:W-:Y:S01]  /*1f20*/  VIADD R0, R34, 0x160 ;  /* 0x0000016022007836 */ /* 0x000fe20000000000 */
[----:B------:R-:W3:Y:S01]  /*1f30*/  @!P5 LD.E.STRONG.SM R15, desc[UR12][R2.64+0x200] ;  /* 0x0002000c020fd980 */ /* 0x000ee2000c10b900 */
[--C-:B------:R-:W-:Y:S01]  /*1f40*/  IMAD.MOV.U32 R17, RZ, RZ, R7.reuse ;  /* 0x000000ffff117224 */ /* 0x100fe200078e0007 */
[----:B------:R-:W-:Y:S01]  /*1f50*/  ISETP.GE.U32.AND P5, PT, R40, UR7, PT ;  /* 0x0000000728007c0c */ /* 0x000fe2000bfa6070 */
[--C-:B------:R-:W-:Y:S01]  /*1f60*/  IMAD.MOV.U32 R13, RZ, RZ, R7.reuse ;  /* 0x000000ffff0d7224 */ /* 0x100fe200078e0007 */
[----:B------:R-:W4:Y:S01]  /*1f70*/  @!P2 LD.E.STRONG.SM R9, desc[UR12][R2.64+0x80] ;  /* 0x0000800c0209a980 */ /* 0x000f22000c10b900 */
[----:B------:R-:W-:Y:S01]  /*1f80*/  IMAD.MOV.U32 R19, RZ, RZ, R7 ;  /* 0x000000ffff137224 */ /* 0x000fe200078e0007 */
[----:B------:R-:W-:Y:S02]  /*1f90*/  ISETP.GE.U32.AND P2, PT, R4, UR7, PT ;  /* 0x0000000704007c0c */ /* 0x000fe4000bf46070 */
[----:B------:R-:W5:Y:S01]  /*1fa0*/  @!P3 LD.E.STRONG.SM R11, desc[UR12][R2.64+0x100] ;  /* 0x0001000c020bb980 */ /* 0x000f62000c10b900 */
[----:B------:R-:W-:Y:S01]  /*1fb0*/  ISETP.GE.U32.AND P3, PT, R0, UR7, PT ;  /* 0x0000000700007c0c */ /* 0x000fe2000bf66070 */
[----:B------:R-:W-:-:S02]  /*1fc0*/  VIADD R4, R34, 0x180 ;  /* 0x0000018022047836 */ /* 0x000fc40000000000 */
[----:B------:R-:W-:Y:S01]  /*1fd0*/  VIADD R0, R34, 0x1a0 ;  /* 0x000001a022007836 */ /* 0x000fe20000000000 */
[----:B------:R-:W5:Y:S01]  /*1fe0*/  @!P6 LD.E.STRONG.SM R17, desc[UR12][R2.64+0x280] ;  /* 0x0002800c0211e980 */ /* 0x000f62000c10b900 */
[----:B------:R-:W-:Y:S01]  /*1ff0*/  ISETP.GE.U32.AND P6, PT, R39, UR7, PT ;  /* 0x0000000727007c0c */ /* 0x000fe2000bfc6070 */
[--C-:B------:R-:W-:Y:S02]  /*2000*/  IMAD.MOV.U32 R21, RZ, RZ, R7.reuse ;  /* 0x000000ffff157224 */ /* 0x100fe400078e0007 */
[----:B------:R-:W5:Y:S01]  /*2010*/  @!P4 LD.E.STRONG.SM R13, desc[UR12][R2.64+0x180] ;  /* 0x0001800c020dc980 */ /* 0x000f62000c10b900 */
[----:B------:R-:W-:Y:S01]  /*2020*/  IMAD.MOV.U32 R23, RZ, RZ, R7 ;  /* 0x000000ffff177224 */ /* 0x000fe200078e0007 */
[----:B------:R-:W-:Y:S02]  /*2030*/  ISETP.GE.U32.AND P4, PT, R4, UR7, PT ;  /* 0x0000000704007c0c */ /* 0x000fe4000bf86070 */
[----:B------:R-:W5:Y:S01]  /*2040*/  @!P0 LD.E.STRONG.SM R19, desc[UR12][R2.64+0x300] ;  /* 0x0003000c02138980 */ /* 0x000f62000c10b900 */
[----:B------:R-:W-:Y:S01]  /*2050*/  ISETP.GE.U32.AND P0, PT, R0, UR7, PT ;  /* 0x0000000700007c0c */ /* 0x000fe2000bf06070 */
[----:B------:R-:W-:-:S02]  /*2060*/  VIADD R4, R34, 0x1c0 ;  /* 0x000001c022047836 */ /* 0x000fc40000000000 */
[----:B------:R-:W-:Y:S01]  /*2070*/  VIADD R0, R34, 0x1e0 ;  /* 0x000001e022007836 */ /* 0x000fe20000000000 */
[----:B------:R-:W5:Y:S01]  /*2080*/  @!P1 LD.E.STRONG.SM R21, desc[UR12][R2.64+0x380] ;  /* 0x0003800c02159980 */ /* 0x000f62000c10b900 */
[--C-:B------:R-:W-:Y:S01]  /*2090*/  IMAD.MOV.U32 R25, RZ, RZ, R7.reuse ;  /* 0x000000ffff197224 */ /* 0x100fe200078e0007 */
[----:B------:R-:W-:Y:S01]  /*20a0*/  ISETP.GE.U32.AND P1, PT, R4, UR7, PT ;  /* 0x0000000704007c0c */ /* 0x000fe2000bf26070 */
[--C-:B------:R-:W-:Y:S01]  /*20b0*/  IMAD.MOV.U32 R27, RZ, RZ, R7.reuse ;  /* 0x000000ffff1b7224 */ /* 0x100fe200078e0007 */
[----:B------:R-:W5:Y:S01]  /*20c0*/  @!P5 LD.E.STRONG.SM R23, desc[UR12][R2.64+0x400] ;  /* 0x0004000c0217d980 */ /* 0x000f62000c10b900 */
[----:B------:R-:W-:Y:S01]  /*20d0*/  ISETP.GE.U32.AND P5, PT, R0, UR7, PT ;  /* 0x0000000700007c0c */ /* 0x000fe2000bfa6070 */
[----:B------:R-:W-:Y:S02]  /*20e0*/  IMAD.MOV.U32 R29, RZ, RZ, R7 ;  /* 0x000000ffff1d7224 */ /* 0x000fe400078e0007 */
[C---:B------:R-:W-:Y:S01]  /*20f0*/  VIADD R0, R34.reuse, 0x200 ;  /* 0x0000020022007836 */ /* 0x040fe20000000000 */
[----:B------:R-:W5:Y:S01]  /*2100*/  @!P6 LD.E.STRONG.SM R25, desc[UR12][R2.64+0x480] ;  /* 0x0004800c0219e980 */ /* 0x000f62000c10b900 */
[----:B------:R-:W-:-:S02]  /*2110*/  VIADD R4, R34, 0x220 ;  /* 0x0000022022047836 */ /* 0x000fc40000000000 */
[----:B------:R-:W-:Y:S01]  /*2120*/  VIADD R34, R34, 0x240 ;  /* 0x0000024022227836 */ /* 0x000fe20000000000 */
[----:B------:R-:W5:Y:S01]  /*2130*/  @!P2 LD.E.STRONG.SM R27, desc[UR12][R2.64+0x500] ;  /* 0x0005000c021ba980 */ /* 0x000f62000c10b900 */
[----:B------:R-:W-:Y:S02]  /*2140*/  ISETP.GE.U32.AND P6, PT, R0, UR7, PT ;  /* 0x0000000700007c0c */ /* 0x000fe4000bfc6070 */
[----:B------:R-:W-:Y:S01]  /*2150*/  ISETP.GE.U32.AND P2, PT, R4, UR7, PT ;  /* 0x0000000704007c0c */ /* 0x000fe2000bf46070 */
[----:B------:R-:W5:Y:S01]  /*2160*/  @!P3 LD.E.STRONG.SM R29, desc[UR12][R2.64+0x580] ;  /* 0x0005800c021db980 */ /* 0x000f62000c10b900 */
[----:B------:R-:W-:Y:S01]  /*2170*/  ISETP.GE.U32.AND P3, PT, R34, UR7, PT ;  /* 0x0000000722007c0c */ /* 0x000fe2000bf66070 */
[--C-:B------:R-:W-:Y:S02]  /*2180*/  IMAD.MOV.U32 R31, RZ, RZ, R7.reuse ;  /* 0x000000ffff1f7224 */ /* 0x100fe400078e0007 */
[--C-:B------:R-:W-:Y:S02]  /*2190*/  IMAD.MOV.U32 R37, RZ, RZ, R7.reuse ;  /* 0x000000ffff257224 */ /* 0x100fe400078e0007 */
[----:B------:R-:W-:-:S02]  /*21a0*/  IMAD.MOV.U32 R45, RZ, RZ, R7 ;  /* 0x000000ffff2d7224 */ /* 0x000fc400078e0007 */
[--C-:B------:R-:W-:Y:S01]  /*21b0*/  IMAD.MOV.U32 R0, RZ, RZ, R7.reuse ;  /* 0x000000ffff007224 */ /* 0x100fe200078e0007 */
[----:B------:R-:W5:Y:S01]  /*21c0*/  @!P4 LD.E.STRONG.SM R31, desc[UR12][R2.64+0x600] ;  /* 0x0006000c021fc980 */ /* 0x000f62000c10b900 */
[--C-:B------:R-:W-:Y:S02]  /*21d0*/  IMAD.MOV.U32 R4, RZ, RZ, R7.reuse ;  /* 0x000000ffff047224 */ /* 0x100fe400078e0007 */
[----:B------:R-:W-:Y:S01]  /*21e0*/  IMAD.MOV.U32 R6, RZ, RZ, R7 ;  /* 0x000000ffff067224 */ /* 0x000fe200078e0007 */
[----:B------:R-:W5:Y:S04]  /*21f0*/  @!P0 LD.E.STRONG.SM R37, desc[UR12][R2.64+0x680] ;  /* 0x0006800c02258980 */ /* 0x000f68000c10b900 */
[----:B------:R-:W5:Y:S04]  /*2200*/  @!P1 LD.E.STRONG.SM R45, desc[UR12][R2.64+0x700] ;  /* 0x0007000c022d9980 */ /* 0x000f68000c10b900 */
[----:B------:R-:W5:Y:S04]  /*2210*/  @!P5 LD.E.STRONG.SM R0, desc[UR12][R2.64+0x780] ;  /* 0x0007800c0200d980 */ /* 0x000f68000c10b900 */
[----:B------:R-:W5:Y:S04]  /*2220*/  @!P6 LD.E.STRONG.SM R4, desc[UR12][R2.64+0x800] ;  /* 0x0008000c0204e980 */ /* 0x000f68000c10b900 */
[----:B------:R-:W5:Y:S04]  /*2230*/  @!P2 LD.E.STRONG.SM R6, desc[UR12][R2.64+0x880] ;  /* 0x0008800c0206a980 */ /* 0x000f68000c10b900 */
[----:B------:R-:W5:Y:S01]  /*2240*/  @!P3 LD.E.STRONG.SM R7, desc[UR12][R2.64+0x900] ;  /* 0x0009000c0207b980 */ /* 0x000f62000c10b900 */
[----:B------:R-:W0:Y:S01]  /*2250*/  S2R R33, SR_LANEID ;  /* 0x0000000000217919 */ /* 0x000e220000000000 */
[----:B------:R-:W1:Y:S01]  /*2260*/  S2UR UR5, SR_CgaCtaId ;  /* 0x00000000000579c3 */ /* 0x000e620000008800 */
[----:B------:R-:W-:Y:S01]  /*2270*/  SHF.R.U32.HI R35, RZ, 0x5, R43 ;  /* 0x00000005ff237819 */ /* 0x000fe2000001162b */
[----:B------:R-:W-:-:S02]  /*2280*/  UMOV UR4, 0x400 ;  /* 0x0000040000047882 */ /* 0x000fc40000000000 */
[----:B-1----:R-:W-:Y:S02]  /*2290*/  ULEA UR4, UR5, UR4, 0x18 ;  /* 0x0000000405047291 */ /* 0x002fe4000f8ec0ff */
[----:B0-----:R-:W-:-:S05]  /*22a0*/  IMAD R28, R35, 0x260, R33 ;  /* 0x00000260231c7824 */ /* 0x001fca00078e0221 */
[----:B------:R-:W-:-:S05]  /*22b0*/  LEA R28, R28, UR4, 0x2 ;  /* 0x000000041c1c7c11 */ /* 0x000fca000f8e10ff */
[----:B------:R-:W-:Y:S01]  /*22c0*/  IMAD R8, R33, 0x48, R28 ;  /* 0x0000004821087824 */ /* 0x000fe200078e021c */
[----:B------:R-:W-:Y:S01]  /*22d0*/  UISETP.NE.AND UP0, UPT, UR6, URZ, UPT ;  /* 0x000000ff0600728c */ /* 0x000fe2000bf05270 */
        /* <DEDUP_REMOVED lines=41> */
[----:B0-----:R-:W-:Y:S02]  /*2570*/  IADD3 R8, PT, PT, R25, R26, R27 ;  /* 0x0000001a19087210 */ /* 0x001fe40007ffe01b */
[----:B------:R-:W-:Y:S02]  /*2580*/  ISETP.NE.AND P1, PT, R33, 0x1f, PT ;  /* 0x0000001f2100780c */ /* 0x000fe40003f25270 */
[----:B------:R-:W-:Y:S02]  /*2590*/  IADD3 R8, PT, PT, R31, R32, R8 ;  /* 0x000000201f087210 */ /* 0x000fe40007ffe008 */
[----:B------:R-:W-:Y:S02]  /*25a0*/  ISETP.NE.AND P2, PT, R35, 0xc, PT ;  /* 0x0000000c2300780c */ /* 0x000fe40003f45270 */
[----:B------:R-:W-:Y:S02]  /*25b0*/  IADD3 R8, PT, PT, R29, R30, R8 ;  /* 0x0000001e1d087210 */ /* 0x000fe40007ffe008 */
[----:B------:R-:W-:-:S02]  /*25c0*/  ISETP.GE.U32.AND P3, PT, R43, 0x20, PT ;  /* 0x000000202b00780c */ /* 0x000fc40003f66070 */
        /* <DEDUP_REMOVED lines=29> */
[----:B------:R-:W-:-:S03]  /*27a0*/  IMAD.IADD R11, R11, 0x1, R10 ;  /* 0x000000010b0b7824 */ /* 0x000fc600078e020a */
        /* <DEDUP_REMOVED lines=16> */
[----:B------:R-:W-:-:S04]  /*28b0*/  ISETP.NE.AND P0, PT, R35, 0x8, PT ;  /* 0x000000082300780c */ /* 0x000fc80003f05270 */
[----:B------:R-:W-:Y:S02]  /*28c0*/  SEL R8, R15, R8, !P0 ;  /* 0x000000080f087207 */ /* 0x000fe40004000000 */
[C---:B------:R-:W-:Y:S02]  /*28d0*/  ISETP.NE.AND P0, PT, R35.reuse, 0xa, PT ;  /* 0x0000000a2300780c */ /* 0x040fe40003f05270 */
[----:B------:R-:W-:Y:S02]  /*28e0*/  SEL R8, R16, R8, !P1 ;  /* 0x0000000810087207 */ /* 0x000fe40004800000 */
[----:B------:R-:W-:Y:S02]  /*28f0*/  ISETP.NE.AND P1, PT, R35, 0xb, PT ;  /* 0x0000000b2300780c */ /* 0x000fe40003f25270 */
[----:B------:R-:W-:Y:S02]  /*2900*/  SEL R8, R17, R8, !P0 ;  /* 0x0000000811087207 */ /* 0x000fe40004000000 */
[----:B------:R-:W-:-:S02]  /*2910*/  ISETP.NE.AND P0, PT, R33, RZ, PT ;  /* 0x000000ff2100720c */ /* 0x000fc40003f05270 */
[----:B------:R-:W-:Y:S01]  /*2920*/  SEL R8, R18, R8, !P1 ;  /* 0x0000000812087207 */ /* 0x000fe20004800000 */
[----:B------:R-:W-:Y:S01]  /*2930*/  @!P2 IMAD.IADD R8, R19, 0x1, R18 ;  /* 0x000000011308a824 */ /* 0x000fe200078e0212 */
[----:B------:R-:W-:Y:S02]  /*2940*/  SEL R9, R36, RZ, P0 ;  /* 0x000000ff24097207 */ /* 0x000fe40000000000 */
[----:B------:R-:W-:-:S03]  /*2950*/  ISETP.NE.AND P0, PT, R43, RZ, PT ;  /* 0x000000ff2b00720c */ /* 0x000fc60003f05270 */
[----:B------:R-:W-:-:S05]  /*2960*/  @P3 IMAD.IADD R36, R8, 0x1, R9 ;  /* 0x0000000108243824 */ /* 0x000fca00078e0209 */
[----:B------:R-:W-:Y:S01]  /*2970*/  SEL R36, R36, RZ, P0 ;  /* 0x000000ff24247207 */ /* 0x000fe20000000000 */
[----:B------:R-:W-:Y:S06]  /*2980*/  BRA `(.L_x_224) ;  /* 0x0000000c005c7947 */ /* 0x000fec0003800000 */
.L_x_223:
[----:B0-----:R-:W-:Y:S02]  /*2990*/  IADD3 R8, PT, PT, R25, R26, R27 ;  /* 0x0000001a19087210 */ /* 0x001fe40007ffe01b */
[----:B------:R-:W-:Y:S02]  /*29a0*/  ISETP.NE.AND P1, PT, R33, 0x1f, PT ;  /* 0x0000001f2100780c */ /* 0x000fe40003f25270 */
[----:B------:R-:W-:Y:S02]  /*29b0*/  IADD3 R8, PT, PT, R31, R32, R8 ;  /* 0x000000201f087210 */ /* 0x000fe40007ffe008 */
        /* <DEDUP_REMOVED lines=19> */
[----:B------:R-:W-:-:S04]  /*2af0*/  ISETP.NE.AND P0, PT, R35, 0x2, PT ;  /* 0x000000022300780c */ /* 0x000fc80003f05270 */
        /* <DEDUP_REMOVED lines=35> */
[----:B------:R-:W-:Y:S01]  /*2d30*/  ISETP.NE.AND P0, PT, R35, 0xb, PT ;  /* 0x0000000b2300780c */ /* 0x000fe20003f05270 */
[----:B------:R-:W-:-:S03]  /*2d40*/  IMAD.IADD R35, R37, 0x1, -R36 ;  /* 0x0000000125237824 */ /* 0x000fc600078e0a24 */
[----:B------:R-:W-:Y:S02]  /*2d50*/  SEL R8, R18, R8, !P0 ;  /* 0x0000000812087207 */ /* 0x000fe40004000000 */
[----:B------:R-:W-:Y:S01]  /*2d60*/  ISETP.GT.U32.AND P0, PT, R43, 0x1f, PT ;  /* 0x0000001f2b00780c */ /* 0x000fe20003f04070 */
[----:B0-----:R-:W-:Y:S01]  /*2d70*/  IMAD.IADD R11, R19, 0x1, R11 ;  /* 0x00000001130b7824 */ /* 0x001fe200078e020b */
[----:B------:R-:W-:Y:S02]  /*2d80*/  SEL R9, R35, RZ, P2 ;  /* 0x000000ff23097207 */ /* 0x000fe40001000000 */
        /* <DEDUP_REMOVED lines=21> */
.L_x_270:
[----:B------:R-:W-:Y:S05]  /*2ee0*/  @!P0 BRA `(.L_x_227) ;  /* 0x0000000000248947 */ /* 0x000fea0003800000 */
[----:B------:R-:W-:-:S07]  /*2ef0*/  IMAD.MOV.U32 R9, RZ, RZ, 0x1de ;  /* 0x000001deff097424 */ /* 0x000fce00078e00ff */
.L_x_229:
[----:B------:R-:W-:Y:S05]  /*2f00*/  NANOSLEEP R9 ;  /* 0x000000090000735d */ /* 0x000fea0003800000 */
[----:B------:R-:W2:Y:S01]  /*2f10*/  LD.E.64.STRONG.GPU R14, desc[UR12][R16.64+0x100] ;  /* 0x0001000c100e7980 */ /* 0x000ea2000c10fb00 */
[----:B------:R-:W-:Y:S01]  /*2f20*/  UMOV UR5, 0xffffffff ;  /* 0xffffffff00057882 */ /* 0x000fe20000000000 */
[----:B------:R-:W-:Y:S02]  /*2f30*/  SHF.R.U32.HI R9, RZ, 0x1, R9 ;  /* 0x00000001ff097819 */ /* 0x000fe40000011609 */
[----:B--2---:R-:W-:Y:S01]  /*2f40*/  ISETP.NE.AND P0, PT, R14, 0x63, PT ;  /* 0x000000630e00780c */ /* 0x004fe20003f05270 */
[----:B------:R-:W-:-:S12]  /*2f50*/  BRA.DIV UR5, `(.L_x_228) ;  /* 0x0000001a05787947 */ /* 0x000fd8000b800000 */
[----:B------:R-:W-:-:S13]  /*2f60*/  VOTE.ANY P0, !P0 ;  /* 0x0000000000ff7806 */ /* 0x000fda0004000100 */
.L_x_273:
[----:B------:R-:W-:Y:S05]  /*2f70*/  @P0 BRA `(.L_x_229) ;  /* 0xfffffffc00e00947 */ /* 0x000fea000383ffff */
.L_x_227:
[----:B------:R-:W-:Y:S01]  /*2f80*/  UMOV UR5, 0xffffffff ;  /* 0xffffffff00057882 */ /* 0x000fe20000000000 */
[----:B------:R-:W-:Y:S02]  /*2f90*/  ISETP.NE.AND P2, PT, R14, 0x65, PT ;  /* 0x000000650e00780c */ /* 0x000fe40003f45270 */
[----:B------:R-:W-:Y:S11]  /*2fa0*/  BRA.DIV UR5, `(.L_x_230) ;  /* 0x0000001a05847947 */ /* 0x000ff6000b800000 */
[----:B------:R-:W0:Y:S01]  /*2fb0*/  S2R R42, SR_GEMASK ;  /* 0x00000000002a7919 */ /* 0x000e220000003c00 */
[----:B------:R-:W-:Y:S01]  /*2fc0*/  VOTE.ANY R8, PT, !P2 ;  /* 0x0000000000087806 */ /* 0x000fe200050e0100 */
[----:B------:R-:W-:-:S03]  /*2fd0*/  VIADD R19, R33, 0x2 ;  /* 0x0000000221137836 */ /* 0x000fc60000000000 */
[----:B0-----:R-:W-:-:S05]  /*2fe0*/  LOP3.LUT R8, R8, 0x80000000, R42, 0xec, !PT ;  /* 0x8000000008087812 */ /* 0x001fca00078eec2a */
[----:B------:R-:W-:-:S05]  /*2ff0*/  VIADD R9, R8, 0xffffffff ;  /* 0xffffffff08097836 */ /* 0x000fca0000000000 */
[----:B------:R-:W-:-:S04]  /*3000*/  LOP3.LUT R9, R8, R9, RZ, 0xc, !PT ;  /* 0x0000000908097212 */ /* 0x000fc800078e0cff */
[----:B------:R0:W1:Y:S02]  /*3010*/  POPC R38, R9 ;  /* 0x0000000900267309 */ /* 0x0000640000000000 */
[C---:B0-----:R-:W-:Y:S01]  /*3020*/  VIADD R9, R33.reuse, 0x4 ;  /* 0x0000000421097836 */ /* 0x041fe20000000000 */
[----:B-1----:R-:W0:Y:S01]  /*3030*/  SHFL.DOWN PT, R16, R15, 0x1, R38 ;  /* 0x082000000f107989 */ /* 0x002e2200000e0026 */
[----:B------:R-:W-:-:S04]  /*3040*/  ISETP.GE.AND P0, PT, R33, R38, PT ;  /* 0x000000262100720c */ /* 0x000fc80003f06270 */
[----:B0-----:R-:W-:Y:S02]  /*3050*/  SEL R16, R16, RZ, !P0 ;  /* 0x000000ff10107207 */ /* 0x001fe40004000000 */
[----:B------:R-:W-:-:S03]  /*3060*/  ISETP.GT.AND P0, PT, R19, R38, PT ;  /* 0x000000261300720c */ /* 0x000fc60003f04270 */
[----:B------:R-:W-:Y:S02]  /*3070*/  IMAD.IADD R17, R16, 0x1, R15 ;  /* 0x0000000110117824 */ /* 0x000fe400078e020f */
[----:B------:R-:W-:-:S03]  /*3080*/  VIADD R15, R33, 0x10 ;  /* 0x00000010210f7836 */ /* 0x000fc60000000000 */
[----:B------:R-:W0:Y:S02]  /*3090*/  SHFL.DOWN PT, R16, R17, 0x2, R38 ;  /* 0x0840000011107989 */ /* 0x000e2400000e0026 */
[-C--:B------:R-:W-:Y:S02]  /*30a0*/  ISETP.GT.AND P2, PT, R15, R38.reuse, PT ;  /* 0x000000260f00720c */ /* 0x080fe40003f44270 */
[----:B0-----:R-:W-:Y:S02]  /*30b0*/  SEL R16, R16, RZ, !P0 ;  /* 0x000000ff10107207 */ /* 0x001fe40004000000 */
[----:B------:R-:W-:Y:S01]  /*30c0*/  ISETP.GT.AND P0, PT, R9, R38, PT ;  /* 0x000000260900720c */ /* 0x000fe20003f04270 */
[----:B------:R-:W-:Y:S02]  /*30d0*/  VIADD R9, R33, 0x8 ;  /* 0x0000000821097836 */ /* 0x000fe40000000000 */
[----:B------:R-:W-:-:S05]  /*30e0*/  IMAD.IADD R19, R17, 0x1, R16 ;  /* 0x0000000111137824 */ /* 0x000fca00078e0210 */
[----:B------:R-:W0:Y:S02]  /*30f0*/  SHFL.DOWN PT, R16, R19, 0x4, R38 ;  /* 0x0880000013107989 */ /* 0x000e2400000e0026 */
[----:B0-----:R-:W-:Y:S02]  /*3100*/  SEL R16, R16, RZ, !P0 ;  /* 0x000000ff10107207 */ /* 0x001fe40004000000 */
[----:B------:R-:W-:Y:S02]  /*3110*/  ISETP.GT.AND P0, PT, R9, R38, PT ;  /* 0x000000260900720c */ /* 0x000fe40003f04270 */
[----:B------:R-:W0:Y:S01]  /*3120*/  LDC.64 R8, c[0x0][0x390] ;  /* 0x0000e400ff087b82 */ /* 0x000e220000000a00 */
[----:B------:R-:W-:-:S05]  /*3130*/  IMAD.IADD R37, R19, 0x1, R16 ;  /* 0x0000000113257824 */ /* 0x000fca00078e0210 */
[----:B------:R-:W1:Y:S01]  /*3140*/  SHFL.DOWN PT, R16, R37, 0x8, R38 ;  /* 0x0900000025107989 */ /* 0x000e6200000e0026 */
[----:B0-----:R-:W-:Y:S02]  /*3150*/  IADD3 R36, P3, PT, R8, 0x100, RZ ;  /* 0x0000010008247810 */ /* 0x001fe40007f7e0ff */
[----:B-1----:R-:W-:Y:S02]  /*3160*/  SEL R16, R16, RZ, !P0 ;  /* 0x000000ff10107207 */ /* 0x002fe40004000000 */
[----:B------:R-:W-:-:S03]  /*3170*/  ISETP.NE.AND P0, PT, R14, 0x65, PT ;  /* 0x000000650e00780c */ /* 0x000fc60003f05270 */
[----:B------:R-:W-:Y:S02]  /*3180*/  IMAD.IADD R17, R37, 0x1, R16 ;  /* 0x0000000125117824 */ /* 0x000fe400078e0210 */
[----:B------:R-:W-:-:S03]  /*3190*/  IMAD.X R37, RZ, RZ, R9, P3 ;  /* 0x000000ffff257224 */ /* 0x000fc600018e0609 */
[----:B------:R-:W0:Y:S05]  /*31a0*/  SHFL.DOWN PT, R16, R17, 0x10, R38 ;  /* 0x0a00000011107989 */ /* 0x000e2a00000e0026 */
[----:B------:R-:W-:Y:S02]  /*31b0*/  VOTE.ALL P0, P0 ;  /* 0x0000000000ff7806 */ /* 0x000fe40000000000 */
[----:B0-----:R-:W-:-:S05]  /*31c0*/  SEL R16, R16, RZ, !P2 ;  /* 0x000000ff10107207 */ /* 0x001fca0005000000 */
[----:B------:R-:W-:-:S07]  /*31d0*/  IMAD.IADD R19, R17, 0x1, R16 ;  /* 0x0000000111137824 */ /* 0x000fce00078e0210 */
.L_x_282:
[----:B------:R-:W-:Y:S05]  /*31e0*/  @!P0 BRA `(.L_x_231) ;  /* 0x0000000000e48947 */ /* 0x000fea0003800000 */
[----:B------:R-:W-:-:S07]  /*31f0*/  IMAD.MOV.U32 R38, RZ, RZ, 0x1de ;  /* 0x000001deff267424 */ /* 0x000fce00078e00ff */
.L_x_237:
        /* <DEDUP_REMOVED lines=10> */
.L_x_285:
[----:B------:R-:W-:Y:S05]  /*32a0*/  @!P0 BRA `(.L_x_233) ;  /* 0x0000000000248947 */ /* 0x000fea0003800000 */
[----:B------:R-:W-:-:S07]  /*32b0*/  IMAD.MOV.U32 R9, RZ, RZ, R38 ;  /* 0x000000ffff097224 */ /* 0x000fce00078e0026 */
.L_x_235:
[----:B------:R-:W-:Y:S05]  /*32c0*/  NANOSLEEP R9 ;  /* 0x000000090000735d */ /* 0x000fea0003800000 */
[----:B------:R-:W2:Y:S01]  /*32d0*/  LD.E.64.STRONG.GPU R14, desc[UR12][R16.64+-0x100] ;  /* 0xffff000c100e7980 */ /* 0x000ea2000c10fb00 */
[----:B------:R-:W-:Y:S01]  /*32e0*/  UMOV UR5, 0xffffffff ;  /* 0xffffffff00057882 */ /* 0x000fe20000000000 */
[----:B------:R-:W-:Y:S02]  /*32f0*/  SHF.R.U32.HI R9, RZ, 0x1, R9 ;  /* 0x00000001ff097819 */ /* 0x000fe40000011609 */
[----:B--2---:R-:W-:Y:S01]  /*3300*/  ISETP.NE.AND P0, PT, R14, 0x63, PT ;  /* 0x000000630e00780c */ /* 0x004fe20003f05270 */
[----:B------:R-:W-:-:S12]  /*3310*/  BRA.DIV UR5, `(.L_x_234) ;  /* 0x0000001a05d07947 */ /* 0x000fd8000b800000 */
[----:B------:R-:W-:-:S13]  /*3320*/  VOTE.ANY P0, !P0 ;  /* 0x0000000000ff7806 */ /* 0x000fda0004000100 */
.L_x_288:
[----:B------:R-:W-:Y:S05]  /*3330*/  @P0 BRA `(.L_x_235) ;  /* 0xfffffffc00e00947 */ /* 0x000fea000383ffff */
.L_x_233:
[----:B------:R-:W-:Y:S01]  /*3340*/  UMOV UR5, 0xffffffff ;  /* 0xffffffff00057882 */ /* 0x000fe20000000000 */
[----:B------:R-:W-:Y:S02]  /*3350*/  ISETP.NE.AND P0, PT, R14, 0x65, PT ;  /* 0x000000650e00780c */ /* 0x000fe40003f05270 */
[----:B------:R-:W-:Y:S11]  /*3360*/  BRA.DIV UR5, `(.L_x_236) ;  /* 0x0000001a05dc7947 */ /* 0x000ff6000b800000 */
[----:B------:R-:W-:Y:S01]  /*3370*/  VOTE.ANY R8, PT, !P0 ;  /* 0x0000000000087806 */ /* 0x000fe200040e0100 */
[----:B------:R-:W-:-:S03]  /*3380*/  VIADD R18, R18, 0xffffffe0 ;  /* 0xffffffe012127836 */ /* 0x000fc60000000000 */
[----:B------:R-:W-:-:S05]  /*3390*/  LOP3.LUT R8, R8, 0x80000000, R42, 0xec, !PT ;  /* 0x8000000008087812 */ /* 0x000fca00078eec2a */
[----:B------:R-:W-:-:S05]  /*33a0*/  VIADD R9, R8, 0xffffffff ;  /* 0xffffffff08097836 */ /* 0x000fca0000000000 */
[----:B------:R-:W-:Y:S01]  /*33b0*/  LOP3.LUT R9, R8, R9, RZ, 0xc, !PT ;  /* 0x0000000908097212 */ /* 0x000fe200078e0cff */
[----:B------:R-:W-:-:S05]  /*33c0*/  VIADD R8, R33, 0x2 ;  /* 0x0000000221087836 */ /* 0x000fca0000000000 */
[----:B------:R-:W0:Y:S02]  /*33d0*/  POPC R9, R9 ;  /* 0x0000000900097309 */ /* 0x000e240000000000 */
[----:B0-----:R-:W0:Y:S01]  /*33e0*/  SHFL.DOWN PT, R16, R15, 0x1, R9 ;  /* 0x082000000f107989 */ /* 0x001e2200000e0009 */
[----:B------:R-:W-:-:S04]  /*33f0*/  ISETP.GE.AND P0, PT, R33, R9, PT ;  /* 0x000000092100720c */ /* 0x000fc80003f06270 */
[----:B0-----:R-:W-:Y:S02]  /*3400*/  SEL R16, R16, RZ, !P0 ;  /* 0x000000ff10107207 */ /* 0x001fe40004000000 */
[----:B------:R-:W-:Y:S01]  /*3410*/  ISETP.GT.AND P0, PT, R8, R9, PT ;  /* 0x000000090800720c */ /* 0x000fe20003f04270 */
[----:B------:R-:W-:Y:S02]  /*3420*/  VIADD R8, R33, 0x4 ;  /* 0x0000000421087836 */ /* 0x000fe40000000000 */
[----:B------:R-:W-:-:S05]  /*3430*/  IMAD.IADD R44, R16, 0x1, R15 ;  /* 0x00000001102c7824 */ /* 0x000fca00078e020f */
[----:B------:R-:W0:Y:S02]  /*3440*/  SHFL.DOWN PT, R16, R44, 0x2, R9 ;  /* 0x084000002c107989 */ /* 0x000e2400000e0009 */
        /* <DEDUP_REMOVED lines=8> */
[----:B------:R-:W-:-:S03]  /*34d0*/  IMAD.IADD R45, R17, 0x1, R16 ;  /* 0x00000001112d7824 */ /* 0x000fc600078e0210 */
[----:B------:R-:W-:Y:S02]  /*34e0*/  ISETP.GT.AND P2, PT, R8, R9, PT ;  /* 0x000000090800720c */ /* 0x000fe40003f44270 */
        /* <DEDUP_REMOVED lines=8> */
.L_x_297:
[----:B------:R-:W-:Y:S05]  /*3570*/  @P0 BRA `(.L_x_237) ;  /* 0xfffffffc00200947 */ /* 0x000fea000383ffff */
.L_x_231:
        /* <DEDUP_REMOVED lines=15> */
.L_x_225:
[----:B------:R-:W-:Y:S05]  /*3670*/  WARPSYNC.ALL ;  /* 0x0000000000007948 */ /* 0x000fea0003800000 */
[----:B------:R-:W0:Y:S08]  /*3680*/  S2UR UR5, SR_CgaCtaId ;  /* 0x00000000000579c3 */ /* 0x000e300000008800 */
[----:B------:R-:W-:Y:S01]  /*3690*/  BAR.SYNC.DEFER_BLOCKING 0x0 ;  /* 0x0000000000007b1d */ /* 0x000fe20000010000 */
[----:B------:R-:W-:-:S05]  /*36a0*/  ISETP.NE.AND P0, PT, R43, RZ, PT ;  /* 0x000000ff2b00720c */ /* 0x000fca0003f05270 */
[----:B------:R-:W-:Y:S02]  /*36b0*/  UMOV UR4, 0x400 ;  /* 0x0000040000047882 */ /* 0x000fe40000000000 */
[----:B0-----:R-:W-:-:S09]  /*36c0*/  ULEA UR4, UR5, UR4, 0x18 ;  /* 0x0000000405047291 */ /* 0x001fd2000f8ec0ff */
[----:B------:R-:W0:Y:S02]  /*36d0*/  LDS R9, [UR4+0x54] ;  /* 0x00005404ff097984 */ /* 0x000e240008000800 */
[----:B0-----:R-:W-:-:S05]  /*36e0*/  SEL R9, R9, RZ, P0 ;  /* 0x000000ff09097207 */ /* 0x001fca0000000000 */
[----:B------:R-:W-:-:S07]  /*36f0*/  IMAD.IADD R36, R9, 0x1, R8 ;  /* 0x0000000109247824 */ /* 0x000fce00078e0208 */
.L_x_224:
[----:B------:R-:W-:Y:S01]  /*3700*/  IMAD.IADD R27, R27, 0x1, R36 ;  /* 0x000000011b1b7824 */ /* 0x000fe200078e0224 */
[----:B------:R-:W0:Y:S01]  /*3710*/  S2R R9, SR_LANEID ;  /* 0x0000000000097919 */ /* 0x000e220000000000 */
[----:B------:R-:W-:Y:S02]  /*3720*/  BAR.SYNC.DEFER_BLOCKING 0x0 ;  /* 0x0000000000007b1d */ /* 0x000fe40000010000 */
[----:B------:R-:W-:Y:S01]  /*3730*/  IMAD.IADD R26, R26, 0x1, R27 ;  /* 0x000000011a1a7824 */ /* 0x000fe200078e021b */
[----:B------:R-:W-:Y:S01]  /*3740*/  ISETP.NE.AND P0, PT, R43, RZ, PT ;  /* 0x000000ff2b00720c */ /* 0x000fe20003f05270 */
[----:B-1----:R-:W-:Y:S02]  /*3750*/  IMAD.U32 R12, RZ, RZ, UR7 ;  /* 0x00000007ff0c7e24 */ /* 0x002fe4000f8e00ff */
[----:B------:R-:W-:Y:S01]  /*3760*/  IMAD.IADD R25, R25, 0x1, R26 ;  /* 0x0000000119197824 */ /* 0x000fe200078e021a */
[----:B------:R-:W1:Y:S01]  /*3770*/  LDCU.64 UR8, c[0x0][0x388] ;  /* 0x00007100ff0877ac */ /* 0x000e620008000a00 */
[----:B------:R-:W2:Y:S02]  /*3780*/  S2R R10, SR_TID.X ;  /* 0x00000000000a7919 */ /* 0x000ea40000002100 */
[----:B------:R-:W-:-:S04]  /*3790*/  IMAD.IADD R32, R32, 0x1, R25 ;  /* 0x0000000120207824 */ /* 0x000fc800078e0219 */
[----:B------:R-:W-:-:S04]  /*37a0*/  IMAD.IADD R31, R31, 0x1, R32 ;  /* 0x000000011f1f7824 */ /* 0x000fc800078e0220 */
[----:B------:R-:W-:-:S04]  /*37b0*/  IMAD.IADD R30, R30, 0x1, R31 ;  /* 0x000000011e1e7824 */ /* 0x000fc800078e021f */
[----:B------:R-:W-:-:S04]  /*37c0*/  IMAD.IADD R29, R29, 0x1, R30 ;  /* 0x000000011d1d7824 */ /* 0x000fc800078e021e */
[----:B------:R-:W-:Y:S02]  /*37d0*/  IMAD.IADD R24, R24, 0x1, R29 ;  /* 0x0000000118187824 */ /* 0x000fe400078e021d */
[----:B0-----:R-:W-:Y:S02]  /*37e0*/  IMAD R8, R9, 0x48, R28 ;  /* 0x0000004809087824 */ /* 0x001fe400078e021c */
[----:B------:R-:W-:-:S03]  /*37f0*/  IMAD.IADD R23, R23, 0x1, R24 ;  /* 0x0000000117177824 */ /* 0x000fc600078e0218 */
[----:B------:R-:W-:Y:S01]  /*3800*/  STS [R8], R27 ;  /* 0x0000001b08007388 */ /* 0x000fe20000000800 */
[----:B------:R-:W-:-:S03]  /*3810*/  IMAD.IADD R22, R22, 0x1, R23 ;  /* 0x0000000116167824 */ /* 0x000fc600078e0217 */
        /* <DEDUP_REMOVED lines=24> */
[----:B------:R2:W-:Y:S04]  /*39a0*/  STS [R8+0x40], R3 ;  /* 0x0000400308007388 */ /* 0x0005e80000000800 */
[----:B------:R-:W-:Y:S04]  /*39b0*/  STS [R8+0x44], R9 ;  /* 0x0000440908007388 */ /* 0x000fe80000000800 */
[----:B------:R0:W-:Y:S01]  /*39c0*/  STS [R8+0x48], R0 ;  /* 0x0000480008007388 */ /* 0x0001e20000000800 */
[----:B------:R-:W-:-:S03]  /*39d0*/  NOP ;  /* 0x0000000000007918 */ /* 0x000fc60000000000 */
[----:B------:R-:W-:Y:S01]  /*39e0*/  LDS R35, [R28] ;  /* 0x000000001c237984 */ /* 0x000fe20000000800 */
[C---:B--2---:R-:W-:Y:S02]  /*39f0*/  LOP3.LUT R3, R10.reuse, 0x1f, RZ, 0xc0, !PT ;  /* 0x0000001f0a037812 */ /* 0x044fe400078ec0ff */
[----:B------:R-:W-:Y:S01]  /*3a00*/  LOP3.LUT R10, R10, 0x3e0, RZ, 0xc0, !PT ;  /* 0x000003e00a0a7812 */ /* 0x000fe200078ec0ff */
[----:B------:R-:W-:Y:S04]  /*3a10*/  LDS R37, [R28+0x80] ;  /* 0x000080001c257984 */ /* 0x000fe80000000800 */
[----:B------:R-:W-:Y:S01]  /*3a20*/  LDS R43, [R28+0x100] ;  /* 0x000100001c2b7984 */ /* 0x000fe20000000800 */
[----:B------:R-:W-:-:S03]  /*3a30*/  IMAD R10, R10, 0x13, R3 ;  /* 0x000000130a0a7824 */ /* 0x000fc600078e0203 */
[----:B------:R-:W-:Y:S04]  /*3a40*/  LDS R45, [R28+0x180] ;  /* 0x000180001c2d7984 */ /* 0x000fe80000000800 */
        /* <DEDUP_REMOVED lines=15> */
[----:B------:R-:W-:Y:S01]  /*3b40*/  @!P0 STS [UR4+0x7b80], R12 ;  /* 0x007b800cff008988 */ /* 0x000fe20008000804 */
[----:B------:R-:W-:Y:S01]  /*3b50*/  BAR.SYNC.DEFER_BLOCKING 0x0 ;  /* 0x0000000000007b1d */ /* 0x000fe20000010000 */
[----:B------:R-:W-:-:S05]  /*3b60*/  IADD3 R3, P0, PT, R10, UR10, RZ ;  /* 0x0000000a0a037c10 */ /* 0x000fca000ff1e0ff */
[----:B------:R-:W2:Y:S01]  /*3b70*/  S2R R2, SR_TID.X ;  /* 0x0000000000027919 */ /* 0x000ea20000002100 */
[----:B------:R-:W3:Y:S01]  /*3b80*/  LDS R0, [UR4+0x7b80] ;  /* 0x007b8004ff007984 */ /* 0x000ee20008000800 */
[C---:B--2---:R-:W-:Y:S02]  /*3b90*/  LOP3.LUT R4, R2.reuse, 0x3e0, RZ, 0xc0, !PT ;  /* 0x000003e002047812 */ /* 0x044fe400078ec0ff */
[----:B------:R-:W-:-:S05]  /*3ba0*/  LOP3.LUT R2, R2, 0x1f, RZ, 0xc0, !PT ;  /* 0x0000001f02027812 */ /* 0x000fca00078ec0ff */
[----:B------:R-:W-:Y:S02]  /*3bb0*/  IMAD R6, R4, 0x13, R2 ;  /* 0x0000001304067824 */ /* 0x000fe400078e0202 */
[----:B------:R-:W-:Y:S01]  /*3bc0*/  IMAD.X R4, RZ, RZ, UR11, P0 ;  /* 0x0000000bff047e24 */ /* 0x000fe200080e06ff */
[----:B-1----:R-:W-:Y:S01]  /*3bd0*/  LEA R2, P0, R3, UR8, 0x2 ;  /* 0x0000000803027c11 */ /* 0x002fe2000f8010ff */
[----:B0-----:R-:W-:-:S03]  /*3be0*/  VIADD R8, R6, 0x40 ;  /* 0x0000004006087836 */ /* 0x001fc60000000000 */
[----:B------:R-:W-:Y:S01]  /*3bf0*/  LEA.HI.X R3, R3, UR9, R4, 0x2, P0 ;  /* 0x0000000903037c11 */ /* 0x000fe200080f1404 */
[C---:B------:R-:W-:Y:S01]  /*3c00*/  VIADD R4, R6.reuse, 0x80 ;  /* 0x0000008006047836 */ /* 0x040fe20000000000 */
[-C--:B---3--:R-:W-:Y:S01]  /*3c10*/  ISETP.GE.AND P2, PT, R41, R0.reuse, PT ;  /* 0x000000002900720c */ /* 0x088fe20003f46270 */
[----:B------:R-:W-:Y:S01]  /*3c20*/  VIADD R41, R6, 0x60 ;  /* 0x0000006006297836 */ /* 0x000fe20000000000 */
[-C--:B------:R-:W-:Y:S01]  /*3c30*/  ISETP.GE.AND P3, PT, R8, R0.reuse, PT ;  /* 0x000000000800720c */ /* 0x080fe20003f66270 */
[----:B------:R-:W-:Y:S01]  /*3c40*/  VIADD R8, R6, 0xa0 ;  /* 0x000000a006087836 */ /* 0x000fe20000000000 */
[-C--:B------:R-:W-:Y:S02]  /*3c50*/  ISETP.GE.AND P1, PT, R10, R0.reuse, PT ;  /* 0x000000000a00720c */ /* 0x080fe40003f26270 */
[-C--:B------:R-:W-:Y:S01]  /*3c60*/  ISETP.GE.AND P4, PT, R41, R0.reuse, PT ;  /* 0x000000002900720c */ /* 0x080fe20003f86270 */
[----:B------:R-:W-:Y:S01]  /*3c70*/  VIADD R41, R6, 0xc0 ;  /* 0x000000c006297836 */ /* 0x000fe20000000000 */
[-C--:B------:R-:W-:Y:S01]  /*3c80*/  ISETP.GE.AND P5, PT, R4, R0.reuse, PT ;  /* 0x000000000400720c */ /* 0x080fe20003fa6270 */
[----:B------:R-:W-:Y:S01]  /*3c90*/  VIADD R4, R6, 0xe0 ;  /* 0x000000e006047836 */ /* 0x000fe20000000000 */
[----:B------:R-:W-:-:S02]  /*3ca0*/  ISETP.GE.AND P6, PT, R8, R0, PT ;  /* 0x000000000800720c */ /* 0x000fc40003fc6270 */
[-C--:B------:R-:W-:Y:S01]  /*3cb0*/  ISETP.GE.AND P0, PT, R41, R0.reuse, PT ;  /* 0x000000002900720c */ /* 0x080fe20003f06270 */
[----:B------:R-:W-:Y:S01]  /*3cc0*/  VIADD R41, R6, 0x140 ;  /* 0x0000014006297836 */ /* 0x000fe20000000000 */
[----:B------:R0:W-:Y:S01]  /*3cd0*/  @!P2 STG.E desc[UR12][R2.64+0x80], R37 ;  /* 0x000080250200a986 */ /* 0x0001e2000c10190c */
[----:B------:R-:W-:-:S03]  /*3ce0*/  ISETP.GE.AND P2, PT, R40, R0, PT ;  /* 0x000000002800720c */ /* 0x000fc60003f46270 */
[----:B------:R-:W-:Y:S01]  /*3cf0*/  @!P3 STG.E desc[UR12][R2.64+0x100], R43 ;  /* 0x0001002b0200b986 */ /* 0x000fe2000c10190c */
[-C--:B------:R-:W-:Y:S01]  /*3d00*/  ISETP.GE.AND P3, PT, R39, R0.reuse, PT ;  /* 0x000000002700720c */ /* 0x080fe20003f66270 */
[----:B------:R-:W-:Y:S02]  /*3d10*/  VIADD R39, R6, 0x160 ;  /* 0x0000016006277836 */ /* 0x000fe40000000000 */
[----:B------:R1:W-:Y:S01]  /*3d20*/  @!P1 STG.E desc[UR12][R2.64], R35 ;  /* 0x0000002302009986 */ /* 0x0003e2000c10190c */
[----:B------:R-:W-:-:S03]  /*3d30*/  ISETP.GE.AND P1, PT, R4, R0, PT ;  /* 0x000000000400720c */ /* 0x000fc60003f26270 */
[----:B------:R-:W-:Y:S01]  /*3d40*/  @!P4 STG.E desc[UR12][R2.64+0x180], R45 ;  /* 0x0001802d0200c986 */ /* 0x000fe2000c10190c */
[-C--:B------:R-:W-:Y:S01]  /*3d50*/  ISETP.GE.AND P4, PT, R41, R0.reuse, PT ;  /* 0x000000002900720c */ /* 0x080fe20003f86270 */
[C---:B0-----:R-:W-:Y:S02]  /*3d60*/  VIADD R37, R6.reuse, 0x1a0 ;  /* 0x000001a006257836 */ /* 0x041fe40000000000 */
[----:B------:R0:W-:Y:S01]  /*3d70*/  @!P5 STG.E desc[UR12][R2.64+0x200], R33 ;  /* 0x000200210200d986 */ /* 0x0001e2000c10190c */
[-C--:B------:R-:W-:Y:S01]  /*3d80*/  ISETP.GE.AND P5, PT, R39, R0.reuse, PT ;  /* 0x000000002700720c */ /* 0x080fe20003fa6270 */
[C---:B-1----:R-:W-:Y:S02]  /*3d90*/  VIADD R35, R6.reuse, 0x180 ;  /* 0x0000018006237836 */ /* 0x042fe40000000000 */
[----:B------:R1:W-:Y:S04]  /*3da0*/  @!P6 STG.E desc[UR12][R2.64+0x280], R31 ;  /* 0x0002801f0200e986 */ /* 0x0003e8000c10190c */
[----:B------:R2:W-:Y:S01]  /*3db0*/  @!P0 STG.E desc[UR12][R2.64+0x300], R29 ;  /* 0x0003001d02008986 */ /* 0x0005e2000c10190c */
[-C--:B------:R-:W-:Y:S01]  /*3dc0*/  ISETP.GE.AND P6, PT, R35, R0.reuse, PT ;  /* 0x000000002300720c */ /* 0x080fe20003fc6270 */
[C---:B------:R-:W-:Y:S01]  /*3dd0*/  VIADD R35, R6.reuse, 0x1c0 ;  /* 0x000001c006237836 */ /* 0x040fe20000000000 */
[-C--:B------:R-:W-:Y:S01]  /*3de0*/  ISETP.GE.AND P0, PT, R37, R0.reuse, PT ;  /* 0x000000002500720c */ /* 0x080fe20003f06270 */
[C---:B------:R-:W-:Y:S01]  /*3df0*/  VIADD R37, R6.reuse, 0x1e0 ;  /* 0x000001e006257836 */ /* 0x040fe20000000000 */
[----:B------:R2:W-:Y:S01]  /*3e00*/  @!P1 STG.E desc[UR12][R2.64+0x380], R27 ;  /* 0x0003801b02009986 */ /* 0x0005e2000c10190c */
[C---:B0-----:R-:W-:Y:S01]  /*3e10*/  VIADD R33, R6.reuse, 0x200 ;  /* 0x0000020006217836 */ /* 0x041fe20000000000 */
[-C--:B------:R-:W-:Y:S01]  /*3e20*/  ISETP.GE.AND P1, PT, R35, R0.reuse, PT ;  /* 0x000000002300720c */ /* 0x080fe20003f26270 */
[----:B-1----:R-:W-:Y:S01]  /*3e30*/  VIADD R31, R6, 0x220 ;  /* 0x00000220061f7836 */ /* 0x002fe20000000000 */
[----:B------:R2:W-:Y:S01]  /*3e40*/  @!P2 STG.E desc[UR12][R2.64+0x400], R25 ;  /* 0x000400190200a986 */ /* 0x0005e2000c10190c */
[----:B------:R-:W-:-:S03]  /*3e50*/  ISETP.GE.AND P2, PT, R37, R0, PT ;  /* 0x000000002500720c */ /* 0x000fc60003f46270 */
[----:B------:R2:W-:Y:S01]  /*3e60*/  @!P3 STG.E desc[UR12][R2.64+0x480], R19 ;  /* 0x000480130200b986 */ /* 0x0005e2000c10190c */
[----:B------:R-:W-:-:S03]  /*3e70*/  ISETP.GE.AND P3, PT, R33, R0, PT ;  /* 0x000000002100720c */ /* 0x000fc60003f66270 */
[----:B------:R2:W-:Y:S01]  /*3e80*/  @!P4 STG.E desc[UR12][R2.64+0x500], R21 ;  /* 0x000500150200c986 */ /* 0x0005e2000c10190c */
[----:B------:R-:W-:-:S03]  /*3e90*/  ISETP.GE.AND P4, PT, R31, R0, PT ;  /* 0x000000001f00720c */ /* 0x000fc60003f86270 */
[----:B------:R2:W-:Y:S01]  /*3ea0*/  @!P5 STG.E desc[UR12][R2.64+0x580], R17 ;  /* 0x000580110200d986 */ /* 0x0005e2000c10190c */
[----:B------:R-:W-:-:S03]  /*3eb0*/  ISETP.GE.AND P5, PT, R34, R0, PT ;  /* 0x000000002200720c */ /* 0x000fc60003fa6270 */
[----:B------:R2:W-:Y:S04]  /*3ec0*/  @!P6 STG.E desc[UR12][R2.64+0x600], R15 ;  /* 0x0006000f0200e986 */ /* 0x0005e8000c10190c */
[----:B------:R2:W-:Y:S04]  /*3ed0*/  @!P0 STG.E desc[UR12][R2.64+0x680], R13 ;  /* 0x0006800d02008986 */ /* 0x0005e8000c10190c */
[----:B------:R2:W-:Y:S04]  /*3ee0*/  @!P1 STG.E desc[UR12][R2.64+0x700], R11 ;  /* 0x0007000b02009986 */ /* 0x0005e8000c10190c */
[----:B------:R2:W-:Y:S04]  /*3ef0*/  @!P2 STG.E desc[UR12][R2.64+0x780], R9 ;  /* 0x000780090200a986 */ /* 0x0005e8000c10190c */
[----:B------:R2:W-:Y:S04]  /*3f00*/  @!P3 STG.E desc[UR12][R2.64+0x800], R7 ;  /* 0x000800070200b986 */ /* 0x0005e8000c10190c */
[----:B------:R2:W-:Y:S01]  /*3f10*/  @!P4 STG.E desc[UR12][R2.64+0x880], R5 ;  /* 0x000880050200c986 */ /* 0x0005e2000c10190c */
[----:B------:R-:W-:Y:S05]  /*3f20*/  @P5 EXIT ;  /* 0x000000000000594d */ /* 0x000fea0003800000 */
[----:B------:R-:W-:Y:S01]  /*3f30*/  STG.E desc[UR12][R2.64+0x900], R23 ;  /* 0x0009001702007986 */ /* 0x000fe2000c10190c */
[----:B------:R-:W-:Y:S05]  /*3f40*/  EXIT ;  /* 0x000000000000794d */ /* 0x000fea0003800000 */
.L_x_211:
[----:B------:R-:W-:Y:S01]  /*3f50*/  BSSY B1, `(.L_x_238) ;  /* 0x0000006000017945 */ /* 0x000fe20003800000 */
[----:B------:R-:W-:Y:S01]  /*3f60*/  PLOP3.LUT P0, PT, P0, PT, PT, 0x8, 0x80 ;  /* 0x000000000080781c */ /* 0x000fe2000070e170 */
[----:B------:R-:W-:-:S12]  /*3f70*/  IMAD.MOV.U32 R8, RZ, RZ, -0x1 ;  /* 0xffffffffff087424 */ /* 0x000fd800078e00ff */
[----:B------:R-:W-:Y:S05]  /*3f80*/  WARPSYNC.COLLECTIVE R8, `(.L_x_239) ;  /* 0x0000000008087348 */ /* 0x000fea0003c00000 */
[----:B------:R-:W-:Y:S01]  /*3f90*/  VOTE.ANY P0, P0 ;  /* 0x0000000000ff7806 */ /* 0x000fe20000000100 */
[----:B------:R-:W-:-:S12]  /*3fa0*/  ENDCOLLECTIVE ;  /* 0x000000000000791b */ /* 0x000fd80003800000 */
.L_x_239:
[----:B------:R-:W-:Y:S05]  /*3fb0*/  BSYNC B1 ;  /* 0x0000000000017941 */ /* 0x000fea0003800000 */
.L_x_238:
[----:B------:R-:W-:Y:S05]  /*3fc0*/  BRA `(.L_x_240) ;  /* 0xffffffcc00f87947 */ /* 0x000fea000383ffff */
.L_x_213:
[----:B------:R-:W-:Y:S01]  /*3fd0*/  BSSY B1, `(.L_x_241) ;  /* 0x0000006000017945 */ /* 0x000fe20003800000 */
[----:B------:R-:W-:Y:S01]  /*3fe0*/  PLOP3.LUT P0, PT, P0, PT, PT, 0x8, 0x80 ;  /* 0x000000000080781c */ /* 0x000fe2000070e170 */
[----:B------:R-:W-:-:S12]  /*3ff0*/  IMAD.MOV.U32 R8, RZ, RZ, -0x1 ;  /* 0xffffffffff087424 */ /* 0x000fd800078e00ff */
[----:B------:R-:W-:Y:S05]  /*4000*/  WARPSYNC.COLLECTIVE R8, `(.L_x_242) ;  /* 0x0000000008087348 */ /* 0x000fea0003c00000 */
[----:B------:R-:W-:Y:S01]  /*4010*/  VOTE.ANY P0, P0 ;  /* 0x0000000000ff7806 */ /* 0x000fe20000000100 */
[----:B------:R-:W-:-:S12]  /*4020*/  ENDCOLLECTIVE ;  /* 0x000000000000791b */ /* 0x000fd80003800000 */
.L_x_242:
[----:B------:R-:W-:Y:S05]  /*4030*/  BSYNC B1 ;  /* 0x0000000000017941 */ /* 0x000fea0003800000 */
.L_x_241:
[----:B------:R-:W-:Y:S05]  /*4040*/  BRA `(.L_x_243) ;  /* 0xffffffcc00fc7947 */ /* 0x000fea000383ffff */
.L_x_215:
[----:B------:R-:W0:Y:S01]  /*4050*/  S2R R45, SR_GEMASK ;  /* 0x00000000002d7919 */ /* 0x000e220000003c00 */
[----:B------:R-:W-:Y:S01]  /*4060*/  BSSY B1, `(.L_x_244) ;  /* 0x0000007000017945 */ /* 0x000fe20003800000 */
[----:B------:R-:W-:Y:S01]  /*4070*/  ISETP.NE.AND P0, PT, R14, 0x65, PT ;  /* 0x000000650e00780c */ /* 0x000fe20003f05270 */
[----:B------:R-:W-:Y:S01]  /*4080*/  IMAD.MOV.U32 R8, RZ, RZ, -0x1 ;  /* 0xffffffffff087424 */ /* 0x000fe200078e00ff */
[----:B------:R-:W-:-:S13]  /*4090*/  PLOP3.LUT P2, PT, P2, PT, PT, 0x8, 0x80 ;  /* 0x000000000080781c */ /* 0x000fda000174e170 */
[----:B0-----:R-:W-:Y:S05]  /*40a0*/  WARPSYNC.COLLECTIVE R8, `(.L_x_245) ;  /* 0x0000000008087348 */ /* 0x001fea0003c00000 */
[----:B------:R-:W-:Y:S01]  /*40b0*/  VOTE.ANY R8, PT, P2 ;  /* 0x0000000000087806 */ /* 0x000fe200010e0100 */
[----:B0-----:R-:W-:Y:S06]  /*40c0*/  ENDCOLLECTIVE ;  /* 0x000000000000791b */ /* 0x001fec0003800000 */
.L_x_245:
[----:B------:R-:W-:Y:S05]  /*40d0*/  BSYNC B1 ;  /* 0x0000000000017941 */ /* 0x000fea0003800000 */
.L_x_244:
[----:B------:R-:W-:Y:S01]  /*40e0*/  LOP3.LUT R8, R8, 0x80000000, R45, 0xec, !PT ;  /* 0x8000000008087812 */ /* 0x000fe200078eec2d */
[----:B------:R-:W-:Y:S02]  /*40f0*/  IMAD.MOV.U32 R10, RZ, RZ, 0x1 ;  /* 0x00000001ff0a7424 */ /* 0x000fe400078e00ff */
[----:B------:R-:W-:Y:S02]  /*4100*/  VIADD R33, R44, 0x2 ;  /* 0x000000022c217836 */ /* 0x000fe40000000000 */
[----:B------:R-:W-:Y:S02]  /*4110*/  VIADD R9, R8, 0xffffffff ;  /* 0xffffffff08097836 */ /* 0x000fe40000000000 */
[C---:B------:R-:W-:Y:S02]  /*4120*/  VIADD R32, R44.reuse, 0x4 ;  /* 0x000000042c207836 */ /* 0x040fe40000000000 */
[----:B------:R-:W-:Y:S01]  /*4130*/  VIADD R19, R44, 0x8 ;  /* 0x000000082c137836 */ /* 0x000fe20000000000 */
[----:B------:R-:W-:Y:S01]  /*4140*/  LOP3.LUT R38, R8, R9, RZ, 0xc, !PT ;  /* 0x0000000908267212 */ /* 0x000fe200078e0cff */
[----:B------:R-:W-:-:S02]  /*4150*/  IMAD.MOV.U32 R8, RZ, RZ, -0x1 ;  /* 0xffffffffff087424 */ /* 0x000fc400078e00ff */
[----:B------:R-:W-:-:S03]  /*4160*/  VIADD R34, R44, 0x10 ;  /* 0x000000102c227836 */ /* 0x000fc60000000000 */
[----:B------:R-:W0:Y:S02]  /*4170*/  POPC R38, R38 ;  /* 0x0000002600267309 */ /* 0x000e240000000000 */
[----:B0-----:R-:W-:-:S07]  /*4180*/  IMAD.MOV.U32 R9, RZ, RZ, R38 ;  /* 0x000000ffff097224 */ /* 0x001fce00078e0026 */
[----:B------:R-:W-:Y:S05]  /*4190*/  WARPSYNC.COLLECTIVE R8, `(.L_x_246) ;  /* 0x0000000008087348 */ /* 0x000fea0003c00000 */
[----:B------:R0:W1:Y:S02]  /*41a0*/  SHFL.DOWN P2, R16, R15, R10, R9 ;  /* 0x0800000a0f107389 */ /* 0x0000640000040009 */
[----:B01----:R-:W-:Y:S05]  /*41b0*/  ENDCOLLECTIVE ;  /* 0x000000000000791b */ /* 0x003fea0003800000 */
.L_x_246:
[----:B------:R-:W-:Y:S01]  /*41c0*/  IMAD.MOV.U32 R10, RZ, RZ, 0x2 ;  /* 0x00000002ff0a7424 */ /* 0x000fe200078e00ff */
[----:B------:R-:W-:-:S04]  /*41d0*/  ISETP.GE.AND P2, PT, R44, R38, PT ;  /* 0x000000262c00720c */ /* 0x000fc80003f46270 */
[----:B------:R-:W-:-:S05]  /*41e0*/  SEL R16, R16, RZ, !P2 ;  /* 0x000000ff10107207 */ /* 0x000fca0005000000 */
[----:B------:R-:W-:-:S04]  /*41f0*/  IMAD.IADD R17, R16, 0x1, R15 ;  /* 0x0000000110117824 */ /* 0x000fc800078e020f */
[----:B------:R-:W-:-:S07]  /*4200*/  IMAD.MOV.U32 R15, RZ, RZ, R17 ;  /* 0x000000ffff0f7224 */ /* 0x000fce00078e0011 */
[----:B------:R-:W-:Y:S05]  /*4210*/  WARPSYNC.COLLECTIVE R8, `(.L_x_247) ;  /* 0x0000000008087348 */ /* 0x000fea0003c00000 */
[----:B------:R0:W1:Y:S02]  /*4220*/  SHFL.DOWN P2, R16, R15, R10, R9 ;  /* 0x0800000a0f107389 */ /* 0x0000640000040009 */
[----:B01----:R-:W-:Y:S05]  /*4230*/  ENDCOLLECTIVE ;  /* 0x000000000000791b */ /* 0x003fea0003800000 */
.L_x_247:
[----:B------:R-:W-:Y:S01]  /*4240*/  IMAD.MOV.U32 R10, RZ, RZ, 0x4 ;  /* 0x00000004ff0a7424 */ /* 0x000fe200078e00ff */
[----:B------:R-:W-:-:S04]  /*4250*/  ISETP.GT.AND P2, PT, R33, R38, PT ;  /* 0x000000262100720c */ /* 0x000fc80003f44270 */
[----:B------:R-:W-:-:S05]  /*4260*/  SEL R16, R16, RZ, !P2 ;  /* 0x000000ff10107207 */ /* 0x000fca0005000000 */
[----:B------:R-:W-:-:S04]  /*4270*/  IMAD.IADD R35, R17, 0x1, R16 ;  /* 0x0000000111237824 */ /* 0x000fc800078e0210 */
[----:B------:R-:W-:-:S07]  /*4280*/  IMAD.MOV.U32 R15, RZ, RZ, R35 ;  /* 0x000000ffff0f7224 */ /* 0x000fce00078e0023 */
[----:B------:R-:W-:Y:S05]  /*4290*/  WARPSYNC.COLLECTIVE R8, `(.L_x_248) ;  /* 0x0000000008087348 */ /* 0x000fea0003c00000 */
[----:B------:R0:W1:Y:S02]  /*42a0*/  SHFL.DOWN P2, R16, R15, R10, R9 ;  /* 0x0800000a0f107389 */ /* 0x0000640000040009 */
[----:B01----:R-:W-:Y:S05]  /*42b0*/  ENDCOLLECTIVE ;  /* 0x000000000000791b */ /* 0x003fea0003800000 */
.L_x_248:
        /* <DEDUP_REMOVED lines=8> */
.L_x_249:
        /* <DEDUP_REMOVED lines=8> */
.L_x_250:
[----:B------:R-:W0:Y:S01]  /*43c0*/  LDC.64 R8, c[0x0][0x390] ;  /* 0x0000e400ff087b82 */ /* 0x000e220000000a00 */
[----:B------:R-:W-:-:S04]  /*43d0*/  ISETP.GT.AND P2, PT, R34, R38, PT ;  /* 0x000000262200720c */ /* 0x000fc80003f44270 */
[----:B------:R-:W-:-:S05]  /*43e0*/  SEL R16, R16, RZ, !P2 ;  /* 0x000000ff10107207 */ /* 0x000fca0005000000 */
[----:B------:R-:W-:Y:S01]  /*43f0*/  IMAD.IADD R36, R17, 0x1, R16 ;  /* 0x0000000111247824 */ /* 0x000fe200078e0210 */
[----:B0-----:R-:W-:Y:S01]  /*4400*/  IADD3 R35, P2, PT, R8, 0x100, RZ ;  /* 0x0000010008237810 */ /* 0x001fe20007f5e0ff */
[----:B------:R-:W-:-:S04]  /*4410*/  IMAD.MOV.U32 R8, RZ, RZ, -0x1 ;  /* 0xffffffffff087424 */ /* 0x000fc800078e00ff */
[----:B------:R-:W-:-:S08]  /*4420*/  IMAD.X R37, RZ, RZ, R9, P2 ;  /* 0x000000ffff257224 */ /* 0x000fd000010e0609 */
[----:B------:R-:W-:Y:S05]  /*4430*/  WARPSYNC.COLLECTIVE R8, `(.L_x_251) ;  /* 0x0000000008087348 */ /* 0x000fea0003c00000 */
[----:B------:R-:W-:Y:S01]  /*4440*/  VOTE.ALL P0, P0 ;  /* 0x0000000000ff7806 */ /* 0x000fe20000000000 */
[----:B------:R-:W-:-:S12]  /*4450*/  ENDCOLLECTIVE ;  /* 0x000000000000791b */ /* 0x000fd80003800000 */
.L_x_251:
[----:B------:R-:W-:Y:S05]  /*4460*/  BRA `(.L_x_252) ;  /* 0xffffffcc00907947 */ /* 0x000fea000383ffff */
.L_x_217:
[----:B------:R-:W-:Y:S01]  /*4470*/  BSSY B1, `(.L_x_253) ;  /* 0x0000006000017945 */ /* 0x000fe20003800000 */
[----:B------:R-:W-:Y:S01]  /*4480*/  PLOP3.LUT P0, PT, P0, PT, PT, 0x8, 0x80 ;  /* 0x000000000080781c */ /* 0x000fe2000070e170 */
[----:B------:R-:W-:-:S12]  /*4490*/  IMAD.MOV.U32 R8, RZ, RZ, -0x1 ;  /* 0xffffffffff087424 */ /* 0x000fd800078e00ff */
[----:B------:R-:W-:Y:S05]  /*44a0*/  WARPSYNC.COLLECTIVE R8, `(.L_x_254) ;  /* 0x0000000008087348 */ /* 0x000fea0003c00000 */
[----:B------:R-:W-:Y:S01]  /*44b0*/  VOTE.ANY P0, P0 ;  /* 0x0000000000ff7806 */ /* 0x000fe20000000100 */
[----:B------:R-:W-:-:S12]  /*44c0*/  ENDCOLLECTIVE ;  /* 0x000000000000791b */ /* 0x000fd80003800000 */
.L_x_254:
[----:B------:R-:W-:Y:S05]  /*44d0*/  BSYNC B1 ;  /* 0x0000000000017941 */ /* 0x000fea0003800000 */
.L_x_253:
[----:B------:R-:W-:Y:S05]  /*44e0*/  BRA `(.L_x_255) ;  /* 0xffffffcc00a07947 */ /* 0x000fea000383ffff */
.L_x_219:
[----:B------:R-:W-:Y:S01]  /*44f0*/  BSSY B1, `(.L_x_256) ;  /* 0x0000006000017945 */ /* 0x000fe20003800000 */
[----:B------:R-:W-:Y:S01]  /*4500*/  PLOP3.LUT P0, PT, P0, PT, PT, 0x8, 0x80 ;  /* 0x000000000080781c */ /* 0x000fe2000070e170 */
[----:B------:R-:W-:-:S12]  /*4510*/  IMAD.MOV.U32 R8, RZ, RZ, -0x1 ;  /* 0xffffffffff087424 */ /* 0x000fd800078e00ff */
[----:B------:R-:W-:Y:S05]  /*4520*/  WARPSYNC.COLLECTIVE R8, `(.L_x_257) ;  /* 0x0000000008087348 */ /* 0x000fea0003c00000 */
[----:B------:R-:W-:Y:S01]  /*4530*/  VOTE.ANY P0, P0 ;  /* 0x0000000000ff7806 */ /* 0x000fe20000000100 */
[----:B------:R-:W-:-:S12]  /*4540*/  ENDCOLLECTIVE ;  /* 0x000000000000791b */ /* 0x000fd80003800000 */
.L_x_257:
[----:B------:R-:W-:Y:S05]  /*4550*/  BSYNC B1 ;  /* 0x0000000000017941 */ /* 0x000fea0003800000 */
.L_x_256:
[----:B------:R-:W-:Y:S05]  /*4560*/  BRA `(.L_x_258) ;  /* 0xffffffcc00a47947 */ /* 0x000fea000383ffff */
.L_x_221:
[----:B------:R-:W-:Y:S01]  /*4570*/  BSSY B1, `(.L_x_259) ;  /* 0x0000006000017945 */ /* 0x000fe20003800000 */
[----:B------:R-:W-:Y:S01]  /*4580*/  PLOP3.LUT P2, PT, P0, PT, PT, 0x8, 0x80 ;  /* 0x000000000080781c */ /* 0x000fe2000074e170 */
[----:B------:R-:W-:-:S12]  /*4590*/  IMAD.MOV.U32 R8, RZ, RZ, -0x1 ;  /* 0xffffffffff087424 */ /* 0x000fd800078e00ff */
[----:B------:R-:W-:Y:S05]  /*45a0*/  WARPSYNC.COLLECTIVE R8, `(.L_x_260) ;  /* 0x0000000008087348 */ /* 0x000fea0003c00000 */
[----:B------:R-:W-:Y:S01]  /*45b0*/  VOTE.ANY R8, PT, P2 ;  /* 0x0000000000087806 */ /* 0x000fe200010e0100 */
[----:B------:R-:W-:Y:S06]  /*45c0*/  ENDCOLLECTIVE ;  /* 0x000000000000791b */ /* 0x000fec0003800000 */
.L_x_260:
[----:B------:R-:W-:Y:S05]  /*45d0*/  BSYNC B1 ;  /* 0x0000000000017941 */ /* 0x000fea0003800000 */
.L_x_259:
[----:B------:R-:W-:Y:S01]  /*45e0*/  LOP3.LUT R8, R8, 0x80000000, R45, 0xec, !PT ;  /* 0x8000000008087812 */ /* 0x000fe200078eec2d */
[----:B------:R-:W-:Y:S02]  /*45f0*/  IMAD.MOV.U32 R10, RZ, RZ, 0x1 ;  /* 0x00000001ff0a7424 */ /* 0x000fe400078e00ff */
[----:B------:R-:W-:Y:S02]  /*4600*/  VIADD R18, R18, 0xffffffe0 ;  /* 0xffffffe012127836 */ /* 0x000fe40000000000 */
[----:B------:R-:W-:-:S05]  /*4610*/  VIADD R9, R8, 0xffffffff ;  /* 0xffffffff08097836 */ /* 0x000fca0000000000 */
[----:B------:R-:W-:Y:S01]  /*4620*/  LOP3.LUT R17, R8, R9, RZ, 0xc, !PT ;  /* 0x0000000908117212 */ /* 0x000fe200078e0cff */
[----:B------:R-:W-:-:S03]  /*4630*/  IMAD.MOV.U32 R8, RZ, RZ, -0x1 ;  /* 0xffffffffff087424 */ /* 0x000fc600078e00ff */
[----:B------:R0:W1:Y:S04]  /*4640*/  POPC R9, R17 ;  /* 0x0000001100097309 */ /* 0x0000680000000000 */
[----:B01----:R-:W-:Y:S05]  /*4650*/  WARPSYNC.COLLECTIVE R8, `(.L_x_261) ;  /* 0x0000000008087348 */ /* 0x003fea0003c00000 */
[----:B-1----:R1:W2:Y:S02]  /*4660*/  SHFL.DOWN P2, R16, R15, R10, R9 ;  /* 0x0800000a0f107389 */ /* 0x0022a40000040009 */
[----:B012---:R-:W-:Y:S05]  /*4670*/  ENDCOLLECTIVE ;  /* 0x000000000000791b */ /* 0x007fea0003800000 */
.L_x_261:
[----:B------:R-:W-:Y:S01]  /*4680*/  ISETP.GE.AND P0, PT, R44, R9, PT ;  /* 0x000000092c00720c */ /* 0x000fe20003f06270 */
[----:B------:R-:W-:-:S03]  /*4690*/  IMAD.MOV.U32 R10, RZ, RZ, 0x2 ;  /* 0x00000002ff0a7424 */ /* 0x000fc600078e00ff */
[----:B------:R-:W-:Y:S02]  /*46a0*/  SEL R16, R16, RZ, !P0 ;  /* 0x000000ff10107207 */ /* 0x000fe40004000000 */
[----:B------:R-:W-:-:S03]  /*46b0*/  ISETP.GT.AND P0, PT, R33, R9, PT ;  /* 0x000000092100720c */ /* 0x000fc60003f04270 */
[----:B------:R-:W-:-:S10]  /*46c0*/  IMAD.IADD R15, R16, 0x1, R15 ;  /* 0x00000001100f7824 */ /* 0x000fd400078e020f */
[----:B------:R-:W-:Y:S05]  /*46d0*/  WARPSYNC.COLLECTIVE R8, `(.L_x_262) ;  /* 0x0000000008087348 */ /* 0x000fea0003c00000 */
[----:B------:R0:W1:Y:S02]  /*46e0*/  SHFL.DOWN P2, R16, R15, R10, R9 ;  /* 0x0800000a0f107389 */ /* 0x0000640000040009 */
[----:B01----:R-:W-:Y:S05]  /*46f0*/  ENDCOLLECTIVE ;  /* 0x000000000000791b */ /* 0x003fea0003800000 */
.L_x_262:
[----:B------:R-:W-:Y:S01]  /*4700*/  IMAD.MOV.U32 R10, RZ, RZ, 0x4 ;  /* 0x00000004ff0a7424 */ /* 0x000fe200078e00ff */
[----:B------:R-:W-:Y:S02]  /*4710*/  SEL R16, R16, RZ, !P0 ;  /* 0x000000ff10107207 */ /* 0x000fe40004000000 */
[----:B------:R-:W-:-:S03]  /*4720*/  ISETP.GT.AND P0, PT, R32, R9, PT ;  /* 0x000000092000720c */ /* 0x000fc60003f04270 */
[----:B------:R-:W-:-:S10]  /*4730*/  IMAD.IADD R15, R15, 0x1, R16 ;  /* 0x000000010f0f7824 */ /* 0x000fd400078e0210 */
[----:B------:R-:W-:Y:S05]  /*4740*/  WARPSYNC.COLLECTIVE R8, `(.L_x_263) ;  /* 0x0000000008087348 */ /* 0x000fea0003c00000 */
[----:B------:R0:W1:Y:S02]  /*4750*/  SHFL.DOWN P2, R16, R15, R10, R9 ;  /* 0x0800000a0f107389 */ /* 0x0000640000040009 */
[----:B01----:R-:W-:Y:S05]  /*4760*/  ENDCOLLECTIVE ;  /* 0x000000000000791b */ /* 0x003fea0003800000 */
.L_x_263:
[----:B------:R-:W-:Y:S01]  /*4770*/  IMAD.MOV.U32 R10, RZ, RZ, 0x8 ;  /* 0x00000008ff0a7424 */ /* 0x000fe200078e00ff */
[----:B------:R-:W-:Y:S02]  /*4780*/  SEL R16, R16, RZ, !P0 ;  /* 0x000000ff10107207 */ /* 0x000fe40004000000 */
[----:B------:R-:W-:-:S03]  /*4790*/  ISETP.GT.AND P0, PT, R19, R9, PT ;  /* 0x000000091300720c */ /* 0x000fc60003f04270 */
[----:B------:R-:W-:-:S10]  /*47a0*/  IMAD.IADD R15, R15, 0x1, R16 ;  /* 0x000000010f0f7824 */ /* 0x000fd400078e0210 */
[----:B------:R-:W-:Y:S05]  /*47b0*/  WARPSYNC.COLLECTIVE R8, `(.L_x_264) ;  /* 0x0000000008087348 */ /* 0x000fea0003c00000 */
[----:B------:R0:W1:Y:S02]  /*47c0*/  SHFL.DOWN P2, R16, R15, R10, R9 ;  /* 0x0800000a0f107389 */ /* 0x0000640000040009 */
[----:B01----:R-:W-:Y:S05]  /*47d0*/  ENDCOLLECTIVE ;  /* 0x000000000000791b */ /* 0x003fea0003800000 */
.L_x_264:
[----:B------:R-:W-:Y:S01]  /*47e0*/  IMAD.MOV.U32 R10, RZ, RZ, 0x10 ;  /* 0x00000010ff0a7424 */ /* 0x000fe200078e00ff */
[----:B------:R-:W-:Y:S02]  /*47f0*/  SEL R16, R16, RZ, !P0 ;  /* 0x000000ff10107207 */ /* 0x000fe40004000000 */
[----:B------:R-:W-:-:S03]  /*4800*/  ISETP.GT.AND P0, PT, R34, R9, PT ;  /* 0x000000092200720c */ /* 0x000fc60003f04270 */
[----:B------:R-:W-:-:S10]  /*4810*/  IMAD.IADD R15, R15, 0x1, R16 ;  /* 0x000000010f0f7824 */ /* 0x000fd400078e0210 */
[----:B------:R-:W-:Y:S05]  /*4820*/  WARPSYNC.COLLECTIVE R8, `(.L_x_265) ;  /* 0x0000000008087348 */ /* 0x000fea0003c00000 */
[----:B------:R0:W1:Y:S02]  /*4830*/  SHFL.DOWN P2, R16, R15, R10, R9 ;  /* 0x0800000a0f107389 */ /* 0x0000640000040009 */
[----:B01----:R-:W-:Y:S05]  /*4840*/  ENDCOLLECTIVE ;  /* 0x000000000000791b */ /* 0x003fea0003800000 */
.L_x_265:
[----:B------:R-:W-:Y:S02]  /*4850*/  SEL R16, R16, RZ, !P0 ;  /* 0x000000ff10107207 */ /* 0x000fe40004000000 */
[----:B------:R-:W-:Y:S02]  /*4860*/  ISETP.NE.AND P0, PT, R14, 0x65, PT ;  /* 0x000000650e00780c */ /* 0x000fe40003f05270 */
[----:B------:R-:W-:-:S11]  /*4870*/  IADD3 R36, PT, PT, R15, R16, R36 ;  /* 0x000000100f247210 */ /* 0x000fd60007ffe024 */
[----:B------:R-:W-:Y:S05]  /*4880*/  WARPSYNC.COLLECTIVE R8, `(.L_x_266) ;  /* 0x0000000008087348 */ /* 0x000fea0003c00000 */
[----:B------:R-:W-:Y:S01]  /*4890*/  VOTE.ALL P0, P0 ;  /* 0x0000000000ff7806 */ /* 0x000fe20000000000 */
[----:B------:R-:W-:-:S12]  /*48a0*/  ENDCOLLECTIVE ;  /* 0x000000000000791b */ /* 0x000fd80003800000 */
.L_x_266:
[----:B------:R-:W-:Y:S05]  /*48b0*/  BRA `(.L_x_267) ;  /* 0xffffffcc00507947 */ /* 0x000fea000383ffff */
.L_x_226:
[----:B------:R-:W-:Y:S01]  /*48c0*/  BSSY B0, `(.L_x_268) ;  /* 0x0000006000007945 */ /* 0x000fe20003800000 */
[----:B------:R-:W-:Y:S01]  /*48d0*/  PLOP3.LUT P0, PT, P0, PT, PT, 0x8, 0x80 ;  /* 0x000000000080781c */ /* 0x000fe2000070e170 */
[----:B------:R-:W-:-:S12]  /*48e0*/  IMAD.MOV.U32 R8, RZ, RZ, -0x1 ;  /* 0xffffffffff087424 */ /* 0x000fd800078e00ff */
[----:B------:R-:W-:Y:S05]  /*48f0*/  WARPSYNC.COLLECTIVE R8, `(.L_x_269) ;  /* 0x0000000008087348 */ /* 0x000fea0003c00000 */
[----:B------:R-:W-:Y:S01]  /*4900*/  VOTE.ANY P0, P0 ;  /* 0x0000000000ff7806 */ /* 0x000fe20000000100 */
[----:B------:R-:W-:-:S12]  /*4910*/  ENDCOLLECTIVE ;  /* 0x000000000000791b */ /* 0x000fd80003800000 */
.L_x_269:
[----:B------:R-:W-:Y:S05]  /*4920*/  BSYNC B0 ;  /* 0x0000000000007941 */ /* 0x000fea0003800000 */
.L_x_268:
[----:B------:R-:W-:Y:S05]  /*4930*/  BRA `(.L_x_270) ;  /* 0xffffffe400687947 */ /* 0x000fea000383ffff */
.L_x_228:
[----:B------:R-:W-:Y:S01]  /*4940*/  BSSY B0, `(.L_x_271) ;  /* 0x0000006000007945 */ /* 0x000fe20003800000 */
[----:B------:R-:W-:Y:S01]  /*4950*/  PLOP3.LUT P0, PT, P0, PT, PT, 0x8, 0x80 ;  /* 0x000000000080781c */ /* 0x000fe2000070e170 */
[----:B------:R-:W-:-:S12]  /*4960*/  IMAD.MOV.U32 R8, RZ, RZ, -0x1 ;  /* 0xffffffffff087424 */ /* 0x000fd800078e00ff */
[----:B------:R-:W-:Y:S05]  /*4970*/  WARPSYNC.COLLECTIVE R8, `(.L_x_272) ;  /* 0x0000000008087348 */ /* 0x000fea0003c00000 */
[----:B------:R-:W-:Y:S01]  /*4980*/  VOTE.ANY P0, P0 ;  /* 0x0000000000ff7806 */ /* 0x000fe20000000100 */
[----:B------:R-:W-:-:S12]  /*4990*/  ENDCOLLECTIVE ;  /* 0x000000000000791b */ /* 0x000fd80003800000 */
.L_x_272:
[----:B------:R-:W-:Y:S05]  /*49a0*/  BSYNC B0 ;  /* 0x0000000000007941 */ /* 0x000fea0003800000 */
.L_x_271:
[----:B------:R-:W-:Y:S05]  /*49b0*/  BRA `(.L_x_273) ;  /* 0xffffffe4006c7947 */ /* 0x000fea000383ffff */
.L_x_230:
        /* <DEDUP_REMOVED lines=8> */
.L_x_275:
[----:B------:R-:W-:Y:S05]  /*4a40*/  BSYNC B0 ;  /* 0x0000000000007941 */ /* 0x000fea0003800000 */
.L_x_274:
[----:B------:R-:W-:Y:S01]  /*4a50*/  LOP3.LUT R8, R8, 0x80000000, R42, 0xec, !PT ;  /* 0x8000000008087812 */ /* 0x000fe200078eec2a */
[----:B------:R-:W-:Y:S02]  /*4a60*/  IMAD.MOV.U32 R10, RZ, RZ, 0x1 ;  /* 0x00000001ff0a7424 */ /* 0x000fe400078e00ff */
[----:B------:R-:W-:Y:S02]  /*4a70*/  VIADD R19, R33, 0x2 ;  /* 0x0000000221137836 */ /* 0x000fe40000000000 */
[----:B------:R-:W-:-:S05]  /*4a80*/  VIADD R9, R8, 0xffffffff ;  /* 0xffffffff08097836 */ /* 0x000fca0000000000 */
[----:B------:R-:W-:Y:S01]  /*4a90*/  LOP3.LUT R38, R8, R9, RZ, 0xc, !PT ;  /* 0x0000000908267212 */ /* 0x000fe200078e0cff */
[----:B------:R-:W-:-:S05]  /*4aa0*/  IMAD.MOV.U32 R8, RZ, RZ, -0x1 ;  /* 0xffffffffff087424 */ /* 0x000fca00078e00ff */
[----:B------:R-:W0:Y:S02]  /*4ab0*/  POPC R38, R38 ;  /* 0x0000002600267309 */ /* 0x000e240000000000 */
[----:B0-----:R-:W-:Y:S01]  /*4ac0*/  IMAD.MOV.U32 R9, RZ, RZ, R38 ;  /* 0x000000ffff097224 */ /* 0x001fe200078e0026 */
[----:B------:R-:W-:-:S13]  /*4ad0*/  ISETP.GT.AND P3, PT, R19, R38, PT ;  /* 0x000000261300720c */ /* 0x000fda0003f64270 */
[----:B------:R-:W-:Y:S05]  /*4ae0*/  WARPSYNC.COLLECTIVE R8, `(.L_x_276) ;  /* 0x0000000008087348 */ /* 0x000fea0003c00000 */
[----:B------:R0:W1:Y:S02]  /*4af0*/  SHFL.DOWN P2, R16, R15, R10, R9 ;  /* 0x0800000a0f107389 */ /* 0x0000640000040009 */
[----:B01----:R-:W-:Y:S05]  /*4b00*/  ENDCOLLECTIVE ;  /* 0x000000000000791b */ /* 0x003fea0003800000 */
.L_x_276:
        /* <DEDUP_REMOVED lines=8> */
.L_x_277:
[----:B------:R-:W-:Y:S01]  /*4b90*/  IMAD.MOV.U32 R10, RZ, RZ, 0x4 ;  /* 0x00000004ff0a7424 */ /* 0x000fe200078e00ff */
[----:B------:R-:W-:-:S05]  /*4ba0*/  SEL R16, R16, RZ, !P3 ;  /* 0x000000ff10107207 */ /* 0x000fca0005800000 */
[----:B------:R-:W-:Y:S02]  /*4bb0*/  IMAD.IADD R19, R17, 0x1, R16 ;  /* 0x0000000111137824 */ /* 0x000fe400078e0210 */
[----:B------:R-:W-:Y:S02]  /*4bc0*/  VIADD R17, R33, 0x4 ;  /* 0x0000000421117836 */ /* 0x000fe40000000000 */
[----:B------:R-:W-:-:S03]  /*4bd0*/  IMAD.MOV.U32 R15, RZ, RZ, R19 ;  /* 0x000000ffff0f7224 */ /* 0x000fc600078e0013 */
[----:B------:R-:W-:Y:S01]  /*4be0*/  ISETP.GT.AND P3, PT, R17, R38, PT ;  /* 0x000000261100720c */ /* 0x000fe20003f64270 */
[----:B------:R-:W-:-:S12]  /*4bf0*/  VIADD R17, R33, 0x8 ;  /* 0x0000000821117836 */ /* 0x000fd80000000000 */
[----:B------:R-:W-:Y:S05]  /*4c00*/  WARPSYNC.COLLECTIVE R8, `(.L_x_278) ;  /* 0x0000000008087348 */ /* 0x000fea0003c00000 */
[----:B------:R0:W1:Y:S02]  /*4c10*/  SHFL.DOWN P2, R16, R15, R10, R9 ;  /* 0x0800000a0f107389 */ /* 0x0000640000040009 */
[----:B01----:R-:W-:Y:S05]  /*4c20*/  ENDCOLLECTIVE ;  /* 0x000000000000791b */ /* 0x003fea0003800000 */
.L_x_278:
[----:B------:R-:W-:Y:S01]  /*4c30*/  IMAD.MOV.U32 R10, RZ, RZ, 0x8 ;  /* 0x00000008ff0a7424 */ /* 0x000fe200078e00ff */
[----:B------:R-:W-:Y:S02]  /*4c40*/  SEL R16, R16, RZ, !P3 ;  /* 0x000000ff10107207 */ /* 0x000fe40005800000 */
[----:B------:R-:W-:-:S03]  /*4c50*/  ISETP.GT.AND P3, PT, R17, R38, PT ;  /* 0x000000261100720c */ /* 0x000fc60003f64270 */
[----:B------:R-:W-:Y:S02]  /*4c60*/  IMAD.IADD R37, R19, 0x1, R16 ;  /* 0x0000000113257824 */ /* 0x000fe400078e0210 */
[----:B------:R-:W-:Y:S02]  /*4c70*/  VIADD R19, R33, 0x10 ;  /* 0x0000001021137836 */ /* 0x000fe40000000000 */
[----:B------:R-:W-:-:S07]  /*4c80*/  IMAD.MOV.U32 R15, RZ, RZ, R37 ;  /* 0x000000ffff0f7224 */ /* 0x000fce00078e0025 */
[----:B------:R-:W-:Y:S05]  /*4c90*/  WARPSYNC.COLLECTIVE R8, `(.L_x_279) ;  /* 0x0000000008087348 */ /* 0x000fea0003c00000 */
[----:B------:R0:W1:Y:S02]  /*4ca0*/  SHFL.DOWN P2, R16, R15, R10, R9 ;  /* 0x0800000a0f107389 */ /* 0x0000640000040009 */
[----:B01----:R-:W-:Y:S05]  /*4cb0*/  ENDCOLLECTIVE ;  /* 0x000000000000791b */ /* 0x003fea0003800000 */
.L_x_279:
[----:B------:R-:W-:Y:S01]  /*4cc0*/  IMAD.MOV.U32 R10, RZ, RZ, 0x10 ;  /* 0x00000010ff0a7424 */ /* 0x000fe200078e00ff */
[----:B------:R-:W-:-:S05]  /*4cd0*/  SEL R16, R16, RZ, !P3 ;  /* 0x000000ff10107207 */ /* 0x000fca0005800000 */
[----:B------:R-:W-:-:S04]  /*4ce0*/  IMAD.IADD R17, R37, 0x1, R16 ;  /* 0x0000000125117824 */ /* 0x000fc800078e0210 */
[----:B------:R-:W-:-:S07]  /*4cf0*/  IMAD.MOV.U32 R15, RZ, RZ, R17 ;  /* 0x000000ffff0f7224 */ /* 0x000fce00078e0011 */
[----:B------:R-:W-:Y:S05]  /*4d00*/  WARPSYNC.COLLECTIVE R8, `(.L_x_280) ;  /* 0x0000000008087348 */ /* 0x000fea0003c00000 */
[----:B------:R0:W1:Y:S02]  /*4d10*/  SHFL.DOWN P2, R16, R15, R10, R9 ;  /* 0x0800000a0f107389 */ /* 0x0000640000040009 */
[----:B01----:R-:W-:Y:S05]  /*4d20*/  ENDCOLLECTIVE ;  /* 0x000000000000791b */ /* 0x003fea0003800000 */
.L_x_280:
        /* <DEDUP_REMOVED lines=10> */
.L_x_281:
[----:B------:R-:W-:Y:S05]  /*4dd0*/  BRA `(.L_x_282) ;  /* 0xffffffe400007947 */ /* 0x000fea000383ffff */
.L_x_232:
[----:B------:R-:W-:Y:S01]  /*4de0*/  BSSY B0, `(.L_x_283) ;  /* 0x0000006000007945 */ /* 0x000fe20003800000 */
[----:B------:R-:W-:Y:S01]  /*4df0*/  PLOP3.LUT P0, PT, P0, PT, PT, 0x8, 0x80 ;  /* 0x000000000080781c */ /* 0x000fe2000070e170 */
[----:B------:R-:W-:-:S12]  /*4e00*/  IMAD.MOV.U32 R8, RZ, RZ, -0x1 ;  /* 0xffffffffff087424 */ /* 0x000fd800078e00ff */
[----:B------:R-:W-:Y:S05]  /*4e10*/  WARPSYNC.COLLECTIVE R8, `(.L_x_284) ;  /* 0x0000000008087348 */ /* 0x000fea0003c00000 */
[----:B------:R-:W-:Y:S01]  /*4e20*/  VOTE.ANY P0, P0 ;  /* 0x0000000000ff7806 */ /* 0x000fe20000000100 */
[----:B------:R-:W-:-:S12]  /*4e30*/  ENDCOLLECTIVE ;  /* 0x000000000000791b */ /* 0x000fd80003800000 */
.L_x_284:
[----:B------:R-:W-:Y:S05]  /*4e40*/  BSYNC B0 ;  /* 0x0000000000007941 */ /* 0x000fea0003800000 */
.L_x_283:
[----:B------:R-:W-:Y:S05]  /*4e50*/  BRA `(.L_x_285) ;  /* 0xffffffe400107947 */ /* 0x000fea000383ffff */
.L_x_234:
[----:B------:R-:W-:Y:S01]  /*4e60*/  BSSY B0, `(.L_x_286) ;  /* 0x0000006000007945 */ /* 0x000fe20003800000 */
[----:B------:R-:W-:Y:S01]  /*4e70*/  PLOP3.LUT P0, PT, P0, PT, PT, 0x8, 0x80 ;  /* 0x000000000080781c */ /* 0x000fe2000070e170 */
[----:B------:R-:W-:-:S12]  /*4e80*/  IMAD.MOV.U32 R8, RZ, RZ, -0x1 ;  /* 0xffffffffff087424 */ /* 0x000fd800078e00ff */
[----:B------:R-:W-:Y:S05]  /*4e90*/  WARPSYNC.COLLECTIVE R8, `(.L_x_287) ;  /* 0x0000000008087348 */ /* 0x000fea0003c00000 */
[----:B------:R-:W-:Y:S01]  /*4ea0*/  VOTE.ANY P0, P0 ;  /* 0x0000000000ff7806 */ /* 0x000fe20000000100 */
[----:B------:R-:W-:-:S12]  /*4eb0*/  ENDCOLLECTIVE ;  /* 0x000000000000791b */ /* 0x000fd80003800000 */
.L_x_287:
[----:B------:R-:W-:Y:S05]  /*4ec0*/  BSYNC B0 ;  /* 0x0000000000007941 */ /* 0x000fea0003800000 */
.L_x_286:
[----:B------:R-:W-:Y:S05]  /*4ed0*/  BRA `(.L_x_288) ;  /* 0xffffffe400147947 */ /* 0x000fea000383ffff */
.L_x_236:
[----:B------:R-:W-:Y:S01]  /*4ee0*/  BSSY B0, `(.L_x_289) ;  /* 0x0000006000007945 */ /* 0x000fe20003800000 */
[----:B------:R-:W-:Y:S01]  /*4ef0*/  PLOP3.LUT P2, PT, P0, PT, PT, 0x8, 0x80 ;  /* 0x000000000080781c */ /* 0x000fe2000074e170 */
[----:B------:R-:W-:-:S12]  /*4f00*/  IMAD.MOV.U32 R8, RZ, RZ, -0x1 ;  /* 0xffffffffff087424 */ /* 0x000fd800078e00ff */
[----:B------:R-:W-:Y:S05]  /*4f10*/  WARPSYNC.COLLECTIVE R8, `(.L_x_290) ;  /* 0x0000000008087348 */ /* 0x000fea0003c00000 */
[----:B------:R-:W-:Y:S01]  /*4f20*/  VOTE.ANY R8, PT, P2 ;  /* 0x0000000000087806 */ /* 0x000fe200010e0100 */
[----:B------:R-:W-:Y:S06]  /*4f30*/  ENDCOLLECTIVE ;  /* 0x000000000000791b */ /* 0x000fec0003800000 */
.L_x_290:
[----:B------:R-:W-:Y:S05]  /*4f40*/  BSYNC B0 ;  /* 0x0000000000007941 */ /* 0x000fea0003800000 */
.L_x_289:
        /* <DEDUP_REMOVED lines=10> */
.L_x_291:
[----:B------:R-:W-:Y:S01]  /*4ff0*/  ISETP.GE.AND P0, PT, R33, R9, PT ;  /* 0x000000092100720c */ /* 0x000fe20003f06270 */
[----:B------:R-:W-:-:S03]  /*5000*/  IMAD.MOV.U32 R10, RZ, RZ, 0x2 ;  /* 0x00000002ff0a7424 */ /* 0x000fc600078e00ff */
[----:B------:R-:W-:-:S05]  /*5010*/  SEL R16, R16, RZ, !P0 ;  /* 0x000000ff10107207 */ /* 0x000fca0004000000 */
[----:B------:R-:W-:Y:S02]  /*5020*/  IMAD.IADD R44, R16, 0x1, R15 ;  /* 0x00000001102c7824 */ /* 0x000fe400078e020f */
[----:B------:R-:W-:Y:S02]  /*5030*/  VIADD R16, R33, 0x2 ;  /* 0x0000000221107836 */ /* 0x000fe40000000000 */
[----:B------:R-:W-:-:S03]  /*5040*/  IMAD.MOV.U32 R15, RZ, RZ, R44 ;  /* 0x000000ffff0f7224 */ /* 0x000fc600078e002c */
[----:B------:R-:W-:-:S13]  /*5050*/  ISETP.GT.AND P0, PT, R16, R9, PT ;  /* 0x000000091000720c */ /* 0x000fda0003f04270 */
[----:B------:R-:W-:Y:S05]  /*5060*/  WARPSYNC.COLLECTIVE R8, `(.L_x_292) ;  /* 0x0000000008087348 */ /* 0x000fea0003c00000 */
[----:B------:R0:W1:Y:S02]  /*5070*/  SHFL.DOWN P2, R16, R15, R10, R9 ;  /* 0x0800000a0f107389 */ /* 0x0000640000040009 */
[----:B01----:R-:W-:Y:S05]  /*5080*/  ENDCOLLECTIVE ;  /* 0x000000000000791b */ /* 0x003fea0003800000 */
.L_x_292:
[----:B------:R-:W-:Y:S01]  /*5090*/  IMAD.MOV.U32 R10, RZ, RZ, 0x4 ;  /* 0x00000004ff0a7424 */ /* 0x000fe200078e00ff */
[----:B------:R-:W-:Y:S01]  /*50a0*/  SEL R17, R16, RZ, !P0 ;  /* 0x000000ff10117207 */ /* 0x000fe20004000000 */
[----:B------:R-:W-:-:S04]  /*50b0*/  VIADD R16, R33, 0x4 ;  /* 0x0000000421107836 */ /* 0x000fc80000000000 */
[----:B------:R-:W-:Y:S01]  /*50c0*/  IMAD.IADD R17, R44, 0x1, R17 ;  /* 0x000000012c117824 */ /* 0x000fe200078e0211 */
[----:B------:R-:W-:-:S03]  /*50d0*/  ISETP.GT.AND P0, PT, R16, R9, PT ;  /* 0x000000091000720c */ /* 0x000fc60003f04270 */
[----:B------:R-:W-:-:S10]  /*50e0*/  IMAD.MOV.U32 R15, RZ, RZ, R17 ;  /* 0x000000ffff0f7224 */ /* 0x000fd400078e0011 */
[----:B------:R-:W-:Y:S05]  /*50f0*/  WARPSYNC.COLLECTIVE R8, `(.L_x_293) ;  /* 0x0000000008087348 */ /* 0x000fea0003c00000 */
[----:B------:R0:W1:Y:S02]  /*5100*/  SHFL.DOWN P2, R16, R15, R10, R9 ;  /* 0x0800000a0f107389 */ /* 0x0000640000040009 */
[----:B01----:R-:W-:Y:S05]  /*5110*/  ENDCOLLECTIVE ;  /* 0x000000000000791b */ /* 0x003fea0003800000 */
.L_x_293:
[----:B------:R-:W-:Y:S01]  /*5120*/  IMAD.MOV.U32 R10, RZ, RZ, 0x8 ;  /* 0x00000008ff0a7424 */ /* 0x000fe200078e00ff */
[----:B------:R-:W-:-:S05]  /*5130*/  SEL R16, R16, RZ, !P0 ;  /* 0x000000ff10107207 */ /* 0x000fca0004000000 */
[----:B------:R-:W-:Y:S02]  /*5140*/  IMAD.IADD R45, R17, 0x1, R16 ;  /* 0x00000001112d7824 */ /* 0x000fe400078e0210 */
[C---:B------:R-:W-:Y:S02]  /*5150*/  VIADD R16, R33.reuse, 0x8 ;  /* 0x0000000821107836 */ /* 0x040fe40000000000 */
[----:B------:R-:W-:Y:S02]  /*5160*/  IMAD.MOV.U32 R15, RZ, RZ, R45 ;  /* 0x000000ffff0f7224 */ /* 0x000fe400078e002d */
[----:B------:R-:W-:Y:S01]  /*5170*/  VIADD R17, R33, 0x10 ;  /* 0x0000001021117836 */ /* 0x000fe20000000000 */
[----:B------:R-:W-:-:S13]  /*5180*/  ISETP.GT.AND P0, PT, R16, R9, PT ;  /* 0x000000091000720c */ /* 0x000fda0003f04270 */
[----:B------:R-:W-:Y:S05]  /*5190*/  WARPSYNC.COLLECTIVE R8, `(.L_x_294) ;  /* 0x0000000008087348 */ /* 0x000fea0003c00000 */
[----:B------:R0:W1:Y:S02]  /*51a0*/  SHFL.DOWN P2, R16, R15, R10, R9 ;  /* 0x0800000a0f107389 */ /* 0x0000640000040009 */
[----:B01----:R-:W-:Y:S05]  /*51b0*/  ENDCOLLECTIVE ;  /* 0x000000000000791b */ /* 0x003fea0003800000 */
.L_x_294:
[----:B------:R-:W-:Y:S01]  /*51c0*/  IMAD.MOV.U32 R10, RZ, RZ, 0x10 ;  /* 0x00000010ff0a7424 */ /* 0x000fe200078e00ff */
[----:B------:R-:W-:Y:S02]  /*51d0*/  SEL R16, R16, RZ, !P0 ;  /* 0x000000ff10107207 */ /* 0x000fe40004000000 */
[----:B------:R-:W-:-:S03]  /*51e0*/  ISETP.GT.AND P0, PT, R17, R9, PT ;  /* 0x000000091100720c */ /* 0x000fc60003f04270 */
[----:B------:R-:W-:-:S04]  /*51f0*/  IMAD.IADD R44, R45, 0x1, R16 ;  /* 0x000000012d2c7824 */ /* 0x000fc800078e0210 */
[----:B------:R-:W-:-:S07]  /*5200*/  IMAD.MOV.U32 R15, RZ, RZ, R44 ;  /* 0x000000ffff0f7224 */ /* 0x000fce00078e002c */
[----:B------:R-:W-:Y:S05]  /*5210*/  WARPSYNC.COLLECTIVE R8, `(.L_x_295) ;  /* 0x0000000008087348 */ /* 0x000fea0003c00000 */
[----:B------:R0:W1:Y:S02]  /*5220*/  SHFL.DOWN P2, R16, R15, R10, R9 ;  /* 0x0800000a0f107389 */ /* 0x0000640000040009 */
[----:B01----:R-:W-:Y:S05]  /*5230*/  ENDCOLLECTIVE ;  /* 0x000000000000791b */ /* 0x003fea0003800000 */
.L_x_295:
[----:B------:R-:W-:Y:S02]  /*5240*/  SEL R16, R16, RZ, !P0 ;  /* 0x000000ff10107207 */ /* 0x000fe40004000000 */
[----:B------:R-:W-:Y:S02]  /*5250*/  ISETP.NE.AND P0, PT, R14, 0x65, PT ;  /* 0x000000650e00780c */ /* 0x000fe40003f05270 */
[----:B------:R-:W-:-:S11]  /*5260*/  IADD3 R19, PT, PT, R44, R16, R19 ;  /* 0x000000102c137210 */ /* 0x000fd60007ffe013 */
[----:B------:R-:W-:Y:S05]  /*5270*/  WARPSYNC.COLLECTIVE R8, `(.L_x_296) ;  /* 0x0000000008087348 */ /* 0x000fea0003c00000 */
[----:B------:R-:W-:Y:S01]  /*5280*/  VOTE.ALL P0, P0 ;  /* 0x0000000000ff7806 */ /* 0x000fe20000000000 */
[----:B------:R-:W-:-:S12]  /*5290*/  ENDCOLLECTIVE ;  /* 0x000000000000791b */ /* 0x000fd80003800000 */
.L_x_296:
[----:B------:R-:W-:Y:S05]  /*52a0*/  BRA `(.L_x_297) ;  /* 0xffffffe000b07947 */ /* 0x000fea000383ffff */
.L_x_298:
        /* <DEDUP_REMOVED lines=13> */
.L_x_542:


//--------------------- .text._ZN3cub18CUB_300001_SM_10006detail4scan16DeviceScanKernelINS2_10policy_hubIjjjjN4cuda3std3__44plusIvEEE10Policy1000EPjSC_NS0_13ScanTileStateIjLb1EEES9_NS0_8NullTypeEjjLb0ESF_EEvT0_T1_T2_iT3_T4_T5_ --------------------------
	.section	.text._ZN3cub18CUB_300001_SM_10006detail4scan16DeviceScanKernelINS2_10policy_hubIjjjjN4cuda3std3__44plusIvEEE10Policy1000EPjSC_NS0_13ScanTileStateIjLb1EEES9_NS0_8NullTypeEjjLb0ESF_EEvT0_T1_T2_iT3_T4_T5_,"ax",@progbits
	.align	128
        .global         _ZN3cub18CUB_300001_SM_10006detail4scan16DeviceScanKernelINS2_10policy_hubIjjjjN4cuda3std3__44plusIvEEE10Policy1000EPjSC_NS0_13ScanTileStateIjLb1EEES9_NS0_8NullTypeEjjLb0ESF_EEvT0_T1_T2_iT3_T4_T5_
        .type           _ZN3cub18CUB_300001_SM_10006detail4scan16DeviceScanKernelINS2_10policy_hubIjjjjN4cuda3std3__44plusIvEEE10Policy1000EPjSC_NS0_13ScanTileStateIjLb1EEES9_NS0_8NullTypeEjjLb0ESF_EEvT0_T1_T2_iT3_T4_T5_,@function
        .size           _ZN3cub18CUB_300001_SM_10006detail4scan16DeviceScanKernelINS2_10policy_hubIjjjjN4cuda3std3__44plusIvEEE10Policy1000EPjSC_NS0_13ScanTileStateIjLb1EEES9_NS0_8NullTypeEjjLb0ESF_EEvT0_T1_T2_iT3_T4_T5_,(.L_x_543 - _ZN3cub18CUB_300001_SM_10006detail4scan16DeviceScanKernelINS2_10policy_hubIjjjjN4cuda3std3__44plusIvEEE10Policy1000EPjSC_NS0_13ScanTileStateIjLb1EEES9_NS0_8NullTypeEjjLb0ESF_EEvT0_T1_T2_iT3_T4_T5_)
        .other          _ZN3cub18CUB_300001_SM_10006detail4scan16DeviceScanKernelINS2_10policy_hubIjjjjN4cuda3std3__44plusIvEEE10Policy1000EPjSC_NS0_13ScanTileStateIjLb1EEES9_NS0_8NullTypeEjjLb0ESF_EEvT0_T1_T2_iT3_T4_T5_,@"STO_CUDA_ENTRY STV_DEFAULT"
_ZN3cub18CUB_300001_SM_10006detail4scan16DeviceScanKernelINS2_10policy_hubIjjjjN4cuda3std3__44plusIvEEE10Policy1000EPjSC_NS0_13ScanTileStateIjLb1EEES9_NS0_8NullTypeEjjLb0ESF_EEvT0_T1_T2_iT3_T4_T5_:
.text._ZN3cub18CUB_300001_SM_10006detail4scan16DeviceScanKernelINS2_10policy_hubIjjjjN4cuda3std3__44plusIvEEE10Policy1000EPjSC_NS0_13ScanTileStateIjLb1EEES9_NS0_8NullTypeEjjLb0ESF_EEvT0_T1_T2_iT3_T4_T5_:
[----:B------:R-:W-:Y:S08]  /*0000*/  LDC R1, c[0x0][0x37c] ;  /* 0x0000df00ff017b82 */ /* 0x000ff00000000800 */
[----:B------:R-:W0:Y:S01]  /*0010*/  S2UR UR4, SR_CTAID.X ;  /* 0x00000000000479c3 */ /* 0x000e220000002500 */
[----:B------:R-:W1:Y:S01]  /*0020*/  LDCU UR5, c[0x0][0x3a0] ;  /* 0x00007400ff0577ac */ /* 0x000e620008000800 */
[----:B------:R-:W2:Y:S06]  /*0030*/  LDCU.64 UR8, c[0x0][0x358] ;  /* 0x00006b00ff0877ac */ /* 0x000eac0008000a00 */
[----:B------:R-:W0:Y:S02]  /*0040*/  LDC R39, c[0x0][0x398] ;  /* 0x0000e600ff277b82 */ /* 0x000e240000000800 */
[----:B0-----:R-:W-:-:S04]  /*0050*/  VIADD R39, R39, UR4 ;  /* 0x0000000427277c36 */ /* 0x001fc80008000000 */
[----:B------:R-:W-:-:S05]  /*0060*/  IMAD R5, R39, 0x2100, RZ ;  /* 0x0000210027057824 */ /* 0x000fca00078e02ff */
[----:B-1----:R-:W-:-:S04]  /*0070*/  IADD3 R0, PT, PT, -R5, UR5, RZ ;  /* 0x0000000505007c10 */ /* 0x002fc8000fffe1ff */
[----:B------:R-:W-:-:S13]  /*0080*/  ISETP.GE.U32.AND P0, PT, R0, 0x2101, PT ;  /* 0x000021010000780c */ /* 0x000fda0003f06070 */
[----:B--2---:R-:W-:Y:S05]  /*0090*/  @!P0 BRA `(.L_x_299) ;  /* 0x0000001c00888947 */ /* 0x004fea0003800000 */
[----:B------:R-:W0:Y:S01]  /*00a0*/  S2R R50, SR_TID.X ;  /* 0x0000000000327919 */ /* 0x000e220000002100 */
[----:B------:R-:W1:Y:S01]  /*00b0*/  LDCU.64 UR4, c[0x0][0x380] ;  /* 0x00007000ff0477ac */ /* 0x000e620008000a00 */
[C---:B0-----:R-:W-:Y:S02]  /*00c0*/  LOP3.LUT R0, R50.reuse, 0x1f, RZ, 0xc0, !PT ;  /* 0x0000001f32007812 */ /* 0x041fe400078ec0ff */
[----:B------:R-:W-:-:S05]  /*00d0*/  LOP3.LUT R3, R50, 0x3e0, RZ, 0xc0, !PT ;  /* 0x000003e032037812 */ /* 0x000fca00078ec0ff */
[----:B------:R-:W-:-:S05]  /*00e0*/  IMAD R0, R3, 0x16, R0 ;  /* 0x0000001603007824 */ /* 0x000fca00078e0200 */
[----:B------:R-:W-:-:S05]  /*00f0*/  IADD3 R0, P0, PT, R5, R0, RZ ;  /* 0x0000000005007210 */ /* 0x000fca0007f1e0ff */
[----:B------:R-:W-:Y:S02]  /*0100*/  IMAD.X R45, RZ, RZ, RZ, P0 ;  /* 0x000000ffff2d7224 */ /* 0x000fe400000e06ff */
[----:B------:R-:W-:-:S03]  /*0110*/  IMAD.SHL.U32 R46, R0, 0x4, RZ ;  /* 0x00000004002e7824 */ /* 0x000fc600078e00ff */
[----:B------:R-:W-:Y:S02]  /*0120*/  SHF.L.U64.HI R45, R0, 0x2, R45 ;  /* 0x00000002002d7819 */ /* 0x000fe4000001022d */
[----:B-1----:R-:W-:-:S04]  /*0130*/  IADD3 R2, P0, PT, R46, UR4, RZ ;  /* 0x000000042e027c10 */ /* 0x002fc8000ff1e0ff */
[----:B------:R-:W-:-:S05]  /*0140*/  IADD3.X R3, PT, PT, R45, UR5, RZ, P0, !PT ;  /* 0x000000052d037c10 */ /* 0x000fca00087fe4ff */
[----:B------:R-:W2:Y:S04]  /*0150*/  LDG.E R5, desc[UR8][R2.64] ;  /* 0x0000000802057981 */ /* 0x000ea8000c1e1900 */
[----:B------:R-:W3:Y:S04]  /*0160*/  LDG.E R7, desc[UR8][R2.64+0x80] ;  /* 0x0000800802077981 */ /* 0x000ee8000c1e1900 */
[----:B------:R-:W4:Y:S04]  /*0170*/  LDG.E R9, desc[UR8][R2.64+0x100] ;  /* 0x0001000802097981 */ /* 0x000f28000c1e1900 */
[----:B------:R-:W5:Y:S04]  /*0180*/  LDG.E R11, desc[UR8][R2.64+0x180] ;  /* 0x00018008020b7981 */ /* 0x000f68000c1e1900 */
        /* <DEDUP_REMOVED lines=17> */
[----:B------:R-:W5:Y:S01]  /*02a0*/  LDG.E R4, desc[UR8][R2.64+0xa80] ;  /* 0x000a800802047981 */ /* 0x000f62000c1e1900 */
[----:B------:R-:W0:Y:S01]  /*02b0*/  S2UR UR5, SR_CgaCtaId ;  /* 0x00000000000579c3 */ /* 0x000e220000008800 */
[----:B------:R-:W-:Y:S01]  /*02c0*/  SHF.R.U32.HI R16, RZ, 0x5, R50 ;  /* 0x00000005ff107819 */ /* 0x000fe20000011632 */
[----:B------:R-:W-:Y:S01]  /*02d0*/  UMOV UR4, 0x400 ;  /* 0x0000040000047882 */ /* 0x000fe20000000000 */
[----:B------:R-:W1:Y:S01]  /*02e0*/  S2R R48, SR_LANEID ;  /* 0x0000000000307919 */ /* 0x000e620000000000 */
[----:B------:R-:W-:Y:S01]  /*02f0*/  ISETP.NE.AND P0, PT, R39, RZ, PT ;  /* 0x000000ff2700720c */ /* 0x000fe20003f05270 */
        /* <DEDUP_REMOVED lines=36> */
[----:B------:R0:W0:Y:S04]  /*0540*/  LDS.64 R6, [R0+0x40] ;  /* 0x0000400000067984 */ /* 0x0000280000000a00 */
[----:B------:R0:W0:Y:S04]  /*0550*/  LDS.64 R4, [R0+0x48] ;  /* 0x0000480000047984 */ /* 0x0000280000000a00 */
[----:B------:R0:W0:Y:S01]  /*0560*/  LDS.64 R2, [R0+0x50] ;  /* 0x0000500000027984 */ /* 0x0000220000000a00 */
[----:B------:R-:W-:Y:S06]  /*0570*/  BAR.SYNC.DEFER_BLOCKING 0x0 ;  /* 0x0000000000007b1d */ /* 0x000fec0000010000 */
[----:B-1----:R-:W-:Y:S05]  /*0580*/  @P0 BRA `(.L_x_301) ;  /* 0x00000004001c0947 */ /* 0x002fea0003800000 */
[----:B0-2---:R-:W-:Y:S02]  /*0590*/  IADD3 R17, PT, PT, R34, R37, R36 ;  /* 0x0000002522117210 */ /* 0x005fe40007ffe024 */
[----:B------:R-:W-:Y:S02]  /*05a0*/  ISETP.NE.AND P1, PT, R48, 0x1f, PT ;  /* 0x0000001f3000780c */ /* 0x000fe40003f25270 */
[----:B---3--:R-:W-:Y:S02]  /*05b0*/  IADD3 R17, PT, PT, R32, R35, R17 ;  /* 0x0000002320117210 */ /* 0x008fe40007ffe011 */
[----:B------:R-:W-:Y:S02]  /*05c0*/  ISETP.GE.U32.AND P2, PT, R50, 0x20, PT ;  /* 0x000000203200780c */ /* 0x000fe40003f46070 */
[----:B----4-:R-:W-:Y:S02]  /*05d0*/  IADD3 R17, PT, PT, R18, R33, R17 ;  /* 0x0000002112117210 */ /* 0x010fe40007ffe011 */
[----:B------:R-:W-:-:S02]  /*05e0*/  ISETP.NE.AND P3, PT, R48, RZ, PT ;  /* 0x000000ff3000720c */ /* 0x000fc40003f65270 */
[----:B------:R-:W-:-:S03]  /*05f0*/  IADD3 R17, PT, PT, R14, R19, R17 ;  /* 0x000000130e117210 */ /* 0x000fc60007ffe011 */
[----:B------:R-:W-:Y:S02]  /*0600*/  @!P1 LEA R41, R16, UR4, 0x2 ;  /* 0x0000000410299c11 */ /* 0x000fe4000f8e10ff */
[----:B------:R-:W-:-:S04]  /*0610*/  IADD3 R17, PT, PT, R12, R15, R17 ;  /* 0x0000000f0c117210 */ /* 0x000fc80007ffe011 */
[----:B------:R-:W-:-:S04]  /*0620*/  IADD3 R17, PT, PT, R10, R13, R17 ;  /* 0x0000000d0a117210 */ /* 0x000fc80007ffe011 */
[----:B------:R-:W-:-:S04]  /*0630*/  IADD3 R17, PT, PT, R8, R11, R17 ;  /* 0x0000000b08117210 */ /* 0x000fc80007ffe011 */
[----:B------:R-:W-:-:S04]  /*0640*/  IADD3 R17, PT, PT, R6, R9, R17 ;  /* 0x0000000906117210 */ /* 0x000fc80007ffe011 */
[----:B------:R-:W-:-:S04]  /*0650*/  IADD3 R17, PT, PT, R4, R7, R17 ;  /* 0x0000000704117210 */ /* 0x000fc80007ffe011 */
[----:B------:R-:W-:-:S05]  /*0660*/  IADD3 R20, PT, PT, R2, R5, R17 ;  /* 0x0000000502147210 */ /* 0x000fca0007ffe011 */
        /* <DEDUP_REMOVED lines=20> */
[----:B------:R-:W-:Y:S01]  /*07b0*/  SEL R20, R21, R20, !P0 ;  /* 0x0000001415147207 */ /* 0x000fe20004000000 */
[----:B------:R-:W-:Y:S01]  /*07c0*/  IMAD.IADD R21, R40, 0x1, -R17 ;  /* 0x0000000128157824 */ /* 0x000fe200078e0a11 */
[----:B------:R-:W-:Y:S01]  /*07d0*/  ISETP.NE.AND P0, PT, R16, 0x3, PT ;  /* 0x000000031000780c */ /* 0x000fe20003f05270 */
[----:B------:R-:W-:-:S03]  /*07e0*/  IMAD.IADD R23, R23, 0x1, R22 ;  /* 0x0000000117177824 */ /* 0x000fc600078e0216 */
[----:B------:R-:W-:Y:S01]  /*07f0*/  SEL R20, R22, R20, !P0 ;  /* 0x0000001416147207 */ /* 0x000fe20004000000 */
[----:B-1----:R-:W-:Y:S01]  /*0800*/  IMAD.IADD R24, R23, 0x1, R24 ;  /* 0x0000000117187824 */ /* 0x002fe200078e0218 */
[C---:B------:R-:W-:Y:S02]  /*0810*/  ISETP.NE.AND P0, PT, R16.reuse, 0x4, PT ;  /* 0x000000041000780c */ /* 0x040fe40003f05270 */
[----:B------:R-:W-:Y:S01]  /*0820*/  SEL R17, R21, RZ, P3 ;  /* 0x000000ff15117207 */ /* 0x000fe20001800000 */
        /* <DEDUP_REMOVED lines=18> */
[----:B------:R-:W-:Y:S02]  /*0950*/  ISETP.NE.AND P1, PT, R16, 0xb, PT ;  /* 0x0000000b1000780c */ /* 0x000fe40003f25270 */
[----:B------:R-:W-:Y:S02]  /*0960*/  SEL R20, R29, R20, !P0 ;  /* 0x000000141d147207 */ /* 0x000fe40004000000 */
[----:B------:R-:W-:-:S02]  /*0970*/  ISETP.NE.AND P0, PT, R50, RZ, PT ;  /* 0x000000ff3200720c */ /* 0x000fc40003f05270 */
[----:B------:R-:W-:-:S05]  /*0980*/  SEL R20, R30, R20, !P1 ;  /* 0x000000141e147207 */ /* 0x000fca0004800000 */
[----:B------:R-:W-:-:S06]  /*0990*/  @P2 IMAD.IADD R21, R20, 0x1, R17 ;  /* 0x0000000114152824 */ /* 0x000fcc00078e0211 */
[----:B------:R-:W-:Y:S05]  /*09a0*/  @P0 BRA `(.L_x_302) ;  /* 0x0000000c00f40947 */ /* 0x000fea0003800000 */
[----:B------:R-:W0:Y:S01]  /*09b0*/  LDC.64 R16, c[0x0][0x390] ;  /* 0x0000e400ff107b82 */ /* 0x000e220000000a00 */
[----:B------:R-:W-:Y:S02]  /*09c0*/  IMAD.MOV.U32 R30, RZ, RZ, 0x65 ;  /* 0x00000065ff1e7424 */ /* 0x000fe400078e00ff */
[----:B------:R-:W-:-:S03]  /*09d0*/  IMAD.MOV.U32 R21, RZ, RZ, RZ ;  /* 0x000000ffff157224 */ /* 0x000fc600078e00ff */
[----:B0-----:R0:W-:Y:S01]  /*09e0*/  ST.E.64.STRONG.GPU desc[UR8][R16.64+0x100], R30 ;  /* 0x0001001e10007985 */ /* 0x0011e2000c10fb08 */
[----:B------:R-:W-:Y:S05]  /*09f0*/  BRA `(.L_x_302) ;  /* 0x0000000c00e07947 */ /* 0x000fea0003800000 */
.L_x_301:
[----:B0-2---:R-:W-:Y:S02]  /*0a00*/  IADD3 R17, PT, PT, R34, R37, R36 ;  /* 0x0000002522117210 */ /* 0x005fe40007ffe024 */
[----:B------:R-:W-:Y:S02]  /*0a10*/  ISETP.NE.AND P1, PT, R48, 0x1f, PT ;  /* 0x0000001f3000780c */ /* 0x000fe40003f25270 */
[----:B---3--:R-:W-:Y:S02]  /*0a20*/  IADD3 R17, PT, PT, R32, R35, R17 ;  /* 0x0000002320117210 */ /* 0x008fe40007ffe011 */
[----:B------:R-:W-:Y:S02]  /*0a30*/  ISETP.NE.AND P2, PT, R48, RZ, PT ;  /* 0x000000ff3000720c */ /* 0x000fe40003f45270 */
[----:B----4-:R-:W-:-:S04]  /*0a40*/  IADD3 R17, PT, PT, R18, R33, R17 ;  /* 0x0000002112117210 */ /* 0x010fc80007ffe011 */
        /* <DEDUP_REMOVED lines=56> */
[----:B------:R-:W-:-:S02]  /*0dd0*/  ISETP.GT.U32.AND P0, PT, R50, 0x1f, PT ;  /* 0x0000001f3200780c */ /* 0x000fc40003f04070 */
[----:B------:R-:W-:Y:S02]  /*0de0*/  SEL R20, R30, R20, !P1 ;  /* 0x000000141e147207 */ /* 0x000fe40004800000 */
[----:B------:R-:W-:-:S03]  /*0df0*/  ISETP.GE.U32.AND P1, PT, R50, 0x20, PT ;  /* 0x000000203200780c */ /* 0x000fc60003f26070 */
[----:B------:R-:W-:-:S05]  /*0e00*/  IMAD.IADD R20, R20, 0x1, R21 ;  /* 0x0000000114147824 */ /* 0x000fca00078e0215 */
[----:B------:R-:W-:Y:S01]  /*0e10*/  SEL R47, R17, R20, !P1 ;  /* 0x00000014112f7207 */ /* 0x000fe20004800000 */
[----:B------:R-:W-:Y:S06]  /*0e20*/  @P0 BRA `(.L_x_303) ;  /* 0x0000000800b00947 */ /* 0x000fec0003800000 */
[----:B------:R-:W0:Y:S01]  /*0e30*/  LDC.64 R16, c[0x0][0x390] ;  /* 0x0000e400ff107b82 */ /* 0x000e220000000a00 */
[----:B------:R-:W-:Y:S02]  /*0e40*/  ISETP.NE.AND P1, PT, R50, RZ, PT ;  /* 0x000000ff3200720c */ /* 0x000fe40003f25270 */
[----:B------:R-:W-:-:S05]  /*0e50*/  LOP3.LUT R20, RZ, R50, RZ, 0x33, !PT ;  /* 0x00000032ff147212 */ /* 0x000fca00078e33ff */
[----:B------:R-:W-:-:S06]  /*0e60*/  IMAD.IADD R23, R39, 0x1, R20 ;  /* 0x0000000127177824 */ /* 0x000fcc00078e0214 */
        /* <DEDUP_REMOVED lines=11> */
.L_x_333:
[----:B------:R-:W-:Y:S05]  /*0f20*/  @!P0 BRA `(.L_x_305) ;  /* 0x0000000000748947 */ /* 0x000fea0003800000 */
[----:B------:R-:W-:-:S07]  /*0f30*/  IMAD.MOV.U32 R22, RZ, RZ, 0x3b8 ;  /* 0x000003b8ff167424 */ /* 0x000fce00078e00ff */
.L_x_307:
[----:B------:R-:W-:Y:S02]  /*0f40*/  VIADD R24, R22, 0x1 ;  /* 0x0000000116187836 */ /* 0x000fe40000000000 */
[----:B------:R-:W-:Y:S02]  /*0f50*/  IMAD R39, R39, 0x41a7, RZ ;  /* 0x000041a727277824 */ /* 0x000fe400078e02ff */
[----:B------:R-:W0:Y:S01]  /*0f60*/  I2F.U32.RP R25, R24 ;  /* 0x0000001800197306 */ /* 0x000e220000209000 */
[----:B------:R-:W-:Y:S01]  /*0f70*/  IMAD.MOV R29, RZ, RZ, -R24 ;  /* 0x000000ffff1d7224 */ /* 0x000fe200078e0a18 */
[----:B------:R-:W-:Y:S02]  /*0f80*/  ISETP.NE.U32.AND P2, PT, R24, RZ, PT ;  /* 0x000000ff1800720c */ /* 0x000fe40003f45070 */
[----:B------:R-:W-:-:S04]  /*0f90*/  LOP3.LUT R39, R39, 0x7fffffff, RZ, 0xc0, !PT ;  /* 0x7fffffff27277812 */ /* 0x000fc800078ec0ff */
[----:B0-----:R-:W0:Y:S02]  /*0fa0*/  MUFU.RCP R25, R25 ;  /* 0x0000001900197308 */ /* 0x001e240000001000 */
[----:B0-----:R-:W-:-:S06]  /*0fb0*/  VIADD R20, R25, 0xffffffe ;  /* 0x0ffffffe19147836 */ /* 0x001fcc0000000000 */
[----:B------:R0:W1:Y:S02]  /*0fc0*/  F2I.FTZ.U32.TRUNC.NTZ R21, R20 ;  /* 0x0000001400157305 */ /* 0x000064000021f000 */
[----:B0-----:R-:W-:Y:S02]  /*0fd0*/  IMAD.MOV.U32 R20, RZ, RZ, RZ ;  /* 0x000000ffff147224 */ /* 0x001fe400078e00ff */
[----:B-1----:R-:W-:-:S04]  /*0fe0*/  IMAD R29, R29, R21, RZ ;  /* 0x000000151d1d7224 */ /* 0x002fc800078e02ff */
[----:B------:R-:W-:-:S06]  /*0ff0*/  IMAD.HI.U32 R28, R21, R29, R20 ;  /* 0x0000001d151c7227 */ /* 0x000fcc00078e0014 */
[----:B------:R-:W-:-:S04]  /*1000*/  IMAD.HI.U32 R28, R28, R39, RZ ;  /* 0x000000271c1c7227 */ /* 0x000fc800078e00ff */
[----:B------:R-:W-:-:S04]  /*1010*/  IMAD.MOV R28, RZ, RZ, -R28 ;  /* 0x000000ffff1c7224 */ /* 0x000fc800078e0a1c */
[----:B------:R-:W-:-:S05]  /*1020*/  IMAD R21, R24, R28, R39 ;  /* 0x0000001c18157224 */ /* 0x000fca00078e0227 */
[----:B------:R-:W-:-:S13]  /*1030*/  ISETP.GE.U32.AND P0, PT, R21, R24, PT ;  /* 0x000000181500720c */ /* 0x000fda0003f06070 */
[----:B------:R-:W-:-:S05]  /*1040*/  @P0 IMAD.IADD R21, R21, 0x1, -R24 ;  /* 0x0000000115150824 */ /* 0x000fca00078e0a18 */
[----:B------:R-:W-:-:S13]  /*1050*/  ISETP.GE.U32.AND P0, PT, R21, R24, PT ;  /* 0x000000181500720c */ /* 0x000fda0003f06070 */
[----:B------:R-:W-:Y:S01]  /*1060*/  @P0 IMAD.IADD R21, R21, 0x1, -R24 ;  /* 0x0000000115150824 */ /* 0x000fe200078e0a18 */
[----:B------:R-:W-:-:S04]  /*1070*/  @!P2 LOP3.LUT R21, RZ, R24, RZ, 0x33, !PT ;  /* 0x00000018ff15a212 */ /* 0x000fc800078e33ff */
[----:B------:R-:W-:Y:S05]  /*1080*/  NANOSLEEP R21 ;  /* 0x000000150000735d */ /* 0x000fea0003800000 */
[----:B------:R-:W2:Y:S01]  /*1090*/  LD.E.64.STRONG.GPU R28, desc[UR8][R16.64+0x100] ;  /* 0x00010008101c7980 */ /* 0x000ea2000c10fb00 */
[----:B------:R-:W-:Y:S01]  /*10a0*/  UMOV UR5, 0xffffffff ;  /* 0xffffffff00057882 */ /* 0x000fe20000000000 */
[----:B------:R-:W-:Y:S02]  /*10b0*/  SHF.R.U32.HI R22, RZ, 0x1, R22 ;  /* 0x00000001ff167819 */ /* 0x000fe40000011616 */
[----:B--2---:R-:W-:Y:S01]  /*10c0*/  ISETP.NE.AND P0, PT, R28, 0x63, PT ;  /* 0x000000631c00780c */ /* 0x004fe20003f05270 */
[----:B------:R-:W-:-:S12]  /*10d0*/  BRA.DIV UR5, `(.L_x_306) ;  /* 0x0000003205f47947 */ /* 0x000fd8000b800000 */
[----:B------:R-:W-:-:S13]  /*10e0*/  VOTE.ANY P0, !P0 ;  /* 0x0000000000ff7806 */ /* 0x000fda0004000100 */
.L_x_336:
[----:B------:R-:W-:Y:S05]  /*10f0*/  @P0 BRA `(.L_x_307) ;  /* 0xfffffffc00900947 */ /* 0x000fea000383ffff */
.L_x_305:
        /* <DEDUP_REMOVED lines=22> */
[----:B------:R-:W-:Y:S02]  /*1260*/  IMAD.IADD R43, R41, 0x1, R22 ;  /* 0x00000001292b7824 */ /* 0x000fe400078e0216 */
[----:B------:R-:W0:Y:S03]  /*1270*/  LDC.64 R40, c[0x0][0x390] ;  /* 0x0000e400ff287b82 */ /* 0x000e260000000a00 */
[----:B------:R-:W1:Y:S01]  /*1280*/  SHFL.DOWN PT, R22, R43, 0x4, R16 ;  /* 0x088000002b167989 */ /* 0x000e6200000e0010 */
[----:B0-----:R-:W-:Y:S02]  /*1290*/  IADD3 R40, P3, PT, R40, 0x100, RZ ;  /* 0x0000010028287810 */ /* 0x001fe40007f7e0ff */
[----:B-1----:R-:W-:Y:S02]  /*12a0*/  SEL R22, R22, RZ, !P0 ;  /* 0x000000ff16167207 */ /* 0x002fe40004000000 */
[----:B------:R-:W-:Y:S01]  /*12b0*/  ISETP.GT.AND P0, PT, R24, R16, PT ;  /* 0x000000101800720c */ /* 0x000fe20003f04270 */
[----:B------:R-:W-:-:S02]  /*12c0*/  IMAD.X R41, RZ, RZ, R41, P3 ;  /* 0x000000ffff297224 */ /* 0x000fc400018e0629 */
[----:B------:R-:W-:-:S05]  /*12d0*/  IMAD.IADD R51, R43, 0x1, R22 ;  /* 0x000000012b337824 */ /* 0x000fca00078e0216 */
[----:B------:R-:W0:Y:S02]  /*12e0*/  SHFL.DOWN PT, R22, R51, 0x8, R16 ;  /* 0x0900000033167989 */ /* 0x000e2400000e0010 */
[----:B0-----:R-:W-:Y:S02]  /*12f0*/  SEL R22, R22, RZ, !P0 ;  /* 0x000000ff16167207 */ /* 0x001fe40004000000 */
[----:B------:R-:W-:-:S03]  /*1300*/  ISETP.NE.AND P0, PT, R28, 0x65, PT ;  /* 0x000000651c00780c */ /* 0x000fc60003f05270 */
[----:B------:R-:W-:-:S05]  /*1310*/  IMAD.IADD R29, R51, 0x1, R22 ;  /* 0x00000001331d7824 */ /* 0x000fca00078e0216 */
[----:B------:R-:W0:Y:S05]  /*1320*/  SHFL.DOWN PT, R22, R29, 0x10, R16 ;  /* 0x0a0000001d167989 */ /* 0x000e2a00000e0010 */
[----:B------:R-:W-:Y:S02]  /*1330*/  VOTE.ALL P0, P0 ;  /* 0x0000000000ff7806 */ /* 0x000fe40000000000 */
[----:B0-----:R-:W-:-:S05]  /*1340*/  SEL R22, R22, RZ, !P2 ;  /* 0x000000ff16167207 */ /* 0x001fca0005000000 */
[----:B------:R-:W-:-:S07]  /*1350*/  IMAD.IADD R43, R29, 0x1, R22 ;  /* 0x000000011d2b7824 */ /* 0x000fce00078e0216 */
.L_x_345:
[----:B------:R-:W-:Y:S05]  /*1360*/  @!P0 BRA `(.L_x_309) ;  /* 0x0000000400248947 */ /* 0x000fea0003800000 */
[----:B------:R-:W-:-:S07]  /*1370*/  IMAD.MOV.U32 R44, RZ, RZ, 0x3b8 ;  /* 0x000003b8ff2c7424 */ /* 0x000fce00078e00ff */
.L_x_315:
        /* <DEDUP_REMOVED lines=10> */
.L_x_348:
[----:B------:R-:W-:Y:S05]  /*1420*/  @!P0 BRA `(.L_x_311) ;  /* 0x0000000000748947 */ /* 0x000fea0003800000 */
[----:B------:R-:W-:-:S07]  /*1430*/  IMAD.MOV.U32 R22, RZ, RZ, R44 ;  /* 0x000000ffff167224 */ /* 0x000fce00078e002c */
.L_x_313:
[----:B------:R-:W-:Y:S02]  /*1440*/  VIADD R28, R22, 0x1 ;  /* 0x00000001161c7836 */ /* 0x000fe40000000000 */
[----:B------:R-:W-:Y:S02]  /*1450*/  IMAD R51, R39, 0x41a7, RZ ;  /* 0x000041a727337824 */ /* 0x000fe400078e02ff */
[----:B------:R-:W0:Y:S01]  /*1460*/  I2F.U32.RP R29, R28 ;  /* 0x0000001c001d7306 */ /* 0x000e220000209000 */
[----:B------:R-:W-:Y:S01]  /*1470*/  IMAD.MOV R53, RZ, RZ, -R28 ;  /* 0x000000ffff357224 */ /* 0x000fe200078e0a1c */
[----:B------:R-:W-:-:S06]  /*1480*/  ISETP.NE.U32.AND P2, PT, R28, RZ, PT ;  /* 0x000000ff1c00720c */ /* 0x000fcc0003f45070 */
[----:B0-----:R-:W0:Y:S02]  /*1490*/  MUFU.RCP R29, R29 ;  /* 0x0000001d001d7308 */ /* 0x001e240000001000 */
[----:B0-----:R-:W-:-:S06]  /*14a0*/  VIADD R20, R29, 0xffffffe ;  /* 0x0ffffffe1d147836 */ /* 0x001fcc0000000000 */
[----:B------:R0:W1:Y:S02]  /*14b0*/  F2I.FTZ.U32.TRUNC.NTZ R21, R20 ;  /* 0x0000001400157305 */ /* 0x000064000021f000 */
[----:B0-----:R-:W-:Y:S02]  /*14c0*/  IMAD.MOV.U32 R20, RZ, RZ, RZ ;  /* 0x000000ffff147224 */ /* 0x001fe400078e00ff */
[----:B-1----:R-:W-:-:S04]  /*14d0*/  IMAD R39, R53, R21, RZ ;  /* 0x0000001535277224 */ /* 0x002fc800078e02ff */
[----:B------:R-:W-:Y:S01]  /*14e0*/  IMAD.HI.U32 R52, R21, R39, R20 ;  /* 0x0000002715347227 */ /* 0x000fe200078e0014 */
[----:B------:R-:W-:-:S05]  /*14f0*/  LOP3.LUT R39, R51, 0x7fffffff, RZ, 0xc0, !PT ;  /* 0x7fffffff33277812 */ /* 0x000fca00078ec0ff */
        /* <DEDUP_REMOVED lines=15> */
.L_x_351:
[----:B------:R-:W-:Y:S05]  /*15f0*/  @P0 BRA `(.L_x_313) ;  /* 0xfffffffc00900947 */ /* 0x000fea000383ffff */
.L_x_311:
        /* <DEDUP_REMOVED lines=31> */
.L_x_360:
[----:B------:R-:W-:Y:S05]  /*17f0*/  @P0 BRA `(.L_x_315) ;  /* 0xfffffff800e00947 */ /* 0x000fea000383ffff */
.L_x_309:
        /* <DEDUP_REMOVED lines=8> */
[----:B0-----:R-:W-:-:S05]  /*1880*/  @!P1 LEA R16, R17, R16, 0x18 ;  /* 0x0000001011109211 */ /* 0x001fca00078ec0ff */
[----:B------:R1:W-:Y:S04]  /*1890*/  @!P1 STS [R16+0x8], R31 ;  /* 0x0000081f10009388 */ /* 0x0003e80000000800 */
[----:B------:R1:W-:Y:S01]  /*18a0*/  @!P1 STS [R16+0x4], R43 ;  /* 0x0000042b10009388 */ /* 0x0003e20000000800 */
[----:B--2---:R-:W-:Y:S01]  /*18b0*/  @!P0 LEA R22, R21, R20, 0x18 ;  /* 0x0000001415168211 */ /* 0x004fe200078ec0ff */
[----:B------:R-:W-:Y:S02]  /*18c0*/  IMAD.MOV.U32 R20, RZ, RZ, R47 ;  /* 0x000000ffff147224 */ /* 0x000fe400078e002f */
[----:B------:R-:W-:Y:S02]  /*18d0*/  @!P0 IMAD.MOV.U32 R20, RZ, RZ, R43 ;  /* 0x000000ffff148224 */ /* 0x000fe400078e002b */
[----:B------:R1:W-:Y:S05]  /*18e0*/  @!P0 STS [R22+0x4c], R43 ;  /* 0x00004c2b16008388 */ /* 0x0003ea0000000800 */
.L_x_303:
[----:B------:R-:W-:Y:S05]  /*18f0*/  WARPSYNC.ALL ;  /* 0x0000000000007948 */ /* 0x000fea0003800000 */
[----:B------:R-:W0:Y:S08]  /*1900*/  S2UR UR6, SR_CgaCtaId ;  /* 0x00000000000679c3 */ /* 0x000e300000008800 */
[----:B------:R-:W-:Y:S01]  /*1910*/  BAR.SYNC.DEFER_BLOCKING 0x0 ;  /* 0x0000000000007b1d */ /* 0x000fe20000010000 */
[----:B------:R-:W-:-:S05]  /*1920*/  ISETP.NE.AND P0, PT, R50, RZ, PT ;  /* 0x000000ff3200720c */ /* 0x000fca0003f05270 */
[----:B------:R-:W-:Y:S02]  /*1930*/  UMOV UR5, 0x400 ;  /* 0x0000040000057882 */ /* 0x000fe40000000000 */
[----:B0-----:R-:W-:-:S09]  /*1940*/  ULEA UR5, UR6, UR5, 0x18 ;  /* 0x0000000506057291 */ /* 0x001fd2000f8ec0ff */
[----:B-1----:R-:W0:Y:S02]  /*1950*/  LDS R16, [UR5+0x4c] ;  /* 0x00004c05ff107984 */ /* 0x002e240008000800 */
[----:B0-----:R-:W-:-:S05]  /*1960*/  SEL R21, R16, RZ, P0 ;  /* 0x000000ff10157207 */ /* 0x001fca0000000000 */
[----:B------:R-:W-:-:S07]  /*1970*/  IMAD.IADD R21, R21, 0x1, R20 ;  /* 0x0000000115157824 */ /* 0x000fce00078e0214 */
.L_x_302:
[----:B------:R-:W-:Y:S05]  /*1980*/  BSYNC.RECONVERGENT B0 ;  /* 0x0000000000007941 */ /* 0x000fea0003800200 */
.L_x_300:
[----:B------:R-:W-:Y:S01]  /*1990*/  IMAD.IADD R36, R36, 0x1, R21 ;  /* 0x0000000124247824 */ /* 0x000fe200078e0215 */
[----:B------:R-:W-:Y:S03]  /*19a0*/  BAR.SYNC.DEFER_BLOCKING 0x0 ;  /* 0x0000000000007b1d */ /* 0x000fe60000010000 */
[----:B------:R-:W-:-:S03]  /*19b0*/  IMAD.IADD R37, R37, 0x1, R36 ;  /* 0x0000000125257824 */ /* 0x000fc600078e0224 */
[----:B------:R-:W1:Y:S01]  /*19c0*/  LDCU.64 UR6, c[0x0][0x388] ;  /* 0x00007100ff0677ac */ /* 0x000e620008000a00 */
[----:B------:R-:W-:-:S04]  /*19d0*/  IMAD.IADD R34, R34, 0x1, R37 ;  /* 0x0000000122227824 */ /* 0x000fc800078e0225 */
[----:B------:R-:W-:-:S04]  /*19e0*/  IMAD.IADD R35, R35, 0x1, R34 ;  /* 0x0000000123237824 */ /* 0x000fc800078e0222 */
[----:B------:R-:W-:-:S04]  /*19f0*/  IMAD.IADD R32, R32, 0x1, R35 ;  /* 0x0000000120207824 */ /* 0x000fc800078e0223 */
[----:B------:R-:W-:-:S04]  /*1a00*/  IMAD.IADD R33, R33, 0x1, R32 ;  /* 0x0000000121217824 */ /* 0x000fc800078e0220 */
[----:B------:R-:W-:Y:S01]  /*1a10*/  IMAD.IADD R18, R18, 0x1, R33 ;  /* 0x0000000112127824 */ /* 0x000fe200078e0221 */
[----:B------:R-:W-:Y:S01]  /*1a20*/  STS.64 [R0], R36 ;  /* 0x0000002400007388 */ /* 0x000fe20000000a00 */
[----:B-1----:R-:W-:Y:S02]  /*1a30*/  IADD3 R46, P0, PT, R46, UR6, RZ ;  /* 0x000000062e2e7c10 */ /* 0x002fe4000ff1e0ff */
[----:B------:R-:W-:Y:S01]  /*1a40*/  IMAD.IADD R19, R19, 0x1, R18 ;  /* 0x0000000113137824 */ /* 0x000fe200078e0212 */
[----:B------:R-:W-:Y:S01]  /*1a50*/  STS.64 [R0+0x8], R34 ;  /* 0x0000082200007388 */ /* 0x000fe20000000a00 */
[----:B------:R-:W-:Y:S02]  /*1a60*/  IADD3.X R47, PT, PT, R45, UR7, RZ, P0, !PT ;  /* 0x000000072d2f7c10 */ /* 0x000fe400087fe4ff */
[----:B------:R-:W-:Y:S01]  /*1a70*/  IMAD.IADD R14, R14, 0x1, R19 ;  /* 0x000000010e0e7824 */ /* 0x000fe200078e0213 */
[----:B------:R-:W-:Y:S03]  /*1a80*/  STS.64 [R0+0x10], R32 ;  /* 0x0000102000007388 */ /* 0x000fe60000000a00 */
[----:B------:R-:W-:Y:S01]  /*1a90*/  IMAD.IADD R15, R15, 0x1, R14 ;  /* 0x000000010f0f7824 */ /* 0x000fe200078e020e */
[----:B------:R-:W-:Y:S03]  /*1aa0*/  STS.64 [R0+0x18], R18 ;  /* 0x0000181200007388 */ /* 0x000fe60000000a00 */
[----:B------:R-:W-:Y:S01]  /*1ab0*/  IMAD.IADD R12, R12, 0x1, R15 ;  /* 0x000000010c0c7824 */ /* 0x000fe200078e020f */
[----:B------:R-:W-:Y:S03]  /*1ac0*/  STS.64 [R0+0x20], R14 ;  /* 0x0000200e00007388 */ /* 0x000fe60000000a00 */
[----:B------:R-:W-:-:S04]  /*1ad0*/  IMAD.IADD R13, R13, 0x1, R12 ;  /* 0x000000010d0d7824 */ /* 0x000fc800078e020c */
        /* <DEDUP_REMOVED lines=14> */
[----:B------:R-:W-:-:S05]  /*1bc0*/  IMAD.IADD R3, R3, 0x1, R2 ;  /* 0x0000000103037824 */ /* 0x000fca00078e0202 */
[----:B------:R-:W-:Y:S01]  /*1bd0*/  STS.64 [R0+0x50], R2 ;  /* 0x0000500200007388 */ /* 0x000fe20000000a00 */
[----:B------:R-:W-:-:S03]  /*1be0*/  NOP ;  /* 0x0000000000007918 */ /* 0x000fc60000000000 */
[----:B0-----:R-:W0:Y:S04]  /*1bf0*/  LDS R17, [R38] ;  /* 0x0000000026117984 */ /* 0x001e280000000800 */
        /* <DEDUP_REMOVED lines=44> */
.L_x_299:
[----:B------:R-:W-:-:S13]  /*1ec0*/  ISETP.NE.AND P0, PT, R0, RZ, PT ;  /* 0x000000ff0000720c */ /* 0x000fda0003f05270 */
[----:B------:R-:W-:Y:S05]  /*1ed0*/  @!P0 EXIT ;  /* 0x000000000000894d */ /* 0x000fea0003800000 */
[----:B------:R-:W0:Y:S02]  /*1ee0*/  LDC.64 R2, c[0x0][0x380] ;  /* 0x0000e000ff027b82 */ /* 0x000e240000000a00 */
[----:B0-----:R-:W-:-:S05]  /*1ef0*/  IMAD.WIDE.U32 R2, R5, 0x4, R2 ;  /* 0x0000000405027825 */ /* 0x001fca00078e0002 */
[----:B------:R0:W2:Y:S01]  /*1f00*/  LDG.E R7, desc[UR8][R2.64] ;  /* 0x0000000802077981 */ /* 0x0000a2000c1e1900 */
[----:B------:R-:W1:Y:S02]  /*1f10*/  S2R R52, SR_TID.X ;  /* 0x0000000000347919 */ /* 0x000e640000002100 */
[C---:B-1----:R-:W-:Y:S02]  /*1f20*/  LOP3.LUT R4, R52.reuse, 0x1f, RZ, 0xc0, !PT ;  /* 0x0000001f34047812 */ /* 0x042fe400078ec0ff */
[----:B------:R-:W-:-:S05]  /*1f30*/  LOP3.LUT R5, R52, 0x3e0, RZ, 0xc0, !PT ;  /* 0x000003e034057812 */ /* 0x000fca00078ec0ff */
[----:B------:R-:W-:-:S04]  /*1f40*/  IMAD R15, R5, 0x16, R4 ;  /* 0x00000016050f7824 */ /* 0x000fc800078e0204 */
[C---:B------:R-:W-:Y:S01]  /*1f50*/  VIADD R5, R15.reuse, 0x20 ;  /* 0x000000200f057836 */ /* 0x040fe20000000000 */
[C---:B------:R-:W-:Y:S01]  /*1f60*/  ISETP.GE.U32.AND P6, PT, R15.reuse, R0, PT ;  /* 0x000000000f00720c */ /* 0x040fe20003fc6070 */
[C---:B------:R-:W-:Y:S01]  /*1f70*/  VIADD R9, R15.reuse, 0x40 ;  /* 0x000000400f097836 */ /* 0x040fe20000000000 */
[C---:B------:R-:W-:Y:S01]  /*1f80*/  LEA R4, P1, R15.reuse, R2, 0x2 ;  /* 0x000000020f047211 */ /* 0x040fe200078210ff */
[----:B------:R-:W-:Y:S01]  /*1f90*/  VIADD R11, R15, 0xa0 ;  /* 0x000000a00f0b7836 */ /* 0x000fe20000000000 */
[-C--:B------:R-:W-:Y:S01]  /*1fa0*/  ISETP.GE.U32.AND P5, PT, R5, R0.reuse, PT ;  /* 0x000000000500720c */ /* 0x080fe20003fa6070 */
[----:B------:R-:W-:Y:S01]  /*1fb0*/  VIADD R5, R15, 0xc0 ;  /* 0x000000c00f057836 */ /* 0x000fe20000000000 */
[-C--:B------:R-:W-:Y:S01]  /*1fc0*/  ISETP.GE.U32.AND P0, PT, R9, R0.reuse, PT ;  /* 0x000000000900720c */ /* 0x080fe20003f06070 */
[----:B------:R-:W-:Y:S01]  /*1fd0*/  VIADD R9, R15, 0x100 ;  /* 0x000001000f097836 */ /* 0x000fe20000000000 */
[-C--:B------:R-:W-:Y:S01]  /*1fe0*/  ISETP.GE.U32.AND P4, PT, R11, R0.reuse, PT ;  /* 0x000000000b00720c */ /* 0x080fe20003f86070 */
[----:B------:R-:W-:Y:S01]  /*1ff0*/  VIADD R11, R15, 0x120 ;  /* 0x000001200f0b7836 */ /* 0x000fe20000000000 */
[-C--:B------:R-:W-:Y:S01]  /*2000*/  ISETP.GE.U32.AND P3, PT, R5, R0.reuse, PT ;  /* 0x000000000500720c */ /* 0x080fe20003f66070 */
[----:B------:R-:W-:Y:S01]  /*2010*/  IMAD.X R5, RZ, RZ, R3, P1 ;  /* 0x000000ffff057224 */ /* 0x000fe200008e0603 */
[-C--:B------:R-:W-:Y:S01]  /*2020*/  ISETP.GE.U32.AND P2, PT, R9, R0.reuse, PT ;  /* 0x000000000900720c */ /* 0x080fe20003f46070 */
[----:B0-----:R-:W-:Y:S01]  /*2030*/  VIADD R3, R15, 0x140 ;  /* 0x000001400f037836 */ /* 0x001fe20000000000 */
[----:B------:R-:W-:Y:S01]  /*2040*/  ISETP.GE.U32.AND P1, PT, R11, R0, PT ;  /* 0x000000000b00720c */ /* 0x000fe20003f26070 */
[----:B------:R-:W-:-:S02]  /*2050*/  VIADD R11, R15, 0x1e0 ;  /* 0x000001e00f0b7836 */ /* 0x000fc40000000000 */
[C---:B------:R-:W-:Y:S02]  /*2060*/  VIADD R13, R15.reuse, 0x240 ;  /* 0x000002400f0d7836 */ /* 0x040fe40000000000 */
[C---:B------:R-:W-:Y:S02]  /*2070*/  VIADD R51, R15.reuse, 0x60 ;  /* 0x000000600f337836 */ /* 0x040fe40000000000 */
[C---:B------:R-:W-:Y:S02]  /*2080*/  VIADD R50, R15.reuse, 0x80 ;  /* 0x000000800f327836 */ /* 0x040fe40000000000 */
[C---:B------:R-:W-:Y:S02]  /*2090*/  VIADD R49, R15.reuse, 0xe0 ;  /* 0x000000e00f317836 */ /* 0x040fe40000000000 */
[C---:B------:R-:W-:Y:S02]  /*20a0*/  VIADD R48, R15.reuse, 0x160 ;  /* 0x000001600f307836 */ /* 0x040fe40000000000 */
[----:B------:R-:W-:-:S02]  /*20b0*/  VIADD R47, R15, 0x180 ;  /* 0x000001800f2f7836 */ /* 0x000fc40000000000 */
[C---:B------:R-:W-:Y:S02]  /*20c0*/  VIADD R46, R15.reuse, 0x1a0 ;  /* 0x000001a00f2e7836 */ /* 0x040fe40000000000 */
[C---:B------:R-:W-:Y:S02]  /*20d0*/  VIADD R45, R15.reuse, 0x1c0 ;  /* 0x000001c00f2d7836 */ /* 0x040fe40000000000 */
[C---:B------:R-:W-:Y:S02]  /*20e0*/  VIADD R41, R15.reuse, 0x200 ;  /* 0x000002000f297836 */ /* 0x040fe40000000000 */
[C---:B------:R-:W-:Y:S02]  /*20f0*/  VIADD R40, R15.reuse, 0x260 ;  /* 0x000002600f287836 */ /* 0x040fe40000000000 */
[----:B------:R-:W-:Y:S02]  /*2100*/  VIADD R2, R15, 0x2a0 ;  /* 0x000002a00f027836 */ /* 0x000fe40000000000 */
[----:B--2---:R-:W-:-:S02]  /*2110*/  IMAD.MOV.U32 R17, RZ, RZ, R7 ;  /* 0x000000ffff117224 */ /* 0x004fc400078e0007 */
[----:B------:R-:W2:Y:S02]  /*2120*/  @!P6 LDG.E R7, desc[UR8][R4.64] ;  /* 0x000000080407e981 */ /* 0x000ea4000c1e1900 */
[----:B------:R-:W-:Y:S01]  /*2130*/  IMAD.MOV.U32 R9, RZ, RZ, R17 ;  /* 0x000000ffff097224 */ /* 0x000fe200078e0011 */
[----:B------:R-:W-:Y:S01]  /*2140*/  ISETP.GE.U32.AND P6, PT, R3, R0, PT ;  /* 0x000000000300720c */ /* 0x000fe20003fc6070 */
[----:B------:R-:W-:-:S04]  /*2150*/  VIADD R3, R15, 0x220 ;  /* 0x000002200f037836 */ /* 0x000fc80000000000 */
[----:B------:R-:W3:Y:S01]  /*2160*/  @!P5 LDG.E R9, desc[UR8][R4.64+0x80] ;  /* 0x000080080409d981 */ /* 0x000ee2000c1e1900 */
[-C--:B------:R-:W-:Y:S01]  /*2170*/  ISETP.GE.U32.AND P5, PT, R11, R0.reuse, PT ;  /* 0x000000000b00720c */ /* 0x080fe20003fa6070 */
[--C-:B------:R-:W-:Y:S02]  /*2180*/  IMAD.MOV.U32 R11, RZ, RZ, R17.reuse ;  /* 0x000000ffff0b7224 */ /* 0x100fe400078e0011 */
[--C-:B------:R-:W-:Y:S02]  /*2190*/  IMAD.MOV.U32 R19, RZ, RZ, R17.reuse ;  /* 0x000000ffff137224 */ /* 0x100fe400078e0011 */
[--C-:B------:R-:W-:Y:S02]  /*21a0*/  IMAD.MOV.U32 R21, RZ, RZ, R17.reuse ;  /* 0x000000ffff157224 */ /* 0x100fe400078e0011 */
[----:B------:R-:W4:Y:S01]  /*21b0*/  @!P0 LDG.E R11, desc[UR8][R4.64+0x100] ;  /* 0x00010008040b8981 */ /* 0x000f22000c1e1900 */
[--C-:B------:R-:W-:Y:S01]  /*21c0*/  IMAD.MOV.U32 R25, RZ, RZ, R17.reuse ;  /* 0x000000ffff197224 */ /* 0x100fe200078e0011 */
[----:B------:R-:W-:Y:S01]  /*21d0*/  ISETP.GE.U32.AND P0, PT, R3, R0, PT ;  /* 0x000000000300720c */ /* 0x000fe20003f06070 */
[--C-:B------:R-:W-:Y:S01]  /*21e0*/  IMAD.MOV.U32 R27, RZ, RZ, R17.reuse ;  /* 0x000000ffff1b7224 */ /* 0x100fe200078e0011 */
[----:B------:R-:W5:Y:S01]  /*21f0*/  @!P4 LDG.E R19, desc[UR8][R4.64+0x280] ;  /* 0x000280080413c981 */ /* 0x000f62000c1e1900 */
[----:B------:R-:W-:-:S02]  /*2200*/  IMAD.MOV.U32 R29, RZ, RZ, R17 ;  /* 0x000000ffff1d7224 */ /* 0x000fc400078e0011 */
[----:B------:R-:W-:Y:S01]  /*2210*/  VIADD R3, R15, 0x280 ;  /* 0x000002800f037836 */ /* 0x000fe20000000000 */
[----:B------:R-:W5:Y:S01]  /*2220*/  @!P3 LDG.E R21, desc[UR8][R4.64+0x300] ;  /* 0x000300080415b981 */ /* 0x000f62000c1e1900 */
[----:B------:R-:W-:-:S03]  /*2230*/  ISETP.GE.U32.AND P4, PT, R13, R0, PT ;  /* 0x000000000d00720c */ /* 0x000fc60003f86070 */
[----:B------:R-:W5:Y:S01]  /*2240*/  @!P2 LDG.E R25, desc[UR8][R4.64+0x400] ;  /* 0x000400080419a981 */ /* 0x000f62000c1e1900 */
[-C--:B------:R-:W-:Y:S02]  /*2250*/  ISETP.GE.U32.AND P3, PT, R3, R0.reuse, PT ;  /* 0x000000000300720c */ /* 0x080fe40003f66070 */
[-C--:B------:R-:W-:Y:S01]  /*2260*/  ISETP.GE.U32.AND P2, PT, R51, R0.reuse, PT ;  /* 0x000000003300720c */ /* 0x080fe20003f46070 */
[----:B------:R-:W5:Y:S01]  /*2270*/  @!P1 LDG.E R27, desc[UR8][R4.64+0x480] ;  /* 0x00048008041b9981 */ /* 0x000f62000c1e1900 */
[----:B------:R-:W-:-:S03]  /*2280*/  ISETP.GE.U32.AND P1, PT, R50, R0, PT ;  /* 0x000000003200720c */ /* 0x000fc60003f26070 */
[----:B------:R-:W5:Y:S01]  /*2290*/  @!P6 LDG.E R29, desc[UR8][R4.64+0x500] ;  /* 0x00050008041de981 */ /* 0x000f62000c1e1900 */
[----:B------:R-:W-:Y:S01]  /*22a0*/  ISETP.GE.U32.AND P6, PT, R49, R0, PT ;  /* 0x000000003100720c */ /* 0x000fe20003fc6070 */
[--C-:B------:R-:W-:Y:S02]  /*22b0*/  IMAD.MOV.U32 R43, RZ, RZ, R17.reuse ;  /* 0x000000ffff2b7224 */ /* 0x100fe400078e0011 */
[--C-:B------:R-:W-:Y:S02]  /*22c0*/  IMAD.MOV.U32 R6, RZ, RZ, R17.reuse ;  /* 0x000000ffff067224 */ /* 0x100fe400078e0011 */
[--C-:B------:R-:W-:Y:S02]  /*22d0*/  IMAD.MOV.U32 R8, RZ, RZ, R17.reuse ;  /* 0x000000ffff087224 */ /* 0x100fe400078e0011 */
[--C-:B------:R-:W-:Y:S01]  /*22e0*/  IMAD.MOV.U32 R10, RZ, RZ, R17.reuse ;  /* 0x000000ffff0a7224 */ /* 0x100fe200078e0011 */
[----:B------:R-:W5:Y:S01]  /*22f0*/  @!P5 LDG.E R43, desc[UR8][R4.64+0x780] ;  /* 0x00078008042bd981 */ /* 0x000f62000c1e1900 */
[----:B------:R-:W-:-:S02]  /*2300*/  IMAD.MOV.U32 R13, RZ, RZ, R17 ;  /* 0x000000ffff0d7224 */ /* 0x000fc400078e0011 */
[--C-:B------:R-:W-:Y:S01]  /*2310*/  IMAD.MOV.U32 R15, RZ, RZ, R17.reuse ;  /* 0x000000ffff0f7224 */ /* 0x100fe200078e0011 */
[----:B------:R-:W5:Y:S01]  /*2320*/  @!P0 LDG.E R6, desc[UR8][R4.64+0x880] ;  /* 0x0008800804068981 */ /* 0x000f62000c1e1900 */
[----:B------:R-:W-:Y:S01]  /*2330*/  IMAD.MOV.U32 R23, RZ, RZ, R17 ;  /* 0x000000ffff177224 */ /* 0x000fe200078e0011 */
[-C--:B------:R-:W-:Y:S02]  /*2340*/  ISETP.GE.U32.AND P5, PT, R48, R0.reuse, PT ;  /* 0x000000003000720c */ /* 0x080fe40003fa6070 */
[----:B------:R-:W5:Y:S01]  /*2350*/  @!P4 LDG.E R8, desc[UR8][R4.64+0x900] ;  /* 0x000900080408c981 */ /* 0x000f62000c1e1900 */
[-C--:B------:R-:W-:Y:S02]  /*2360*/  ISETP.GE.U32.AND P0, PT, R47, R0.reuse, PT ;  /* 0x000000002f00720c */ /* 0x080fe40003f06070 */
[-C--:B------:R-:W-:Y:S01]  /*2370*/  ISETP.GE.U32.AND P4, PT, R46, R0.reuse, PT ;  /* 0x000000002e00720c */ /* 0x080fe20003f86070 */
[----:B------:R-:W5:Y:S01]  /*2380*/  @!P3 LDG.E R10, desc[UR8][R4.64+0xa00] ;  /* 0x000a0008040ab981 */ /* 0x000f62000c1e1900 */
[----:B------:R-:W-:-:S03]  /*2390*/  ISETP.GE.U32.AND P3, PT, R45, R0, PT ;  /* 0x000000002d00720c */ /* 0x000fc60003f66070 */
[----:B------:R-:W5:Y:S01]  /*23a0*/  @!P2 LDG.E R13, desc[UR8][R4.64+0x180] ;  /* 0x00018008040da981 */ /* 0x000f62000c1e1900 */
[----:B------:R-:W-:-:S03]  /*23b0*/  ISETP.GE.U32.AND P2, PT, R41, R0, PT ;  /* 0x000000002900720c */ /* 0x000fc60003f46070 */
        /* <DEDUP_REMOVED lines=10> */
[----:B------:R-:W-:Y:S01]  /*2460*/  IMAD.MOV.U32 R16, RZ, RZ, R17 ;  /* 0x000000ffff107224 */ /* 0x000fe200078e0011 */
[----:B------:R-:W5:Y:S04]  /*2470*/  @!P0 LDG.E R33, desc[UR8][R4.64+0x600] ;  /* 0x0006000804218981 */ /* 0x000f68000c1e1900 */
[----:B------:R-:W5:Y:S04]  /*2480*/  @!P4 LDG.E R35, desc[UR8][R4.64+0x680] ;  /* 0x000680080423c981 */ /* 0x000f68000c1e1900 */
[----:B------:R-:W5:Y:S04]  /*2490*/  @!P3 LDG.E R37, desc[UR8][R4.64+0x700] ;  /* 0x000700080425b981 */ /* 0x000f68000c1e1900 */
[----:B------:R-:W5:Y:S04]  /*24a0*/  @!P2 LDG.E R53, desc[UR8][R4.64+0x800] ;  /* 0x000800080435a981 */ /* 0x000f68000c1e1900 */
[----:B------:R-:W5:Y:S04]  /*24b0*/  @!P1 LDG.E R16, desc[UR8][R4.64+0x980] ;  /* 0x0009800804109981 */ /* 0x000f68000c1e1900 */
[----:B------:R-:W5:Y:S01]  /*24c0*/  @!P6 LDG.E R17, desc[UR8][R4.64+0xa80] ;  /* 0x000a80080411e981 */ /* 0x000f62000c1e1900 */
[----:B------:R-:W0:Y:S01]  /*24d0*/  S2R R3, SR_LANEID ;  /* 0x0000000000037919 */ /* 0x000e220000000000 */
[----:B------:R-:W1:Y:S01]  /*24e0*/  S2UR UR5, SR_CgaCtaId ;  /* 0x00000000000579c3 */ /* 0x000e620000008800 */
[----:B------:R-:W-:Y:S01]  /*24f0*/  SHF.R.U32.HI R42, RZ, 0x5, R52 ;  /* 0x00000005ff2a7819 */ /* 0x000fe20000011634 */
[----:B------:R-:W-:Y:S01]  /*2500*/  UMOV UR4, 0x400 ;  /* 0x0000040000047882 */ /* 0x000fe20000000000 */
[----:B------:R-:W-:Y:S01]  /*2510*/  ISETP.NE.AND P0, PT, R39, RZ, PT ;  /* 0x000000ff2700720c */ /* 0x000fe20003f05270 */
[----:B-1----:R-:W-:-:S02]  /*2520*/  ULEA UR4, UR5, UR4, 0x18 ;  /* 0x0000000405047291 */ /* 0x002fc4000f8ec0ff */
[----:B0-----:R-:W-:-:S05]  /*2530*/  IMAD R38, R42, 0x2c0, R3 ;  /* 0x000002c02a267824 */ /* 0x001fca00078e0203 */
        /* <DEDUP_REMOVED lines=41> */
[----:B------:R-:W-:Y:S02]  /*27d0*/  ISETP.NE.AND P2, PT, R42, 0xb, PT ;  /* 0x0000000b2a00780c */ /* 0x000fe40003f45270 */
[----:B----4-:R-:W-:Y:S02]  /*27e0*/  IADD3 R16, PT, PT, R10, R9, R16 ;  /* 0x000000090a107210 */ /* 0x010fe40007ffe010 */
[----:B------:R-:W-:-:S02]  /*27f0*/  ISETP.GE.U32.AND P3, PT, R52, 0x20, PT ;  /* 0x000000203400780c */ /* 0x000fc40003f66070 */
        /* <DEDUP_REMOVED lines=46> */
[----:B------:R-:W-:Y:S02]  /*2ae0*/  SEL R16, R22, R16, !P0 ;  /* 0x0000001016107207 */ /* 0x000fe40004000000 */
[----:B------:R-:W-:-:S04]  /*2af0*/  ISETP.NE.AND P0, PT, R42, 0x8, PT ;  /* 0x000000082a00780c */ /* 0x000fc80003f05270 */
[----:B------:R-:W-:Y:S02]  /*2b00*/  SEL R16, R23, R16, !P0 ;  /* 0x0000001017107207 */ /* 0x000fe40004000000 */
[----:B------:R-:W-:Y:S02]  /*2b10*/  ISETP.NE.AND P0, PT, R42, 0xa, PT ;  /* 0x0000000a2a00780c */ /* 0x000fe40003f05270 */
[----:B------:R-:W-:Y:S02]  /*2b20*/  SEL R16, R24, R16, !P1 ;  /* 0x0000001018107207 */ /* 0x000fe40004800000 */
[----:B------:R-:W-:Y:S02]  /*2b30*/  ISETP.NE.AND P1, PT, R3, RZ, PT ;  /* 0x000000ff0300720c */ /* 0x000fe40003f25270 */
[----:B------:R-:W-:Y:S01]  /*2b40*/  SEL R16, R25, R16, !P0 ;  /* 0x0000001019107207 */ /* 0x000fe20004000000 */
[----:B------:R-:W-:Y:S01]  /*2b50*/  @!P2 IMAD.IADD R16, R26, 0x1, R25 ;  /* 0x000000011a10a824 */ /* 0x000fe200078e0219 */
[----:B------:R-:W-:-:S02]  /*2b60*/  SEL R3, R39, RZ, P1 ;  /* 0x000000ff27037207 */ /* 0x000fc40000800000 */
[----:B------:R-:W-:-:S03]  /*2b70*/  ISETP.NE.AND P0, PT, R52, RZ, PT ;  /* 0x000000ff3400720c */ /* 0x000fc60003f05270 */
[----:B------:R-:W-:-:S05]  /*2b80*/  @P3 IMAD.IADD R39, R16, 0x1, R3 ;  /* 0x0000000110273824 */ /* 0x000fca00078e0203 */
[----:B------:R-:W-:Y:S01]  /*2b90*/  SEL R39, R39, RZ, P0 ;  /* 0x000000ff27277207 */ /* 0x000fe20000000000 */
[----:B------:R-:W-:Y:S06]  /*2ba0*/  BRA `(.L_x_317) ;  /* 0x0000000c00f87947 */ /* 0x000fec0003800000 */
.L_x_316:
[----:B0-2---:R-:W-:Y:S02]  /*2bb0*/  IADD3 R16, PT, PT, R6, R5, R4 ;  /* 0x0000000506107210 */ /* 0x005fe40007ffe004 */
[C---:B------:R-:W-:Y:S02]  /*2bc0*/  ISETP.NE.AND P1, PT, R3.reuse, 0x1f, PT ;  /* 0x0000001f0300780c */ /* 0x040fe40003f25270 */
        /* <DEDUP_REMOVED lines=22> */
[----:B------:R-:W-:Y:S01]  /*2d30*/  ISETP.NE.AND P0, PT, R42, 0x2, PT ;  /* 0x000000022a00780c */ /* 0x000fe20003f05270 */
[----:B------:R-:W0:Y:S02]  /*2d40*/  S2R R53, SR_TID.X ;  /* 0x0000000000357919 */ /* 0x000e240000002100 */
[----:B------:R-:W-:Y:S01]  /*2d50*/  IMAD.IADD R43, R44, 0x1, -R43 ;  /* 0x000000012c2b7824 */ /* 0x000fe200078e0a2b */
[----:B------:R-:W-:Y:S01]  /*2d60*/  @!P1 STS [R52+0x10], R44 ;  /* 0x0000102c34009388 */ /* 0x000fe20000000800 */
[----:B------:R-:W-:Y:S01]  /*2d70*/  BAR.SYNC.DEFER_BLOCKING 0x0 ;  /* 0x0000000000007b1d */ /* 0x000fe20000010000 */
[----:B------:R-:W-:-:S05]  /*2d80*/  ISETP.NE.AND P1, PT, R42, 0x9, PT ;  /* 0x000000092a00780c */ /* 0x000fca0003f25270 */
[----:B------:R-:W1:Y:S04]  /*2d90*/  LDS.128 R16, [UR4+0x10] ;  /* 0x00001004ff107984 */ /* 0x000e680008000c00 */
[----:B------:R-:W2:Y:S04]  /*2da0*/  LDS.128 R20, [UR4+0x20] ;  /* 0x00002004ff147984 */ /* 0x000ea80008000c00 */
[----:B------:R-:W3:Y:S01]  /*2db0*/  LDS.128 R24, [UR4+0x30] ;  /* 0x00003004ff187984 */ /* 0x000ee20008000c00 */
[----:B-1----:R-:W-:-:S04]  /*2dc0*/  IMAD.IADD R17, R16, 0x1, R17 ;  /* 0x0000000110117824 */ /* 0x002fc800078e0211 */
[----:B------:R-:W-:Y:S01]  /*2dd0*/  IMAD.IADD R18, R18, 0x1, R17 ;  /* 0x0000000112127824 */ /* 0x000fe200078e0211 */
[----:B------:R-:W-:Y:S02]  /*2de0*/  SEL R16, R17, R16, !P0 ;  /* 0x0000001011107207 */ /* 0x000fe40004000000 */
[----:B------:R-:W-:Y:S01]  /*2df0*/  ISETP.NE.AND P0, PT, R42, 0x3, PT ;  /* 0x000000032a00780c */ /* 0x000fe20003f05270 */
[----:B------:R-:W-:Y:S01]  /*2e00*/  IMAD.IADD R19, R19, 0x1, R18 ;  /* 0x0000000113137824 */ /* 0x000fe200078e0212 */
[----:B------:R-:W-:Y:S02]  /*2e10*/  SEL R17, R43, RZ, P2 ;  /* 0x000000ff2b117207 */ /* 0x000fe40001000000 */
[----:B------:R-:W-:Y:S01]  /*2e20*/  SEL R16, R18, R16, !P0 ;  /* 0x0000001012107207 */ /* 0x000fe20004000000 */
[----:B--2---:R-:W-:Y:S01]  /*2e30*/  IMAD.IADD R20, R19, 0x1, R20 ;  /* 0x0000000113147824 */ /* 0x004fe200078e0214 */
        /* <DEDUP_REMOVED lines=8> */
[----:B---3--:R-:W-:Y:S01]  /*2ec0*/  IMAD.IADD R24, R23, 0x1, R24 ;  /* 0x0000000117187824 */ /* 0x008fe200078e0218 */
        /* <DEDUP_REMOVED lines=12> */
[----:B0-----:R-:W-:-:S02]  /*2f90*/  ISETP.GT.U32.AND P0, PT, R53, 0x1f, PT ;  /* 0x0000001f3500780c */ /* 0x001fc40003f04070 */
        /* <DEDUP_REMOVED lines=20> */
.L_x_363:
[----:B------:R-:W-:Y:S05]  /*30e0*/  @!P0 BRA `(.L_x_320) ;  /* 0x0000000000748947 */ /* 0x000fea0003800000 */
[----:B------:R-:W-:-:S07]  /*30f0*/  IMAD.MOV.U32 R22, RZ, RZ, 0x3b8 ;  /* 0x000003b8ff167424 */ /* 0x000fce00078e00ff */
.L_x_322:
        /* <DEDUP_REMOVED lines=27> */
.L_x_366:
[----:B------:R-:W-:Y:S05]  /*32b0*/  @P0 BRA `(.L_x_322) ;  /* 0xfffffffc00900947 */ /* 0x000fea000383ffff */
.L_x_320:
        /* <DEDUP_REMOVED lines=8> */
[----:B------:R-:W-:-:S06]  /*3340*/  LOP3.LUT R16, R21, R16, RZ, 0xc, !PT ;  /* 0x0000001015107212 */ /* 0x000fcc00078e0cff */
        /* <DEDUP_REMOVED lines=11> */
[----:B------:R-:W-:Y:S02]  /*3400*/  IMAD.IADD R26, R43, 0x1, R22 ;  /* 0x000000012b1a7824 */ /* 0x000fe400078e0216 */
[----:B------:R-:W0:Y:S03]  /*3410*/  LDC.64 R42, c[0x0][0x390] ;  /* 0x0000e400ff2a7b82 */ /* 0x000e260000000a00 */
[----:B------:R-:W1:Y:S02]  /*3420*/  SHFL.DOWN PT, R22, R26, 0x4, R16 ;  /* 0x088000001a167989 */ /* 0x000e6400000e0010 */
[----:B-1----:R-:W-:-:S02]  /*3430*/  SEL R25, R22, RZ, !P0 ;  /* 0x000000ff16197207 */ /* 0x002fc40004000000 */
[-C--:B------:R-:W-:Y:S01]  /*3440*/  ISETP.GT.AND P0, PT, R17, R16.reuse, PT ;  /* 0x000000101100720c */ /* 0x080fe20003f04270 */
[----:B------:R-:W-:Y:S02]  /*3450*/  VIADD R17, R3, 0x10 ;  /* 0x0000001003117836 */ /* 0x000fe40000000000 */
[----:B------:R-:W-:Y:S01]  /*3460*/  IMAD.IADD R25, R26, 0x1, R25 ;  /* 0x000000011a197824 */ /* 0x000fe200078e0219 */
[----:B0-----:R-:W-:Y:S02]  /*3470*/  IADD3 R26, P3, PT, R42, 0x100, RZ ;  /* 0x000001002a1a7810 */ /* 0x001fe40007f7e0ff */
[----:B------:R-:W-:Y:S02]  /*3480*/  ISETP.GT.AND P2, PT, R17, R16, PT ;  /* 0x000000101100720c */ /* 0x000fe40003f44270 */
[----:B------:R-:W0:Y:S01]  /*3490*/  SHFL.DOWN PT, R22, R25, 0x8, R16 ;  /* 0x0900000019167989 */ /* 0x000e2200000e0010 */
[----:B------:R-:W-:Y:S01]  /*34a0*/  IMAD.X R43, RZ, RZ, R43, P3 ;  /* 0x000000ffff2b7224 */ /* 0x000fe200018e062b */
[----:B0-----:R-:W-:-:S02]  /*34b0*/  SEL R20, R22, RZ, !P0 ;  /* 0x000000ff16147207 */ /* 0x001fc40004000000 */
[----:B------:R-:W-:-:S03]  /*34c0*/  ISETP.NE.AND P0, PT, R24, 0x65, PT ;  /* 0x000000651800780c */ /* 0x000fc60003f05270 */
[----:B------:R-:W-:-:S05]  /*34d0*/  IMAD.IADD R20, R25, 0x1, R20 ;  /* 0x0000000119147824 */ /* 0x000fca00078e0214 */
[----:B------:R-:W0:Y:S05]  /*34e0*/  SHFL.DOWN PT, R22, R20, 0x10, R16 ;  /* 0x0a00000014167989 */ /* 0x000e2a00000e0010 */
[----:B------:R-:W-:Y:S02]  /*34f0*/  VOTE.ALL P0, P0 ;  /* 0x0000000000ff7806 */ /* 0x000fe40000000000 */
[----:B0-----:R-:W-:-:S05]  /*3500*/  SEL R17, R22, RZ, !P2 ;  /* 0x000000ff16117207 */ /* 0x001fca0005000000 */
[----:B------:R-:W-:-:S07]  /*3510*/  IMAD.IADD R42, R20, 0x1, R17 ;  /* 0x00000001142a7824 */ /* 0x000fce00078e0211 */
.L_x_375:
[----:B------:R-:W-:Y:S05]  /*3520*/  @!P0 BRA `(.L_x_324) ;  /* 0x0000000400348947 */ /* 0x000fea0003800000 */
[----:B------:R-:W-:-:S07]  /*3530*/  IMAD.MOV.U32 R44, RZ, RZ, 0x3b8 ;  /* 0x000003b8ff2c7424 */ /* 0x000fce00078e00ff */
.L_x_330:
        /* <DEDUP_REMOVED lines=10> */
.L_x_378:
[----:B------:R-:W-:Y:S05]  /*35e0*/  @!P0 BRA `(.L_x_326) ;  /* 0x0000000000748947 */ /* 0x000fea0003800000 */
[----:B------:R-:W-:-:S07]  /*35f0*/  IMAD.MOV.U32 R22, RZ, RZ, R44 ;  /* 0x000000ffff167224 */ /* 0x000fce00078e002c */
.L_x_328:
        /* <DEDUP_REMOVED lines=8> */
[----:B------:R-:W0:Y:S02]  /*3680*/  F2I.FTZ.U32.TRUNC.NTZ R21, R21 ;  /* 0x0000001500157305 */ /* 0x000e24000021f000 */
[----:B0-----:R-:W-:Y:S02]  /*3690*/  IMAD R25, R20, R21, RZ ;  /* 0x0000001514197224 */ /* 0x001fe400078e02ff */
[----:B------:R-:W-:-:S04]  /*36a0*/  IMAD.MOV.U32 R20, RZ, RZ, RZ ;  /* 0x000000ffff147224 */ /* 0x000fc800078e00ff */
        /* <DEDUP_REMOVED lines=16> */
.L_x_381:
[----:B------:R-:W-:Y:S05]  /*37b0*/  @P0 BRA `(.L_x_328) ;  /* 0xfffffffc00900947 */ /* 0x000fea000383ffff */
.L_x_326:
[----:B------:R-:W-:Y:S01]  /*37c0*/  UMOV UR5, 0xffffffff ;  /* 0xffffffff00057882 */ /* 0x000fe20000000000 */
[----:B------:R-:W-:Y:S02]  /*37d0*/  ISETP.NE.AND P0, PT, R24, 0x65, PT ;  /* 0x000000651800780c */ /* 0x000fe40003f05270 */
[----:B------:R-:W-:Y:S11]  /*37e0*/  BRA.DIV UR5, `(.L_x_329) ;  /* 0x0000001a05fc7947 */ /* 0x000ff6000b800000 */
[----:B------:R-:W-:Y:S01]  /*37f0*/  VOTE.ANY R21, PT, !P0 ;  /* 0x0000000000157806 */ /* 0x000fe200040e0100 */
[----:B------:R-:W-:Y:S02]  /*3800*/  VIADD R17, R3, 0x2 ;  /* 0x0000000203117836 */ /* 0x000fe40000000000 */
[----:B------:R-:W-:Y:S01]  /*3810*/  VIADD R23, R23, 0xffffffe0 ;  /* 0xffffffe017177836 */ /* 0x000fe20000000000 */
[----:B------:R-:W-:-:S05]  /*3820*/  LOP3.LUT R21, R21, 0x80000000, R53, 0xec, !PT ;  /* 0x8000000015157812 */ /* 0x000fca00078eec35 */
        /* <DEDUP_REMOVED lines=28> */
.L_x_390:
[----:B------:R-:W-:Y:S05]  /*39f0*/  @P0 BRA `(.L_x_330) ;  /* 0xfffffff800d00947 */ /* 0x000fea000383ffff */
.L_x_324:
        /* <DEDUP_REMOVED lines=15> */
.L_x_318:
        /* <DEDUP_REMOVED lines=10> */
.L_x_317:
[----:B------:R-:W-:Y:S01]  /*3b90*/  IMAD.IADD R4, R4, 0x1, R39 ;  /* 0x0000000104047824 */ /* 0x000fe200078e0227 */
[----:B------:R-:W0:Y:S01]  /*3ba0*/  S2R R16, SR_TID.X ;  /* 0x0000000000107919 */ /* 0x000e220000002100 */
[----:B------:R-:W1:Y:S01]  /*3bb0*/  S2UR UR5, SR_CTAID.X ;  /* 0x00000000000579c3 */ /* 0x000e620000002500 */
[----:B------:R-:W2:Y:S01]  /*3bc0*/  LDCU.64 UR6, c[0x0][0x388] ;  /* 0x00007100ff0677ac */ /* 0x000ea20008000a00 */
[----:B------:R-:W-:Y:S01]  /*3bd0*/  IMAD.IADD R5, R5, 0x1, R4 ;  /* 0x0000000105057824 */ /* 0x000fe200078e0204 */
[----:B------:R-:W3:Y:S03]  /*3be0*/  S2R R3, SR_LANEID ;  /* 0x0000000000037919 */ /* 0x000ee60000000000 */
[----:B------:R-:W-:Y:S02]  /*3bf0*/  IMAD.IADD R6, R6, 0x1, R5 ;  /* 0x0000000106067824 */ /* 0x000fe400078e0205 */
[----:B------:R-:W-:Y:S02]  /*3c00*/  BAR.SYNC.DEFER_BLOCKING 0x0 ;  /* 0x0000000000007b1d */ /* 0x000fe40000010000 */
[----:B------:R-:W-:-:S04]  /*3c10*/  IMAD.IADD R7, R7, 0x1, R6 ;  /* 0x0000000107077824 */ /* 0x000fc800078e0206 */
[----:B------:R-:W-:Y:S01]  /*3c20*/  IMAD.IADD R8, R8, 0x1, R7 ;  /* 0x0000000108087824 */ /* 0x000fe200078e0207 */
[----:B------:R-:W4:Y:S03]  /*3c30*/  S2R R18, SR_TID.X ;  /* 0x0000000000127919 */ /* 0x000f260000002100 */
[----:B------:R-:W-:-:S04]  /*3c40*/  IMAD.IADD R9, R9, 0x1, R8 ;  /* 0x0000000109097824 */ /* 0x000fc800078e0208 */
[----:B------:R-:W-:-:S04]  /*3c50*/  IMAD.IADD R10, R10, 0x1, R9 ;  /* 0x000000010a0a7824 */ /* 0x000fc800078e0209 */
[----:B------:R-:W-:-:S04]  /*3c60*/  IMAD.IADD R11, R11, 0x1, R10 ;  /* 0x000000010b0b7824 */ /* 0x000fc800078e020a */
[----:B------:R-:W-:Y:S01]  /*3c70*/  IMAD.IADD R12, R12, 0x1, R11 ;  /* 0x000000010c0c7824 */ /* 0x000fe200078e020b */
[----:B0-----:R-:W-:-:S03]  /*3c80*/  ISETP.NE.AND P0, PT, R16, RZ, PT ;  /* 0x000000ff1000720c */ /* 0x001fc60003f05270 */
[----:B------:R-:W-:Y:S02]  /*3c90*/  IMAD.IADD R13, R13, 0x1, R12 ;  /* 0x000000010d0d7824 */ /* 0x000fe400078e020c */
[----:B---3--:R-:W-:Y:S02]  /*3ca0*/  IMAD R3, R3, 0x54, R38 ;  /* 0x0000005403037824 */ /* 0x008fe400078e0226 */
[----:B------:R-:W-:-:S03]  /*3cb0*/  IMAD.IADD R14, R14, 0x1, R13 ;  /* 0x000000010e0e7824 */ /* 0x000fc600078e020d */
[----:B------:R0:W-:Y:S01]  /*3cc0*/  STS.64 [R3], R4 ;  /* 0x0000000403007388 */ /* 0x0001e20000000a00 */
[----:B------:R-:W-:-:S03]  /*3cd0*/  IMAD.IADD R15, R15, 0x1, R14 ;  /* 0x000000010f0f7824 */ /* 0x000fc600078e020e */
[----:B------:R-:W-:Y:S01]  /*3ce0*/  STS.64 [R3+0x8], R6 ;  /* 0x0000080603007388 */ /* 0x000fe20000000a00 */
[----:B------:R-:W-:-:S03]  /*3cf0*/  IMAD.IADD R28, R28, 0x1, R15 ;  /* 0x000000011c1c7824 */ /* 0x000fc600078e020f */
[----:B------:R-:W-:Y:S01]  /*3d00*/  STS.64 [R3+0x10], R8 ;  /* 0x0000100803007388 */ /* 0x000fe20000000a00 */
[----:B------:R-:W-:-:S03]  /*3d10*/  IMAD.IADD R29, R29, 0x1, R28 ;  /* 0x000000011d1d7824 */ /* 0x000fc600078e021c */
[----:B------:R-:W-:Y:S01]  /*3d20*/  STS.64 [R3+0x18], R10 ;  /* 0x0000180a03007388 */ /* 0x000fe20000000a00 */
[----:B------:R-:W-:Y:S01]  /*3d30*/  IMAD.IADD R30, R30, 0x1, R29 ;  /* 0x000000011e1e7824 */ /* 0x000fe200078e021d */
[----:B0-----:R-:W1:Y:S02]  /*3d40*/  LDC R4, c[0x0][0x398] ;  /* 0x0000e600ff047b82 */ /* 0x001e640000000800 */
[----:B------:R4:W-:Y:S01]  /*3d50*/  STS.64 [R3+0x20], R12 ;  /* 0x0000200c03007388 */ /* 0x0009e20000000a00 */
[----:B------:R-:W-:-:S03]  /*3d60*/  IMAD.IADD R31, R31, 0x1, R30 ;  /* 0x000000011f1f7824 */ /* 0x000fc600078e021e */
[----:B------:R0:W-:Y:S01]  /*3d70*/  STS.64 [R3+0x28], R14 ;  /* 0x0000280e03007388 */ /* 0x0001e20000000a00 */
[----:B------:R-:W-:-:S03]  /*3d80*/  IMAD.IADD R32, R32, 0x1, R31 ;  /* 0x0000000120207824 */ /* 0x000fc600078e021f */
[----:B------:R-:W-:Y:S01]  /*3d90*/  STS.64 [R3+0x30], R28 ;  /* 0x0000301c03007388 */ /* 0x000fe20000000a00 */
[----:B------:R-:W-:-:S03]  /*3da0*/  IMAD.IADD R33, R33, 0x1, R32 ;  /* 0x0000000121217824 */ /* 0x000fc600078e0220 */
[----:B------:R-:W-:Y:S01]  /*3db0*/  STS.64 [R3+0x38], R30 ;  /* 0x0000381e03007388 */ /* 0x000fe20000000a00 */
[----:B------:R-:W-:Y:S01]  /*3dc0*/  IMAD.IADD R34, R34, 0x1, R33 ;  /* 0x0000000122227824 */ /* 0x000fe200078e0221 */
[C---:B----4-:R-:W-:Y:S02]  /*3dd0*/  LOP3.LUT R12, R18.reuse, 0x1f, RZ, 0xc0, !PT ;  /* 0x0000001f120c7812 */ /* 0x050fe400078ec0ff */
[----:B------:R-:W-:Y:S01]  /*3de0*/  STS.64 [R3+0x40], R32 ;  /* 0x0000402003007388 */ /* 0x000fe20000000a00 */
[----:B------:R-:W-:Y:S01]  /*3df0*/  IMAD.IADD R35, R35, 0x1, R34 ;  /* 0x0000000123237824 */ /* 0x000fe200078e0222 */
[----:B------:R-:W-:Y:S01]  /*3e00*/  LOP3.LUT R18, R18, 0x3e0, RZ, 0xc0, !PT ;  /* 0x000003e012127812 */ /* 0x000fe200078ec0ff */
[----:B------:R-:W3:Y:S02]  /*3e10*/  S2R R5, SR_TID.X ;  /* 0x0000000000057919 */ /* 0x000ee40000002100 */
[----:B------:R-:W-:Y:S02]  /*3e20*/  IMAD.IADD R16, R36, 0x1, R35 ;  /* 0x0000000124107824 */ /* 0x000fe400078e0223 */
[----:B-1----:R-:W-:Y:S01]  /*3e30*/  VIADD R4, R4, UR5 ;  /* 0x0000000504047c36 */ /* 0x002fe20008000000 */
[----:B------:R-:W-:Y:S01]  /*3e40*/  STS.64 [R3+0x48], R34 ;  /* 0x0000482203007388 */ /* 0x000fe20000000a00 */
[----:B------:R-:W-:-:S02]  /*3e50*/  IMAD.IADD R17, R37, 0x1, R16 ;  /* 0x0000000125117824 */ /* 0x000fc400078e0210 */
[----:B------:R-:W-:Y:S02]  /*3e60*/  IMAD R18, R18, 0x16, R12 ;  /* 0x0000001612127824 */ /* 0x000fe400078e020c */
[----:B------:R-:W-:Y:S01]  /*3e70*/  IMAD R12, R4, 0x2100, RZ ;  /* 0x00002100040c7824 */ /* 0x000fe200078e02ff */
[----:B------:R-:W-:Y:S01]  /*3e80*/  STS.64 [R3+0x50], R16 ;  /* 0x0000501003007388 */ /* 0x000fe20000000a00 */
[----:B------:R-:W-:-:S03]  /*3e90*/  NOP ;  /* 0x0000000000007918 */ /* 0x000fc60000000000 */
[----:B------:R-:W-:Y:S01]  /*3ea0*/  LDS R10, [R38] ;  /* 0x00000000260a7984 */ /* 0x000fe20000000800 */
[----:B0-----:R-:W-:-:S03]  /*3eb0*/  VIADD R14, R18, 0x40 ;  /* 0x00000040120e7836 */ /* 0x001fc60000000000 */
[----:B------:R-:W-:Y:S04]  /*3ec0*/  LDS R39, [R38+0x80] ;  /* 0x0000800026277984 */ /* 0x000fe80000000800 */
[----:B------:R-:W-:Y:S04]  /*3ed0*/  LDS R8, [R38+0x100] ;  /* 0x0001000026087984 */ /* 0x000fe80000000800 */
[----:B------:R-:W-:Y:S01]  /*3ee0*/  LDS R43, [R38+0x180] ;  /* 0x00018000262b7984 */ /* 0x000fe20000000800 */
[----:B---3--:R-:W-:-:S03]  /*3ef0*/  LOP3.LUT R4, R5, 0x3e0, RZ, 0xc0, !PT ;  /* 0x000003e005047812 */ /* 0x008fc600078ec0ff */
[----:B------:R-:W-:Y:S01]  /*3f00*/  LDS R53, [R38+0x200] ;  /* 0x0002000026357984 */ /* 0x000fe20000000800 */
[----:B------:R-:W-:-:S03]  /*3f10*/  LOP3.LUT R5, R5, 0x1f, RZ, 0xc0, !PT ;  /* 0x0000001f05057812 */ /* 0x000fc600078ec0ff */
        /* <DEDUP_REMOVED lines=17> */
[----:B------:R0:W-:Y:S01]  /*4030*/  @!P0 STS [UR4+0x8400], R0 ;  /* 0x00840000ff008988 */ /* 0x0001e20008000804 */
[----:B------:R-:W-:Y:S01]  /*4040*/  BAR.SYNC.DEFER_BLOCKING 0x0 ;  /* 0x0000000000007b1d */ /* 0x000fe20000010000 */
[----:B0-----:R-:W-:Y:S01]  /*4050*/  IADD3 R0, P0, PT, R12, R18, RZ ;  /* 0x000000120c007210 */ /* 0x001fe20007f1e0ff */
[----:B------:R-:W-:-:S04]  /*4060*/  IMAD R12, R4, 0x16, R5 ;  /* 0x00000016040c7824 */ /* 0x000fc800078e0205 */
[----:B------:R-:W-:Y:S01]  /*4070*/  IMAD.X R5, RZ, RZ, RZ, P0 ;  /* 0x000000ffff057224 */ /* 0x000fe200000e06ff */
[----:B--2---:R-:W-:-:S04]  /*4080*/  LEA R4, P0, R0, UR6, 0x2 ;  /* 0x0000000600047c11 */ /* 0x004fc8000f8010ff */
[----:B------:R-:W-:Y:S01]  /*4090*/  LEA.HI.X R5, R0, UR7, R5, 0x2, P0 ;  /* 0x0000000700057c11 */ /* 0x000fe200080f1405 */
[----:B------:R-:W-:Y:S01]  /*40a0*/  VIADD R0, R12, 0xa0 ;  /* 0x000000a00c007836 */ /* 0x000fe20000000000 */
[----:B------:R-:W0:Y:S02]  /*40b0*/  LDS R6, [UR4+0x8400] ;  /* 0x00840004ff067984 */ /* 0x000e240008000800 */
[-C--:B0-----:R-:W-:Y:S02]  /*40c0*/  ISETP.GE.AND P6, PT, R18, R6.reuse, PT ;  /* 0x000000061200720c */ /* 0x081fe40003fc6270 */
[-C--:B------:R-:W-:Y:S01]  /*40d0*/  ISETP.GE.AND P5, PT, R14, R6.reuse, PT ;  /* 0x000000060e00720c */ /* 0x080fe20003fa6270 */
[C---:B------:R-:W-:Y:S01]  /*40e0*/  VIADD R14, R12.reuse, 0xc0 ;  /* 0x000000c00c0e7836 */ /* 0x040fe20000000000 */
[-C--:B------:R-:W-:Y:S01]  /*40f0*/  ISETP.GE.AND P0, PT, R51, R6.reuse, PT ;  /* 0x000000063300720c */ /* 0x080fe20003f06270 */
[----:B------:R-:W-:Y:S01]  /*4100*/  VIADD R51, R12, 0x20 ;  /* 0x000000200c337836 */ /* 0x000fe20000000000 */
[----:B------:R-:W-:-:S02]  /*4110*/  ISETP.GE.AND P4, PT, R50, R6, PT ;  /* 0x000000063200720c */ /* 0x000fc40003f86270 */
[-C--:B------:R-:W-:Y:S02]  /*4120*/  ISETP.GE.AND P2, PT, R0, R6.reuse, PT ;  /* 0x000000060000720c */ /* 0x080fe40003f46270 */
[-C--:B------:R-:W-:Y:S01]  /*4130*/  ISETP.GE.AND P3, PT, R51, R6.reuse, PT ;  /* 0x000000063300720c */ /* 0x080fe20003f66270 */
[----:B------:R-:W-:Y:S01]  /*4140*/  VIADD R51, R12, 0x100 ;  /* 0x000001000c337836 */ /* 0x000fe20000000000 */
[-C--:B------:R-:W-:Y:S01]  /*4150*/  ISETP.GE.AND P1, PT, R14, R6.reuse, PT ;  /* 0x000000060e00720c */ /* 0x080fe20003f26270 */
[----:B------:R-:W-:Y:S01]  /*4160*/  @!P6 STG.E desc[UR8][R4.64], R10 ;  /* 0x0000000a0400e986 */ /* 0x000fe2000c101908 */
[-C--:B------:R-:W-:Y:S01]  /*4170*/  ISETP.GE.AND P6, PT, R49, R6.reuse, PT ;  /* 0x000000063100720c */ /* 0x080fe20003fc6270 */
[C---:B------:R-:W-:Y:S02]  /*4180*/  VIADD R49, R12.reuse, 0x120 ;  /* 0x000001200c317836 */ /* 0x040fe40000000000 */
[----:B------:R-:W-:Y:S01]  /*4190*/  @!P5 STG.E desc[UR8][R4.64+0x100], R8 ;  /* 0x000100080400d986 */ /* 0x000fe2000c101908 */
[----:B------:R-:W-:Y:S01]  /*41a0*/  ISETP.GE.AND P5, PT, R51, R6, PT ;  /* 0x000000063300720c */ /* 0x000fe20003fa6270 */
[----:B------:R-:W-:-:S02]  /*41b0*/  VIADD R51, R12, 0x140 ;  /* 0x000001400c337836 */ /* 0x000fc40000000000 */
[----:B------:R-:W-:Y:S01]  /*41c0*/  @!P0 STG.E desc[UR8][R4.64+0x180], R43 ;  /* 0x0001802b04008986 */ /* 0x000fe2000c101908 */
[----:B------:R-:W-:-:S03]  /*41d0*/  ISETP.GE.AND P0, PT, R49, R6, PT ;  /* 0x000000063100720c */ /* 0x000fc60003f06270 */
[----:B------:R-:W-:Y:S01]  /*41e0*/  @!P4 STG.E desc[UR8][R4.64+0x200], R53 ;  /* 0x000200350400c986 */ /* 0x000fe2000c101908 */
[----:B------:R-:W-:-:S03]  /*41f0*/  ISETP.GE.AND P4, PT, R51, R6, PT ;  /* 0x000000063300720c */ /* 0x000fc60003f86270 */
[----:B------:R0:W-:Y:S01]  /*4200*/  @!P3 STG.E desc[UR8][R4.64+0x80], R39 ;  /* 0x000080270400b986 */ /* 0x0001e2000c101908 */
[----:B------:R-:W-:-:S03]  /*4210*/  ISETP.GE.AND P3, PT, R48, R6, PT ;  /* 0x000000063000720c */ /* 0x000fc60003f66270 */
[----:B------:R1:W-:Y:S01]  /*4220*/  @!P2 STG.E desc[UR8][R4.64+0x280], R37 ;  /* 0x000280250400a986 */ /* 0x0003e2000c101908 */
[-C--:B------:R-:W-:Y:S01]  /*4230*/  ISETP.GE.AND P2, PT, R47, R6.reuse, PT ;  /* 0x000000062f00720c */ /* 0x080fe20003f46270 */
[----:B------:R-:W-:Y:S02]  /*4240*/  VIADD R47, R12, 0x1e0 ;  /* 0x000001e00c2f7836 */ /* 0x000fe40000000000 */
[----:B------:R-:W-:Y:S01]  /*4250*/  @!P1 STG.E desc[UR8][R4.64+0x300], R35 ;  /* 0x0003002304009986 */ /* 0x000fe2000c101908 */
[----:B------:R-:W-:-:S03]  /*4260*/  ISETP.GE.AND P1, PT, R46, R6, PT ;  /* 0x000000062e00720c */ /* 0x000fc60003f26270 */
[----:B------:R2:W-:Y:S01]  /*4270*/  @!P6 STG.E desc[UR8][R4.64+0x380], R31 ;  /* 0x0003801f0400e986 */ /* 0x0005e2000c101908 */
[-C--:B------:R-:W-:Y:S01]  /*4280*/  ISETP.GE.AND P6, PT, R45, R6.reuse, PT ;  /* 0x000000062d00720c */ /* 0x080fe20003fc6270 */
[C---:B0-----:R-:W-:Y:S02]  /*4290*/  VIADD R39, R12.reuse, 0x220 ;  /* 0x000002200c277836 */ /* 0x041fe40000000000 */
[----:B-1----:R-:W-:Y:S01]  /*42a0*/  VIADD R37, R12, 0x240 ;  /* 0x000002400c257836 */ /* 0x002fe20000000000 */
[----:B------:R0:W-:Y:S01]  /*42b0*/  @!P5 STG.E desc[UR8][R4.64+0x400], R33 ;  /* 0x000400210400d986 */ /* 0x0001e2000c101908 */
[----:B------:R-:W-:-:S03]  /*42c0*/  ISETP.GE.AND P5, PT, R47, R6, PT ;  /* 0x000000062f00720c */ /* 0x000fc60003fa6270 */
[----:B------:R0:W-:Y:S01]  /*42d0*/  @!P0 STG.E desc[UR8][R4.64+0x480], R29 ;  /* 0x0004801d04008986 */ /* 0x0001e2000c101908 */
[-C--:B------:R-:W-:Y:S01]  /*42e0*/  ISETP.GE.AND P0, PT, R41, R6.reuse, PT ;  /* 0x000000062900720c */ /* 0x080fe20003f06270 */
[----:B--2---:R-:W-:Y:S02]  /*42f0*/  VIADD R31, R12, 0x280 ;  /* 0x000002800c1f7836 */ /* 0x004fe40000000000 */
        /* <DEDUP_REMOVED lines=19> */
.L_x_304:
[----:B------:R-:W-:Y:S01]  /*4430*/  BSSY B1, `(.L_x_331) ;  /* 0x0000006000017945 */ /* 0x000fe20003800000 */
[----:B------:R-:W-:Y:S01]  /*4440*/  PLOP3.LUT P0, PT, P0, PT, PT, 0x8, 0x80 ;  /* 0x000000000080781c */ /* 0x000fe2000070e170 */
[----:B------:R-:W-:-:S12]  /*4450*/  IMAD.MOV.U32 R21, RZ, RZ, -0x1 ;  /* 0xffffffffff157424 */ /* 0x000fd800078e00ff */
[----:B------:R-:W-:Y:S05]  /*4460*/  WARPSYNC.COLLECTIVE R21, `(.L_x_332) ;  /* 0x0000000015087348 */ /* 0x000fea0003c00000 */
[----:B------:R-:W-:Y:S01]  /*4470*/  VOTE.ANY P0, P0 ;  /* 0x0000000000ff7806 */ /* 0x000fe20000000100 */
[----:B------:R-:W-:-:S12]  /*4480*/  ENDCOLLECTIVE ;  /* 0x000000000000791b */ /* 0x000fd80003800000 */
.L_x_332:
[----:B------:R-:W-:Y:S05]  /*4490*/  BSYNC B1 ;  /* 0x0000000000017941 */ /* 0x000fea0003800000 */
.L_x_331:
[----:B------:R-:W-:Y:S05]  /*44a0*/  BRA `(.L_x_333) ;  /* 0xffffffc8009c7947 */ /* 0x000fea000383ffff */
.L_x_306:
[----:B------:R-:W-:Y:S01]  /*44b0*/  BSSY B1, `(.L_x_334) ;  /* 0x0000006000017945 */ /* 0x000fe20003800000 */
[----:B------:R-:W-:Y:S01]  /*44c0*/  PLOP3.LUT P0, PT, P0, PT, PT, 0x8, 0x80 ;  /* 0x000000000080781c */ /* 0x000fe2000070e170 */
[----:B------:R-:W-:-:S12]  /*44d0*/  IMAD.MOV.U32 R21, RZ, RZ, -0x1 ;  /* 0xffffffffff157424 */ /* 0x000fd800078e00ff */
[----:B------:R-:W-:Y:S05]  /*44e0*/  WARPSYNC.COLLECTIVE R21, `(.L_x_335) ;  /* 0x0000000015087348 */ /* 0x000fea0003c00000 */
[----:B------:R-:W-:Y:S01]  /*44f0*/  VOTE.ANY P0, P0 ;  /* 0x0000000000ff7806 */ /* 0x000fe20000000100 */
[----:B------:R-:W-:-:S12]  /*4500*/  ENDCOLLECTIVE ;  /* 0x000000000000791b */ /* 0x000fd80003800000 */
.L_x_335:
[----:B------:R-:W-:Y:S05]  /*4510*/  BSYNC B1 ;  /* 0x0000000000017941 */ /* 0x000fea0003800000 */
.L_x_334:
[----:B------:R-:W-:Y:S05]  /*4520*/  BRA `(.L_x_336) ;  /* 0xffffffc800f07947 */ /* 0x000fea000383ffff */
.L_x_308:
[----:B------:R-:W0:Y:S01]  /*4530*/  S2R R49, SR_GEMASK ;  /* 0x0000000000317919 */ /* 0x000e220000003c00 */
[----:B------:R-:W-:Y:S01]  /*4540*/  BSSY B1, `(.L_x_337) ;  /* 0x0000006000017945 */ /* 0x000fe20003800000 */
[----:B------:R-:W-:Y:S01]  /*4550*/  PLOP3.LUT P0, PT, P0, PT, PT, 0x8, 0x80 ;  /* 0x000000000080781c */ /* 0x000fe2000070e170 */
[----:B------:R-:W-:-:S12]  /*4560*/  IMAD.MOV.U32 R21, RZ, RZ, -0x1 ;  /* 0xffffffffff157424 */ /* 0x000fd800078e00ff */
[----:B0-----:R-:W-:Y:S05]  /*4570*/  WARPSYNC.COLLECTIVE R21, `(.L_x_338) ;  /* 0x0000000015087348 */ /* 0x001fea0003c00000 */
[----:B------:R-:W-:Y:S01]  /*4580*/  VOTE.ANY R21, PT, P0 ;  /* 0x0000000000157806 */ /* 0x000fe200000e0100 */
[----:B0-----:R-:W-:Y:S06]  /*4590*/  ENDCOLLECTIVE ;  /* 0x000000000000791b */ /* 0x001fec0003800000 */
.L_x_338:
[----:B------:R-:W-:Y:S05]  /*45a0*/  BSYNC B1 ;  /* 0x0000000000017941 */ /* 0x000fea0003800000 */
.L_x_337:
[----:B------:R-:W-:Y:S01]  /*45b0*/  LOP3.LUT R21, R21, 0x80000000, R49, 0xec, !PT ;  /* 0x8000000015157812 */ /* 0x000fe200078eec31 */
[----:B------:R-:W-:Y:S02]  /*45c0*/  IMAD.MOV.U32 R20, RZ, RZ, R29 ;  /* 0x000000ffff147224 */ /* 0x000fe400078e001d */
[----:B------:R-:W-:Y:S02]  /*45d0*/  IMAD.MOV.U32 R17, RZ, RZ, 0x1 ;  /* 0x00000001ff117424 */ /* 0x000fe400078e00ff */
[C---:B------:R-:W-:Y:S02]  /*45e0*/  VIADD R16, R21.reuse, 0xffffffff ;  /* 0xffffffff15107836 */ /* 0x040fe40000000000 */
[C---:B------:R-:W-:Y:S02]  /*45f0*/  VIADD R30, R48.reuse, 0x2 ;  /* 0x00000002301e7836 */ /* 0x040fe40000000000 */
[----:B------:R-:W-:Y:S01]  /*4600*/  VIADD R25, R48, 0x4 ;  /* 0x0000000430197836 */ /* 0x000fe20000000000 */
[----:B------:R-:W-:Y:S01]  /*4610*/  LOP3.LUT R24, R21, R16, RZ, 0xc, !PT ;  /* 0x0000001015187212 */ /* 0x000fe200078e0cff */
[----:B------:R-:W-:-:S02]  /*4620*/  IMAD.MOV.U32 R21, RZ, RZ, -0x1 ;  /* 0xffffffffff157424 */ /* 0x000fc400078e00ff */
[C---:B------:R-:W-:Y:S01]  /*4630*/  VIADD R42, R48.reuse, 0x10 ;  /* 0x00000010302a7836 */ /* 0x040fe20000000000 */
[----:B------:R0:W1:Y:S02]  /*4640*/  POPC R16, R24 ;  /* 0x0000001800107309 */ /* 0x0000640000000000 */
[----:B0-----:R-:W-:-:S07]  /*4650*/  VIADD R24, R48, 0x8 ;  /* 0x0000000830187836 */ /* 0x001fce0000000000 */
[----:B-1----:R-:W-:Y:S05]  /*4660*/  WARPSYNC.COLLECTIVE R21, `(.L_x_339) ;  /* 0x0000000015087348 */ /* 0x002fea0003c00000 */
[----:B-1----:R0:W1:Y:S02]  /*4670*/  SHFL.DOWN P2, R22, R20, R17, R16 ;  /* 0x0800001114167389 */ /* 0x0020640000040010 */
[----:B01----:R-:W-:Y:S05]  /*4680*/  ENDCOLLECTIVE ;  /* 0x000000000000791b */ /* 0x003fea0003800000 */
.L_x_339:
[----:B------:R-:W-:Y:S01]  /*4690*/  ISETP.GE.AND P0, PT, R48, R16, PT ;  /* 0x000000103000720c */ /* 0x000fe20003f06270 */
[----:B------:R-:W-:-:S03]  /*46a0*/  IMAD.MOV.U32 R17, RZ, RZ, 0x2 ;  /* 0x00000002ff117424 */ /* 0x000fc600078e00ff */
[----:B------:R-:W-:Y:S02]  /*46b0*/  SEL R22, R22, RZ, !P0 ;  /* 0x000000ff16167207 */ /* 0x000fe40004000000 */
[----:B------:R-:W-:-:S03]  /*46c0*/  ISETP.GT.AND P0, PT, R30, R16, PT ;  /* 0x000000101e00720c */ /* 0x000fc60003f04270 */
[----:B------:R-:W-:-:S04]  /*46d0*/  IMAD.IADD R41, R22, 0x1, R29 ;  /* 0x0000000116297824 */ /* 0x000fc800078e021d */
[----:B------:R-:W-:-:S07]  /*46e0*/  IMAD.MOV.U32 R20, RZ, RZ, R41 ;  /* 0x000000ffff147224 */ /* 0x000fce00078e0029 */
[----:B------:R-:W-:Y:S05]  /*46f0*/  WARPSYNC.COLLECTIVE R21, `(.L_x_340) ;  /* 0x0000000015087348 */ /* 0x000fea0003c00000 */
[----:B------:R0:W1:Y:S02]  /*4700*/  SHFL.DOWN P2, R22, R20, R17, R16 ;  /* 0x0800001114167389 */ /* 0x0000640000040010 */
[----:B01----:R-:W-:Y:S05]  /*4710*/  ENDCOLLECTIVE ;  /* 0x000000000000791b */ /* 0x003fea0003800000 */
.L_x_340:
[----:B------:R-:W-:Y:S01]  /*4720*/  IMAD.MOV.U32 R17, RZ, RZ, 0x4 ;  /* 0x00000004ff117424 */ /* 0x000fe200078e00ff */
[----:B------:R-:W-:Y:S02]  /*4730*/  SEL R22, R22, RZ, !P0 ;  /* 0x000000ff16167207 */ /* 0x000fe40004000000 */
[----:B------:R-:W-:-:S03]  /*4740*/  ISETP.GT.AND P0, PT, R25, R16, PT ;  /* 0x000000101900720c */ /* 0x000fc60003f04270 */
[----:B------:R-:W-:Y:S02]  /*4750*/  IMAD.IADD R43, R41, 0x1, R22 ;  /* 0x00000001292b7824 */ /* 0x000fe400078e0216 */
[----:B------:R-:W0:Y:S02]  /*4760*/  LDC.64 R40, c[0x0][0x390] ;  /* 0x0000e400ff287b82 */ /* 0x000e240000000a00 */
[----:B------:R-:W-:-:S07]  /*4770*/  IMAD.MOV.U32 R20, RZ, RZ, R43 ;  /* 0x000000ffff147224 */ /* 0x000fce00078e002b */
[----:B0-----:R-:W-:Y:S05]  /*4780*/  WARPSYNC.COLLECTIVE R21, `(.L_x_341) ;  /* 0x0000000015087348 */ /* 0x001fea0003c00000 */
[----:B------:R1:W2:Y:S02]  /*4790*/  SHFL.DOWN P2, R22, R20, R17, R16 ;  /* 0x0800001114167389 */ /* 0x0002a40000040010 */
[----:B012---:R-:W-:Y:S05]  /*47a0*/  ENDCOLLECTIVE ;  /* 0x000000000000791b */ /* 0x007fea0003800000 */
.L_x_341:
[----:B------:R-:W-:Y:S01]  /*47b0*/  IMAD.MOV.U32 R17, RZ, RZ, 0x8 ;  /* 0x00000008ff117424 */ /* 0x000fe200078e00ff */
[----:B------:R-:W-:-:S05]  /*47c0*/  IADD3 R40, P3, PT, R40, 0x100, RZ ;  /* 0x0000010028287810 */ /* 0x000fca0007f7e0ff */
[----:B------:R-:W-:Y:S01]  /*47d0*/  IMAD.X R41, RZ, RZ, R41, P3 ;  /* 0x000000ffff297224 */ /* 0x000fe200018e0629 */
[----:B------:R-:W-:Y:S02]  /*47e0*/  SEL R22, R22, RZ, !P0 ;  /* 0x000000ff16167207 */ /* 0x000fe40004000000 */
[----:B------:R-:W-:-:S03]  /*47f0*/  ISETP.GT.AND P0, PT, R24, R16, PT ;  /* 0x000000101800720c */ /* 0x000fc60003f04270 */
[----:B------:R-:W-:-:S04]  /*4800*/  IMAD.IADD R51, R43, 0x1, R22 ;  /* 0x000000012b337824 */ /* 0x000fc800078e0216 */
[----:B------:R-:W-:-:S07]  /*4810*/  IMAD.MOV.U32 R20, RZ, RZ, R51 ;  /* 0x000000ffff147224 */ /* 0x000fce00078e0033 */
[----:B------:R-:W-:Y:S05]  /*4820*/  WARPSYNC.COLLECTIVE R21, `(.L_x_342) ;  /* 0x0000000015087348 */ /* 0x000fea0003c00000 */
[----:B------:R0:W1:Y:S02]  /*4830*/  SHFL.DOWN P2, R22, R20, R17, R16 ;  /* 0x0800001114167389 */ /* 0x0000640000040010 */
[----:B01----:R-:W-:Y:S05]  /*4840*/  ENDCOLLECTIVE ;  /* 0x000000000000791b */ /* 0x003fea0003800000 */
.L_x_342:
[----:B------:R-:W-:Y:S01]  /*4850*/  IMAD.MOV.U32 R17, RZ, RZ, 0x10 ;  /* 0x00000010ff117424 */ /* 0x000fe200078e00ff */
[----:B------:R-:W-:Y:S02]  /*4860*/  SEL R22, R22, RZ, !P0 ;  /* 0x000000ff16167207 */ /* 0x000fe40004000000 */
[----:B------:R-:W-:-:S03]  /*4870*/  ISETP.NE.AND P0, PT, R28, 0x65, PT ;  /* 0x000000651c00780c */ /* 0x000fc60003f05270 */
[----:B------:R-:W-:-:S04]  /*4880*/  IMAD.IADD R29, R51, 0x1, R22 ;  /* 0x00000001331d7824 */ /* 0x000fc800078e0216 */
[----:B------:R-:W-:-:S07]  /*4890*/  IMAD.MOV.U32 R20, RZ, RZ, R29 ;  /* 0x000000ffff147224 */ /* 0x000fce00078e001d */
[----:B------:R-:W-:Y:S05]  /*48a0*/  WARPSYNC.COLLECTIVE R21, `(.L_x_343) ;  /* 0x0000000015087348 */ /* 0x000fea0003c00000 */
[----:B------:R0:W1:Y:S02]  /*48b0*/  SHFL.DOWN P2, R22, R20, R17, R16 ;  /* 0x0800001114167389 */ /* 0x0000640000040010 */
[----:B01----:R-:W-:Y:S05]  /*48c0*/  ENDCOLLECTIVE ;  /* 0x000000000000791b */ /* 0x003fea0003800000 */
.L_x_343:
[----:B------:R-:W-:Y:S05]  /*48d0*/  WARPSYNC.COLLECTIVE R21, `(.L_x_344) ;  /* 0x0000000015087348 */ /* 0x000fea0003c00000 */
[----:B------:R-:W-:Y:S01]  /*48e0*/  VOTE.ALL P0, P0 ;  /* 0x0000000000ff7806 */ /* 0x000fe20000000000 */
[----:B------:R-:W-:-:S12]  /*48f0*/  ENDCOLLECTIVE ;  /* 0x000000000000791b */ /* 0x000fd80003800000 */
.L_x_344:
[----:B------:R-:W-:-:S04]  /*4900*/  ISETP.GT.AND P2, PT, R42, R16, PT ;  /* 0x000000102a00720c */ /* 0x000fc80003f44270 */
[----:B------:R-:W-:-:S05]  /*4910*/  SEL R22, R22, RZ, !P2 ;  /* 0x000000ff16167207 */ /* 0x000fca0005000000 */
[----:B------:R-:W-:Y:S01]  /*4920*/  IMAD.IADD R43, R29, 0x1, R22 ;  /* 0x000000011d2b7824 */ /* 0x000fe200078e0216 */
[----:B------:R-:W-:Y:S06]  /*4930*/  BRA `(.L_x_345) ;  /* 0xffffffc800887947 */ /* 0x000fec000383ffff */
.L_x_310:
[----:B------:R-:W-:Y:S01]  /*4940*/  BSSY B1, `(.L_x_346) ;  /* 0x0000006000017945 */ /* 0x000fe20003800000 */
[----:B------:R-:W-:Y:S01]  /*4950*/  PLOP3.LUT P0, PT, P0, PT, PT, 0x8, 0x80 ;  /* 0x000000000080781c */ /* 0x000fe2000070e170 */
[----:B------:R-:W-:-:S12]  /*4960*/  IMAD.MOV.U32 R21, RZ, RZ, -0x1 ;  /* 0xffffffffff157424 */ /* 0x000fd800078e00ff */
[----:B------:R-:W-:Y:S05]  /*4970*/  WARPSYNC.COLLECTIVE R21, `(.L_x_347) ;  /* 0x0000000015087348 */ /* 0x000fea0003c00000 */
[----:B------:R-:W-:Y:S01]  /*4980*/  VOTE.ANY P0, P0 ;  /* 0x0000000000ff7806 */ /* 0x000fe20000000100 */
[----:B------:R-:W-:-:S12]  /*4990*/  ENDCOLLECTIVE ;  /* 0x000000000000791b */ /* 0x000fd80003800000 */
.L_x_347:
[----:B------:R-:W-:Y:S05]  /*49a0*/  BSYNC B1 ;  /* 0x0000000000017941 */ /* 0x000fea0003800000 */
.L_x_346:
[----:B------:R-:W-:Y:S05]  /*49b0*/  BRA `(.L_x_348) ;  /* 0xffffffc800987947 */ /* 0x000fea000383ffff */
.L_x_312:
[----:B------:R-:W-:Y:S01]  /*49c0*/  BSSY B1, `(.L_x_349) ;  /* 0x0000006000017945 */ /* 0x000fe20003800000 */
[----:B------:R-:W-:Y:S01]  /*49d0*/  PLOP3.LUT P0, PT, P0, PT, PT, 0x8, 0x80 ;  /* 0x000000000080781c */ /* 0x000fe2000070e170 */
[----:B------:R-:W-:-:S12]  /*49e0*/  IMAD.MOV.U32 R21, RZ, RZ, -0x1 ;  /* 0xffffffffff157424 */ /* 0x000fd800078e00ff */
[----:B------:R-:W-:Y:S05]  /*49f0*/  WARPSYNC.COLLECTIVE R21, `(.L_x_350) ;  /* 0x0000000015087348 */ /* 0x000fea0003c00000 */
[----:B------:R-:W-:Y:S01]  /*4a00*/  VOTE.ANY P0, P0 ;  /* 0x0000000000ff7806 */ /* 0x000fe20000000100 */
[----:B------:R-:W-:-:S12]  /*4a10*/  ENDCOLLECTIVE ;  /* 0x000000000000791b */ /* 0x000fd80003800000 */
.L_x_350:
[----:B------:R-:W-:Y:S05]  /*4a20*/  BSYNC B1 ;  /* 0x0000000000017941 */ /* 0x000fea0003800000 */
.L_x_349:
[----:B------:R-:W-:Y:S05]  /*4a30*/  BRA `(.L_x_351) ;  /* 0xffffffc800ec7947 */ /* 0x000fea000383ffff */
.L_x_314:
[----:B------:R-:W-:Y:S01]  /*4a40*/  BSSY B1, `(.L_x_352) ;  /* 0x0000006000017945 */ /* 0x000fe20003800000 */
[----:B------:R-:W-:Y:S01]  /*4a50*/  PLOP3.LUT P0, PT, P0, PT, PT, 0x8, 0x80 ;  /* 0x000000000080781c */ /* 0x000fe2000070e170 */
[----:B------:R-:W-:-:S12]  /*4a60*/  IMAD.MOV.U32 R21, RZ, RZ, -0x1 ;  /* 0xffffffffff157424 */ /* 0x000fd800078e00ff */
[----:B------:R-:W-:Y:S05]  /*4a70*/  WARPSYNC.COLLECTIVE R21, `(.L_x_353) ;  /* 0x0000000015087348 */ /* 0x000fea0003c00000 */
[----:B------:R-:W-:Y:S01]  /*4a80*/  VOTE.ANY R21, PT, P0 ;  /* 0x0000000000157806 */ /* 0x000fe200000e0100 */
[----:B------:R-:W-:Y:S06]  /*4a90*/  ENDCOLLECTIVE ;  /* 0x000000000000791b */ /* 0x000fec0003800000 */
.L_x_353:
[----:B------:R-:W-:Y:S05]  /*4aa0*/  BSYNC B1 ;  /* 0x0000000000017941 */ /* 0x000fea0003800000 */
.L_x_352:
[----:B------:R-:W-:Y:S01]  /*4ab0*/  LOP3.LUT R21, R21, 0x80000000, R49, 0xec, !PT ;  /* 0x8000000015157812 */ /* 0x000fe200078eec31 */
[----:B------:R-:W-:Y:S02]  /*4ac0*/  IMAD.MOV.U32 R20, RZ, RZ, R29 ;  /* 0x000000ffff147224 */ /* 0x000fe400078e001d */
[----:B------:R-:W-:Y:S02]  /*4ad0*/  IMAD.MOV.U32 R17, RZ, RZ, 0x1 ;  /* 0x00000001ff117424 */ /* 0x000fe400078e00ff */
[----:B------:R-:W-:Y:S02]  /*4ae0*/  VIADD R16, R21, 0xffffffff ;  /* 0xffffffff15107836 */ /* 0x000fe40000000000 */
[----:B------:R-:W-:-:S03]  /*4af0*/  VIADD R23, R23, 0xffffffe0 ;  /* 0xffffffe017177836 */ /* 0x000fc60000000000 */
[----:B------:R-:W-:Y:S01]  /*4b00*/  LOP3.LUT R52, R21, R16, RZ, 0xc, !PT ;  /* 0x0000001015347212 */ /* 0x000fe200078e0cff */
[----:B------:R-:W-:-:S03]  /*4b10*/  IMAD.MOV.U32 R21, RZ, RZ, -0x1 ;  /* 0xffffffffff157424 */ /* 0x000fc600078e00ff */
[----:B------:R0:W1:Y:S04]  /*4b20*/  POPC R16, R52 ;  /* 0x0000003400107309 */ /* 0x0000680000000000 */
[----:B01----:R-:W-:Y:S05]  /*4b30*/  WARPSYNC.COLLECTIVE R21, `(.L_x_354) ;  /* 0x0000000015087348 */ /* 0x003fea0003c00000 */
[----:B-1----:R1:W2:Y:S02]  /*4b40*/  SHFL.DOWN P2, R22, R20, R17, R16 ;  /* 0x0800001114167389 */ /* 0x0022a40000040010 */
[----:B012---:R-:W-:Y:S05]  /*4b50*/  ENDCOLLECTIVE ;  /* 0x000000000000791b */ /* 0x007fea0003800000 */
.L_x_354:
        /* <DEDUP_REMOVED lines=9> */
.L_x_355:
        /* <DEDUP_REMOVED lines=8> */
.L_x_356:
        /* <DEDUP_REMOVED lines=8> */
.L_x_357:
        /* <DEDUP_REMOVED lines=8> */
.L_x_358:
[----:B------:R-:W-:Y:S05]  /*4d70*/  WARPSYNC.COLLECTIVE R21, `(.L_x_359) ;  /* 0x0000000015087348 */ /* 0x000fea0003c00000 */
[----:B------:R-:W-:Y:S01]  /*4d80*/  VOTE.ALL P0, P0 ;  /* 0x0000000000ff7806 */ /* 0x000fe20000000000 */
[----:B------:R-:W-:-:S12]  /*4d90*/  ENDCOLLECTIVE ;  /* 0x000000000000791b */ /* 0x000fd80003800000 */
.L_x_359:
[----:B------:R-:W-:-:S04]  /*4da0*/  ISETP.GT.AND P2, PT, R42, R16, PT ;  /* 0x000000102a00720c */ /* 0x000fc80003f44270 */
[----:B------:R-:W-:-:S04]  /*4db0*/  SEL R22, R22, RZ, !P2 ;  /* 0x000000ff16167207 */ /* 0x000fc80005000000 */
[----:B------:R-:W-:Y:S01]  /*4dc0*/  IADD3 R43, PT, PT, R52, R22, R43 ;  /* 0x00000016342b7210 */ /* 0x000fe20007ffe02b */
[----:B------:R-:W-:Y:S06]  /*4dd0*/  BRA `(.L_x_360) ;  /* 0xffffffc800847947 */ /* 0x000fec000383ffff */
.L_x_319:
[----:B------:R-:W-:Y:S01]  /*4de0*/  BSSY B0, `(.L_x_361) ;  /* 0x0000006000007945 */ /* 0x000fe20003800000 */
[----:B------:R-:W-:Y:S01]  /*4df0*/  PLOP3.LUT P0, PT, P0, PT, PT, 0x8, 0x80 ;  /* 0x000000000080781c */ /* 0x000fe2000070e170 */
[----:B------:R-:W-:-:S12]  /*4e00*/  IMAD.MOV.U32 R21, RZ, RZ, -0x1 ;  /* 0xffffffffff157424 */ /* 0x000fd800078e00ff */
[----:B------:R-:W-:Y:S05]  /*4e10*/  WARPSYNC.COLLECTIVE R21, `(.L_x_362) ;  /* 0x0000000015087348 */ /* 0x000fea0003c00000 */
[----:B------:R-:W-:Y:S01]  /*4e20*/  VOTE.ANY P0, P0 ;  /* 0x0000000000ff7806 */ /* 0x000fe20000000100 */
[----:B------:R-:W-:-:S12]  /*4e30*/  ENDCOLLECTIVE ;  /* 0x000000000000791b */ /* 0x000fd80003800000 */
.L_x_362:
[----:B------:R-:W-:Y:S05]  /*4e40*/  BSYNC B0 ;  /* 0x0000000000007941 */ /* 0x000fea0003800000 */
.L_x_361:
[----:B------:R-:W-:Y:S05]  /*4e50*/  BRA `(.L_x_363) ;  /* 0xffffffe000a07947 */ /* 0x000fea000383ffff */
.L_x_321:
[----:B------:R-:W-:Y:S01]  /*4e60*/  BSSY B0, `(.L_x_364) ;  /* 0x0000006000007945 */ /* 0x000fe20003800000 */
[----:B------:R-:W-:Y:S01]  /*4e70*/  PLOP3.LUT P0, PT, P0, PT, PT, 0x8, 0x80 ;  /* 0x000000000080781c */ /* 0x000fe2000070e170 */
[----:B------:R-:W-:-:S12]  /*4e80*/  IMAD.MOV.U32 R21, RZ, RZ, -0x1 ;  /* 0xffffffffff157424 */ /* 0x000fd800078e00ff */
[----:B------:R-:W-:Y:S05]  /*4e90*/  WARPSYNC.COLLECTIVE R21, `(.L_x_365) ;  /* 0x0000000015087348 */ /* 0x000fea0003c00000 */
[----:B------:R-:W-:Y:S01]  /*4ea0*/  VOTE.ANY P0, P0 ;  /* 0x0000000000ff7806 */ /* 0x000fe20000000100 */
[----:B------:R-:W-:-:S12]  /*4eb0*/  ENDCOLLECTIVE ;  /* 0x000000000000791b */ /* 0x000fd80003800000 */
.L_x_365:
[----:B------:R-:W-:Y:S05]  /*4ec0*/  BSYNC B0 ;  /* 0x0000000000007941 */ /* 0x000fea0003800000 */
.L_x_364:
[----:B------:R-:W-:Y:S05]  /*4ed0*/  BRA `(.L_x_366) ;  /* 0xffffffe000f47947 */ /* 0x000fea000383ffff */
.L_x_323:
[----:B------:R-:W0:Y:S01]  /*4ee0*/  S2R R53, SR_GEMASK ;  /* 0x0000000000357919 */ /* 0x000e220000003c00 */
[----:B------:R-:W-:Y:S01]  /*4ef0*/  BSSY B0, `(.L_x_367) ;  /* 0x0000006000007945 */ /* 0x000fe20003800000 */
[----:B------:R-:W-:Y:S01]  /*4f00*/  PLOP3.LUT P0, PT, P0, PT, PT, 0x8, 0x80 ;  /* 0x000000000080781c */ /* 0x000fe2000070e170 */
[----:B------:R-:W-:-:S12]  /*4f10*/  IMAD.MOV.U32 R21, RZ, RZ, -0x1 ;  /* 0xffffffffff157424 */ /* 0x000fd800078e00ff */
[----:B0-----:R-:W-:Y:S05]  /*4f20*/  WARPSYNC.COLLECTIVE R21, `(.L_x_368) ;  /* 0x0000000015087348 */ /* 0x001fea0003c00000 */
[----:B------:R-:W-:Y:S01]  /*4f30*/  VOTE.ANY R21, PT, P0 ;  /* 0x0000000000157806 */ /* 0x000fe200000e0100 */
[----:B0-----:R-:W-:Y:S06]  /*4f40*/  ENDCOLLECTIVE ;  /* 0x000000000000791b */ /* 0x001fec0003800000 */
.L_x_368:
[----:B------:R-:W-:Y:S05]  /*4f50*/  BSYNC B0 ;  /* 0x0000000000007941 */ /* 0x000fea0003800000 */
.L_x_367:
[----:B------:R-:W-:Y:S01]  /*4f60*/  LOP3.LUT R21, R21, 0x80000000, R53, 0xec, !PT ;  /* 0x8000000015157812 */ /* 0x000fe200078eec35 */
[----:B------:R-:W-:Y:S02]  /*4f70*/  IMAD.MOV.U32 R20, RZ, RZ, R25 ;  /* 0x000000ffff147224 */ /* 0x000fe400078e0019 */
[----:B------:R-:W-:Y:S02]  /*4f80*/  IMAD.MOV.U32 R17, RZ, RZ, 0x1 ;  /* 0x00000001ff117424 */ /* 0x000fe400078e00ff */
[----:B------:R-:W-:-:S05]  /*4f90*/  VIADD R16, R21, 0xffffffff ;  /* 0xffffffff15107836 */ /* 0x000fca0000000000 */
[----:B------:R-:W-:Y:S01]  /*4fa0*/  LOP3.LUT R26, R21, R16, RZ, 0xc, !PT ;  /* 0x00000010151a7212 */ /* 0x000fe200078e0cff */
[----:B------:R-:W-:-:S03]  /*4fb0*/  IMAD.MOV.U32 R21, RZ, RZ, -0x1 ;  /* 0xffffffffff157424 */ /* 0x000fc600078e00ff */
[----:B------:R0:W1:Y:S04]  /*4fc0*/  POPC R16, R26 ;  /* 0x0000001a00107309 */ /* 0x0000680000000000 */
[----:B01----:R-:W-:Y:S05]  /*4fd0*/  WARPSYNC.COLLECTIVE R21, `(.L_x_369) ;  /* 0x0000000015087348 */ /* 0x003fea0003c00000 */
[----:B-1----:R1:W2:Y:S02]  /*4fe0*/  SHFL.DOWN P2, R22, R20, R17, R16 ;  /* 0x0800001114167389 */ /* 0x0022a40000040010 */
[----:B012---:R-:W-:Y:S05]  /*4ff0*/  ENDCOLLECTIVE ;  /* 0x000000000000791b */ /* 0x007fea0003800000 */
.L_x_369:
[----:B------:R-:W-:Y:S01]  /*5000*/  ISETP.GE.AND P0, PT, R3, R16, PT ;  /* 0x000000100300720c */ /* 0x000fe20003f06270 */
[----:B------:R-:W-:-:S03]  /*5010*/  IMAD.MOV.U32 R17, RZ, RZ, 0x2 ;  /* 0x00000002ff117424 */ /* 0x000fc600078e00ff */
        /* <DEDUP_REMOVED lines=9> */
.L_x_370:
        /* <DEDUP_REMOVED lines=9> */
.L_x_371:
[----:B------:R-:W-:Y:S01]  /*5140*/  IMAD.MOV.U32 R17, RZ, RZ, 0x8 ;  /* 0x00000008ff117424 */ /* 0x000fe200078e00ff */
[----:B------:R-:W-:Y:S02]  /*5150*/  SEL R25, R22, RZ, !P0 ;  /* 0x000000ff16197207 */ /* 0x000fe40004000000 */
[----:B------:R-:W-:Y:S02]  /*5160*/  ISETP.GT.AND P0, PT, R43, R16, PT ;  /* 0x000000102b00720c */ /* 0x000fe40003f04270 */
[----:B------:R-:W0:Y:S01]  /*5170*/  LDC.64 R42, c[0x0][0x390] ;  /* 0x0000e400ff2a7b82 */ /* 0x000e220000000a00 */
[----:B------:R-:W-:-:S04]  /*5180*/  IMAD.IADD R25, R26, 0x1, R25 ;  /* 0x000000011a197824 */ /* 0x000fc800078e0219 */
[----:B------:R-:W-:-:S07]  /*5190*/  IMAD.MOV.U32 R20, RZ, RZ, R25 ;  /* 0x000000ffff147224 */ /* 0x000fce00078e0019 */
[----:B0-----:R-:W-:Y:S05]  /*51a0*/  WARPSYNC.COLLECTIVE R21, `(.L_x_372) ;  /* 0x0000000015087348 */ /* 0x001fea0003c00000 */
[----:B------:R1:W2:Y:S02]  /*51b0*/  SHFL.DOWN P2, R22, R20, R17, R16 ;  /* 0x0800001114167389 */ /* 0x0002a40000040010 */
[----:B012---:R-:W-:Y:S05]  /*51c0*/  ENDCOLLECTIVE ;  /* 0x000000000000791b */ /* 0x007fea0003800000 */
.L_x_372:
[----:B------:R-:W-:Y:S01]  /*51d0*/  IMAD.MOV.U32 R17, RZ, RZ, 0x10 ;  /* 0x00000010ff117424 */ /* 0x000fe200078e00ff */
[----:B------:R-:W-:Y:S02]  /*51e0*/  SEL R22, R22, RZ, !P0 ;  /* 0x000000ff16167207 */ /* 0x000fe40004000000 */
[----:B------:R-:W-:-:S03]  /*51f0*/  ISETP.NE.AND P0, PT, R24, 0x65, PT ;  /* 0x000000651800780c */ /* 0x000fc60003f05270 */
[----:B------:R-:W-:Y:S02]  /*5200*/  IMAD.IADD R20, R25, 0x1, R22 ;  /* 0x0000000119147824 */ /* 0x000fe400078e0216 */
[----:B------:R-:W-:-:S08]  /*5210*/  VIADD R25, R3, 0x10 ;  /* 0x0000001003197836 */ /* 0x000fd00000000000 */
[----:B------:R-:W-:Y:S05]  /*5220*/  WARPSYNC.COLLECTIVE R21, `(.L_x_373) ;  /* 0x0000000015087348 */ /* 0x000fea0003c00000 */
[----:B------:R0:W1:Y:S02]  /*5230*/  SHFL.DOWN P2, R22, R20, R17, R16 ;  /* 0x0800001114167389 */ /* 0x0000640000040010 */
[----:B01----:R-:W-:Y:S05]  /*5240*/  ENDCOLLECTIVE ;  /* 0x000000000000791b */ /* 0x003fea0003800000 */
.L_x_373:
[----:B------:R-:W-:-:S13]  /*5250*/  ISETP.GT.AND P3, PT, R25, R16, PT ;  /* 0x000000101900720c */ /* 0x000fda0003f64270 */
[----:B------:R-:W-:Y:S05]  /*5260*/  WARPSYNC.COLLECTIVE R21, `(.L_x_374) ;  /* 0x0000000015087348 */ /* 0x000fea0003c00000 */
[----:B------:R-:W-:Y:S01]  /*5270*/  VOTE.ALL P0, P0 ;  /* 0x0000000000ff7806 */ /* 0x000fe20000000000 */
[----:B------:R-:W-:-:S12]  /*5280*/  ENDCOLLECTIVE ;  /* 0x000000000000791b */ /* 0x000fd80003800000 */
.L_x_374:
[----:B------:R-:W-:Y:S02]  /*5290*/  IADD3 R26, P2, PT, R42, 0x100, RZ ;  /* 0x000001002a1a7810 */ /* 0x000fe40007f5e0ff */
[----:B------:R-:W-:-:S03]  /*52a0*/  SEL R25, R22, RZ, !P3 ;  /* 0x000000ff16197207 */ /* 0x000fc60005800000 */
[----:B------:R-:W-:Y:S02]  /*52b0*/  IMAD.X R43, RZ, RZ, R43, P2 ;  /* 0x000000ffff2b7224 */ /* 0x000fe400010e062b */
[----:B------:R-:W-:Y:S01]  /*52c0*/  IMAD.IADD R42, R20, 0x1, R25 ;  /* 0x00000001142a7824 */ /* 0x000fe200078e0219 */
[----:B------:R-:W-:Y:S06]  /*52d0*/  BRA `(.L_x_375) ;  /* 0xffffffe000907947 */ /* 0x000fec000383ffff */
.L_x_325:
[----:B------:R-:W-:Y:S01]  /*52e0*/  BSSY B0, `(.L_x_376) ;  /* 0x0000006000007945 */ /* 0x000fe20003800000 */
[----:B------:R-:W-:Y:S01]  /*52f0*/  PLOP3.LUT P0, PT, P0, PT, PT, 0x8, 0x80 ;  /* 0x000000000080781c */ /* 0x000fe2000070e170 */
[----:B------:R-:W-:-:S12]  /*5300*/  IMAD.MOV.U32 R21, RZ, RZ, -0x1 ;  /* 0xffffffffff157424 */ /* 0x000fd800078e00ff */
[----:B------:R-:W-:Y:S05]  /*5310*/  WARPSYNC.COLLECTIVE R21, `(.L_x_377) ;  /* 0x0000000015087348 */ /* 0x000fea0003c00000 */
[----:B------:R-:W-:Y:S01]  /*5320*/  VOTE.ANY P0, P0 ;  /* 0x0000000000ff7806 */ /* 0x000fe20000000100 */
[----:B------:R-:W-:-:S12]  /*5330*/  ENDCOLLECTIVE ;  /* 0x000000000000791b */ /* 0x000fd80003800000 */
.L_x_377:
[----:B------:R-:W-:Y:S05]  /*5340*/  BSYNC B0 ;  /* 0x0000000000007941 */ /* 0x000fea0003800000 */
.L_x_376:
[----:B------:R-:W-:Y:S05]  /*5350*/  BRA `(.L_x_378) ;  /* 0xffffffe000a07947 */ /* 0x000fea000383ffff */
.L_x_327:
[----:B------:R-:W-:Y:S01]  /*5360*/  BSSY B0, `(.L_x_379) ;  /* 0x0000006000007945 */ /* 0x000fe20003800000 */
[----:B------:R-:W-:Y:S01]  /*5370*/  PLOP3.LUT P0, PT, P0, PT, PT, 0x8, 0x80 ;  /* 0x000000000080781c */ /* 0x000fe2000070e170 */
[----:B------:R-:W-:-:S12]  /*5380*/  IMAD.MOV.U32 R21, RZ, RZ, -0x1 ;  /* 0xffffffffff157424 */ /* 0x000fd800078e00ff */
[----:B------:R-:W-:Y:S05]  /*5390*/  WARPSYNC.COLLECTIVE R21, `(.L_x_380) ;  /* 0x0000000015087348 */ /* 0x000fea0003c00000 */
[----:B------:R-:W-:Y:S01]  /*53a0*/  VOTE.ANY P0, P0 ;  /* 0x0000000000ff7806 */ /* 0x000fe20000000100 */
[----:B------:R-:W-:-:S12]  /*53b0*/  ENDCOLLECTIVE ;  /* 0x000000000000791b */ /* 0x000fd80003800000 */
.L_x_380:
[----:B------:R-:W-:Y:S05]  /*53c0*/  BSYNC B0 ;  /* 0x0000000000007941 */ /* 0x000fea0003800000 */
.L_x_379:
[----:B------:R-:W-:Y:S05]  /*53d0*/  BRA `(.L_x_381) ;  /* 0xffffffe000f47947 */ /* 0x000fea000383ffff */
.L_x_329:
[----:B------:R-:W-:Y:S01]  /*53e0*/  BSSY B0, `(.L_x_382) ;  /* 0x0000006000007945 */ /* 0x000fe20003800000 */
[----:B------:R-:W-:Y:S01]  /*53f0*/  PLOP3.LUT P0, PT, P0, PT, PT, 0x8, 0x80 ;  /* 0x000000000080781c */ /* 0x000fe2000070e170 */
[----:B------:R-:W-:-:S12]  /*5400*/  IMAD.MOV.U32 R21, RZ, RZ, -0x1 ;  /* 0xffffffffff157424 */ /* 0x000fd800078e00ff */
[----:B------:R-:W-:Y:S05]  /*5410*/  WARPSYNC.COLLECTIVE R21, `(.L_x_383) ;  /* 0x0000000015087348 */ /* 0x000fea0003c00000 */
[----:B------:R-:W-:Y:S01]  /*5420*/  VOTE.ANY R21, PT, P0 ;  /* 0x0000000000157806 */ /* 0x000fe200000e0100 */
[----:B------:R-:W-:Y:S06]  /*5430*/  ENDCOLLECTIVE ;  /* 0x000000000000791b */ /* 0x000fec0003800000 */
.L_x_383:
[----:B------:R-:W-:Y:S05]  /*5440*/  BSYNC B0 ;  /* 0x0000000000007941 */ /* 0x000fea0003800000 */
.L_x_382:
[----:B------:R-:W-:Y:S01]  /*5450*/  LOP3.LUT R21, R21, 0x80000000, R53, 0xec, !PT ;  /* 0x8000000015157812 */ /* 0x000fe200078eec35 */
[----:B------:R-:W-:Y:S02]  /*5460*/  IMAD.MOV.U32 R20, RZ, RZ, R25 ;  /* 0x000000ffff147224 */ /* 0x000fe400078e0019 */
[----:B------:R-:W-:Y:S02]  /*5470*/  IMAD.MOV.U32 R17, RZ, RZ, 0x1 ;  /* 0x00000001ff117424 */ /* 0x000fe400078e00ff */
[----:B------:R-:W-:Y:S02]  /*5480*/  VIADD R16, R21, 0xffffffff ;  /* 0xffffffff15107836 */ /* 0x000fe40000000000 */
[----:B------:R-:W-:-:S03]  /*5490*/  VIADD R23, R23, 0xffffffe0 ;  /* 0xffffffe017177836 */ /* 0x000fc60000000000 */
[----:B------:R-:W-:Y:S01]  /*54a0*/  LOP3.LUT R16, R21, R16, RZ, 0xc, !PT ;  /* 0x0000001015107212 */ /* 0x000fe200078e0cff */
[----:B------:R-:W-:-:S05]  /*54b0*/  IMAD.MOV.U32 R21, RZ, RZ, -0x1 ;  /* 0xffffffffff157424 */ /* 0x000fca00078e00ff */
[----:B------:R-:W0:Y:S02]  /*54c0*/  POPC R16, R16 ;  /* 0x0000001000107309 */ /* 0x000e240000000000 */
[----:B0-----:R-:W-:Y:S05]  /*54d0*/  WARPSYNC.COLLECTIVE R21, `(.L_x_384) ;  /* 0x0000000015087348 */ /* 0x001fea0003c00000 */
[----:B0-----:R0:W1:Y:S02]  /*54e0*/  SHFL.DOWN P2, R22, R20, R17, R16 ;  /* 0x0800001114167389 */ /* 0x0010640000040010 */
[----:B01----:R-:W-:Y:S05]  /*54f0*/  ENDCOLLECTIVE ;  /* 0x000000000000791b */ /* 0x003fea0003800000 */
.L_x_384:
        /* <DEDUP_REMOVED lines=10> */
.L_x_385:
[----:B------:R-:W-:Y:S01]  /*55a0*/  IMAD.MOV.U32 R17, RZ, RZ, 0x4 ;  /* 0x00000004ff117424 */ /* 0x000fe200078e00ff */
        /* <DEDUP_REMOVED lines=8> */
.L_x_386:
        /* <DEDUP_REMOVED lines=9> */
.L_x_387:
[----:B------:R-:W-:Y:S01]  /*56c0*/  IMAD.MOV.U32 R17, RZ, RZ, 0x10 ;  /* 0x00000010ff117424 */ /* 0x000fe200078e00ff */
[----:B------:R-:W-:-:S05]  /*56d0*/  SEL R22, R22, RZ, !P0 ;  /* 0x000000ff16167207 */ /* 0x000fca0004000000 */
[----:B------:R-:W-:-:S04]  /*56e0*/  IMAD.IADD R25, R25, 0x1, R22 ;  /* 0x0000000119197824 */ /* 0x000fc800078e0216 */
[----:B------:R-:W-:-:S07]  /*56f0*/  IMAD.MOV.U32 R20, RZ, RZ, R25 ;  /* 0x000000ffff147224 */ /* 0x000fce00078e0019 */
[----:B------:R-:W-:Y:S05]  /*5700*/  WARPSYNC.COLLECTIVE R21, `(.L_x_388) ;  /* 0x0000000015087348 */ /* 0x000fea0003c00000 */
[----:B------:R0:W1:Y:S02]  /*5710*/  SHFL.DOWN P2, R22, R20, R17, R16 ;  /* 0x0800001114167389 */ /* 0x0000640000040010 */
[----:B01----:R-:W-:Y:S05]  /*5720*/  ENDCOLLECTIVE ;  /* 0x000000000000791b */ /* 0x003fea0003800000 */
.L_x_388:
[----:B------:R-:W-:-:S05]  /*5730*/  VIADD R17, R3, 0x10 ;  /* 0x0000001003117836 */ /* 0x000fca0000000000 */
[----:B------:R-:W-:-:S04]  /*5740*/  ISETP.GT.AND P0, PT, R17, R16, PT ;  /* 0x000000101100720c */ /* 0x000fc80003f04270 */
[----:B------:R-:W-:Y:S02]  /*5750*/  SEL R22, R22, RZ, !P0 ;  /* 0x000000ff16167207 */ /* 0x000fe40004000000 */
[----:B------:R-:W-:Y:S02]  /*5760*/  ISETP.NE.AND P0, PT, R24, 0x65, PT ;  /* 0x000000651800780c */ /* 0x000fe40003f05270 */
[----:B------:R-:W-:-:S11]  /*5770*/  IADD3 R42, PT, PT, R25, R22, R42 ;  /* 0x00000016192a7210 */ /* 0x000fd60007ffe02a */
[----:B------:R-:W-:Y:S05]  /*5780*/  WARPSYNC.COLLECTIVE R21, `(.L_x_389) ;  /* 0x0000000015087348 */ /* 0x000fea0003c00000 */
[----:B------:R-:W-:Y:S01]  /*5790*/  VOTE.ALL P0, P0 ;  /* 0x0000000000ff7806 */ /* 0x000fe20000000000 */
[----:B------:R-:W-:-:S12]  /*57a0*/  ENDCOLLECTIVE ;  /* 0x000000000000791b */ /* 0x000fd80003800000 */
.L_x_389:
[----:B------:R-:W-:Y:S05]  /*57b0*/  BRA `(.L_x_390) ;  /* 0xffffffe0008c7947 */ /* 0x000fea000383ffff */
.L_x_391:
        /* <DEDUP_REMOVED lines=12> */
.L_x_543:


//--------------------- .text._ZN3cub18CUB_300001_SM_10006detail4scan20DeviceScanInitKernelINS0_13ScanTileStateIjLb1EEEEEvT_i --------------------------
	.section	.text._ZN3cub18CUB_300001_SM_10006detail4scan20DeviceScanInitKernelINS0_13ScanTileStateIjLb1EEEEEvT_i,"ax",@progbits
	.align	128
        .global         _ZN3cub18CUB_300001_SM_10006detail4scan20DeviceScanInitKernelINS0_13ScanTileStateIjLb1EEEEEvT_i
        .type           _ZN3cub18CUB_300001_SM_10006detail4scan20DeviceScanInitKernelINS0_13ScanTileStateIjLb1EEEEEvT_i,@function
        .size           _ZN3cub18CUB_300001_SM_10006detail4scan20DeviceScanInitKernelINS0_13ScanTileStateIjLb1EEEEEvT_i,(.L_x_544 - _ZN3cub18CUB_300001_SM_10006detail4scan20DeviceScanInitKernelINS0_13ScanTileStateIjLb1EEEEEvT_i)
        .other          _ZN3cub18CUB_300001_SM_10006detail4scan20DeviceScanInitKernelINS0_13ScanTileStateIjLb1EEEEEvT_i,@"STO_CUDA_ENTRY STV_DEFAULT"
_ZN3cub18CUB_300001_SM_10006detail4scan20DeviceScanInitKernelINS0_13ScanTileStateIjLb1EEEEEvT_i:
.text._ZN3cub18CUB_300001_SM_10006detail4scan20DeviceScanInitKernelINS0_13ScanTileStateIjLb1EEEEEvT_i:
[----:B------:R-:W-:Y:S01]  /*0000*/  LDC R1, c[0x0][0x37c] ;  /* 0x0000df00ff017b82 */ /* 0x000fe20000000800 */
[----:B------:R-:W0:Y:S07]  /*0010*/  S2R R0, SR_TID.X ;  /* 0x0000000000007919 */ /* 0x000e2e0000002100 */
[----:B------:R-:W1:Y:S01]  /*0020*/  S2UR UR6, SR_CTAID.X ;  /* 0x00000000000679c3 */ /* 0x000e620000002500 */
[----:B------:R-:W2:Y:S07]  /*0030*/  LDCU UR4, c[0x0][0x388] ;  /* 0x00007100ff0477ac */ /* 0x000eae0008000800 */
[----:B------:R-:W1:Y:S01]  /*0040*/  LDC R5, c[0x0][0x360] ;  /* 0x0000d800ff057b82 */ /* 0x000e620000000800 */
[----:B0-----:R-:W-:Y:S01]  /*0050*/  ISETP.GT.U32.AND P0, PT, R0, 0x1f, PT ;  /* 0x0000001f0000780c */ /* 0x001fe20003f04070 */
[----:B-1----:R-:W-:-:S03]  /*0060*/  IMAD R5, R5, UR6, R0 ;  /* 0x0000000605057c24 */ /* 0x002fc6000f8e0200 */
[----:B------:R-:W-:Y:S02]  /*0070*/  ISETP.NE.OR P0, PT, RZ, UR6, P0 ;  /* 0x00000006ff007c0c */ /* 0x000fe40008705670 */
[----:B--2---:R-:W-:Y:S01]  /*0080*/  ISETP.GE.AND P1, PT, R5, UR4, PT ;  /* 0x0000000405007c0c */ /* 0x004fe2000bf26270 */
[----:B------:R-:W0:-:S12]  /*0090*/  LDCU.64 UR4, c[0x0][0x358] ;  /* 0x00006b00ff0477ac */ /* 0x000e180008000a00 */
[----:B------:R-:W1:Y:S01]  /*00a0*/  @!P1 LDC.64 R2, c[0x0][0x380] ;  /* 0x0000e000ff029b82 */ /* 0x000e620000000a00 */
[----:B------:R-:W-:Y:S01]  /*00b0*/  @!P1 MOV R4, 0x63 ;  /* 0x0000006300049802 */ /* 0x000fe20000000f00 */
[----:B-1----:R-:W-:-:S04]  /*00c0*/  @!P1 IMAD.WIDE R2, R5, 0x8, R2 ;  /* 0x0000000805029825 */ /* 0x002fc800078e0202 */
[----:B------:R-:W-:-:S05]  /*00d0*/  HFMA2 R5, -RZ, RZ, 0, 0 ;  /* 0x00000000ff057431 */ /* 0x000fca00000001ff */
[----:B0-----:R0:W-:Y:S01]  /*00e0*/  @!P1 STG.E.64 desc[UR4][R2.64+0x100], R4 ;  /* 0x0001000402009986 */ /* 0x0011e2000c101b04 */
[----:B------:R-:W-:Y:S05]  /*00f0*/  @P0 EXIT ;  /* 0x000000000000094d */ /* 0x000fea0003800000 */
[----:B0-----:R-:W0:Y:S02]  /*0100*/  LDC.64 R2, c[0x0][0x380] ;  /* 0x0000e000ff027b82 */ /* 0x001e240000000a00 */
[----:B0-----:R-:W-:-:S05]  /*0110*/  IMAD.WIDE.U32 R2, R0, 0x8, R2 ;  /* 0x0000000800027825 */ /* 0x001fca00078e0002 */
[----:B------:R-:W-:Y:S01]  /*0120*/  STG.E.64 desc[UR4][R2.64], RZ ;  /* 0x000000ff02007986 */ /* 0x000fe2000c101b04 */
[----:B------:R-:W-:Y:S05]  /*0130*/  EXIT ;  /* 0x000000000000794d */ /* 0x000fea0003800000 */
.L_x_392:
        /* <DEDUP_REMOVED lines=12> */
.L_x_544:


//--------------------- .text._ZN3cub18CUB_300001_SM_10006detail11EmptyKernelIvEEvv --------------------------
	.section	.text._ZN3cub18CUB_300001_SM_10006detail11EmptyKernelIvEEvv,"ax",@progbits
	.align	128
        .global         _ZN3cub18CUB_300001_SM_10006detail11EmptyKernelIvEEvv
        .type           _ZN3cub18CUB_300001_SM_10006detail11EmptyKernelIvEEvv,@function
        .size           _ZN3cub18CUB_300001_SM_10006detail11EmptyKernelIvEEvv,(.L_x_545 - _ZN3cub18CUB_300001_SM_10006detail11EmptyKernelIvEEvv)
        .other          _ZN3cub18CUB_300001_SM_10006detail11EmptyKernelIvEEvv,@"STO_CUDA_ENTRY STV_DEFAULT"
_ZN3cub18CUB_300001_SM_10006detail11EmptyKernelIvEEvv:
.text._ZN3cub18CUB_300001_SM_10006detail11EmptyKernelIvEEvv:
[----:B------:R-:W-:Y:S01]  /*0000*/  LDC R1, c[0x0][0x37c] ;  /* 0x0000df00ff017b82 */ /* 0x000fe20000000800 */
[----:B------:R-:W-:Y:S05]  /*0010*/  EXIT ;  /* 0x000000000000794d */ /* 0x000fea0003800000 */
.L_x_393:
        /* <DEDUP_REMOVED lines=14> */
.L_x_545:


//--------------------- .text._Z16UpdateVertexListPjS_j --------------------------
	.section	.text._Z16UpdateVertexListPjS_j,"ax",@progbits
	.align	128
        .global         _Z16UpdateVertexListPjS_j
        .type           _Z16UpdateVertexListPjS_j,@function
        .size           _Z16UpdateVertexListPjS_j,(.L_x_546 - _Z16UpdateVertexListPjS_j)
        .other          _Z16UpdateVertexListPjS_j,@"STO_CUDA_ENTRY STV_DEFAULT"
_Z16UpdateVertexListPjS_j:
.text._Z16UpdateVertexListPjS_j:
[----:B------:R-:W-:Y:S01]  /*0000*/  LDC R1, c[0x0][0x37c] ;  /* 0x0000df00ff017b82 */ /* 0x000fe20000000800 */
[----:B------:R-:W0:Y:S07]  /*0010*/  S2R R0, SR_TID.X ;  /* 0x0000000000007919 */ /* 0x000e2e0000002100 */
[----:B------:R-:W0:Y:S01]  /*0020*/  S2UR UR4, SR_CTAID.X ;  /* 0x00000000000479c3 */ /* 0x000e220000002500 */
[----:B------:R-:W1:Y:S07]  /*0030*/  LDCU UR5, c[0x0][0x390] ;  /* 0x00007200ff0577ac */ /* 0x000e6e0008000800 */
[----:B------:R-:W0:Y:S02]  /*0040*/  LDC R7, c[0x0][0x360] ;  /* 0x0000d800ff077b82 */ /* 0x000e240000000800 */
[----:B0-----:R-:W-:-:S05]  /*0050*/  IMAD R7, R7, UR4, R0 ;  /* 0x0000000407077c24 */ /* 0x001fca000f8e0200 */
[----:B-1----:R-:W-:-:S13]  /*0060*/  ISETP.GE.U32.AND P0, PT, R7, UR5, PT ;  /* 0x0000000507007c0c */ /* 0x002fda000bf06070 */
[----:B------:R-:W-:Y:S05]  /*0070*/  @P0 EXIT ;  /* 0x000000000000094d */ /* 0x000fea0003800000 */
[----:B------:R-:W-:Y:S01]  /*0080*/  ISETP.NE.AND P0, PT, R7, RZ, PT ;  /* 0x000000ff0700720c */ /* 0x000fe20003f05270 */
[----:B------:R-:W0:-:S12]  /*0090*/  LDCU.64 UR4, c[0x0][0x358] ;  /* 0x00006b00ff0477ac */ /* 0x000e180008000a00 */
[----:B------:R-:W-:Y:S05]  /*00a0*/  @!P0 BRA `(.L_x_394) ;  /* 0x0000000000308947 */ /* 0x000fea0003800000 */
[----:B------:R-:W1:Y:S01]  /*00b0*/  LDC.64 R4, c[0x0][0x380] ;  /* 0x0000e000ff047b82 */ /* 0x000e620000000a00 */
[C---:B------:R-:W-:Y:S01]  /*00c0*/  IADD3 R9, PT, PT, R7.reuse, -0x1, RZ ;  /* 0xffffffff07097810 */ /* 0x040fe20007ffe0ff */
[----:B-1----:R-:W-:-:S04]  /*00d0*/  IMAD.WIDE.U32 R2, R7, 0x4, R4 ;  /* 0x0000000407027825 */ /* 0x002fc800078e0004 */
[----:B------:R-:W-:Y:S02]  /*00e0*/  IMAD.WIDE.U32 R4, R9, 0x4, R4 ;  /* 0x0000000409047825 */ /* 0x000fe400078e0004 */
[----:B0-----:R-:W2:Y:S04]  /*00f0*/  LDG.E R9, desc[UR4][R2.64] ;  /* 0x0000000402097981 */ /* 0x001ea8000c1e1900 */
[----:B------:R-:W2:Y:S02]  /*0100*/  LDG.E R4, desc[UR4][R4.64] ;  /* 0x0000000404047981 */ /* 0x000ea4000c1e1900 */
[----:B--2---:R-:W-:-:S13]  /*0110*/  ISETP.GT.U32.AND P0, PT, R9, R4, PT ;  /* 0x000000040900720c */ /* 0x004fda0003f04070 */
[----:B------:R-:W-:Y:S05]  /*0120*/  @!P0 EXIT ;  /* 0x000000000000894d */ /* 0x000fea0003800000 */
[----:B------:R-:W0:Y:S02]  /*0130*/  LDC.64 R2, c[0x0][0x388] ;  /* 0x0000e200ff027b82 */ /* 0x000e240000000a00 */
[----:B0-----:R-:W-:-:S05]  /*0140*/  IMAD.WIDE.U32 R2, R9, 0x4, R2 ;  /* 0x0000000409027825 */ /* 0x001fca00078e0002 */
[----:B------:R-:W-:Y:S01]  /*0150*/  STG.E desc[UR4][R2.64], R7 ;  /* 0x0000000702007986 */ /* 0x000fe2000c101904 */
[----:B------:R-:W-:Y:S05]  /*0160*/  EXIT ;  /* 0x000000000000794d */ /* 0x000fea0003800000 */
.L_x_394:
[----:B------:R-:W0:Y:S02]  /*0170*/  LDC.64 R2, c[0x0][0x388] ;  /* 0x0000e200ff027b82 */ /* 0x000e240000000a00 */
[----:B0-----:R-:W-:Y:S01]  /*0180*/  STG.E desc[UR4][R2.64], RZ ;  /* 0x000000ff02007986 */ /* 0x001fe2000c101904 */
[----:B------:R-:W-:Y:S05]  /*0190*/  EXIT ;  /* 0x000000000000794d */ /* 0x000fea0003800000 */
.L_x_395:
        /* <DEDUP_REMOVED lines=14> */
.L_x_546:


//--------------------- .text._Z14UpdateEdgeListPmPjS0_S0_S0_S0_S0_S0_S0_S0_j --------------------------
	.section	.text._Z14UpdateEdgeListPmPjS0_S0_S0_S0_S0_S0_S0_S0_j,"ax",@progbits
	.align	128
        .global         _Z14UpdateEdgeListPmPjS0_S0_S0_S0_S0_S0_S0_S0_j
        .type           _Z14UpdateEdgeListPmPjS0_S0_S0_S0_S0_S0_S0_S0_j,@function
        .size           _Z14UpdateEdgeListPmPjS0_S0_S0_S0_S0_S0_S0_S0_j,(.L_x_535 - _Z14UpdateEdgeListPmPjS0_S0_S0_S0_S0_S0_S0_S0_j)
        .other          _Z14UpdateEdgeListPmPjS0_S0_S0_S0_S0_S0_S0_S0_j,@"STO_CUDA_ENTRY STV_DEFAULT"
_Z14UpdateEdgeListPmPjS0_S0_S0_S0_S0_S0_S0_S0_j:
.text._Z14UpdateEdgeListPmPjS0_S0_S0_S0_S0_S0_S0_S0_j:
        /* <DEDUP_REMOVED lines=8> */
[----:B------:R-:W0:Y:S01]  /*0080*/  LDC.64 R2, c[0x0][0x380] ;  /* 0x0000e000ff027b82 */ /* 0x000e220000000a00 */
[----:B------:R-:W1:Y:S01]  /*0090*/  LDCU.64 UR6, c[0x0][0x358] ;  /* 0x00006b00ff0677ac */ /* 0x000e620008000a00 */
[----:B0-----:R-:W-:-:S06]  /*00a0*/  IMAD.WIDE.U32 R2, R4, 0x8, R2 ;  /* 0x0000000804027825 */ /* 0x001fcc00078e0002 */
[----:B-1----:R-:W5:Y:S01]  /*00b0*/  LDG.E.64 R2, desc[UR6][R2.64] ;  /* 0x0000000602027981 */ /* 0x002f62000c1e1b00 */
[----:B------:R-:W-:-:S07]  /*00c0*/  MOV R0, 0xe0 ;  /* 0x000000e000007802 */ /* 0x000fce0000000f00 */
[----:B-----5:R-:W-:Y:S05]  /*00d0*/  CALL.REL.NOINC `($_Z14UpdateEdgeListPmPjS0_S0_S0_S0_S0_S0_S0_S0_j$__internal_accurate_pow) ;  /* 0x0000000000bc7944 */ /* 0x020fea0003c00000 */
[----:B------:R-:W-:Y:S01]  /*00e0*/  IMAD.MOV.U32 R6, RZ, RZ, R5 ;  /* 0x000000ffff067224 */ /* 0x000fe200078e0005 */
[----:B------:R-:W0:Y:S01]  /*00f0*/  LDCU.64 UR4, c[0x0][0x3a0] ;  /* 0x00007400ff0477ac */ /* 0x000e220008000a00 */
[----:B------:R-:W-:-:S06]  /*0100*/  IMAD.MOV.U32 R7, RZ, RZ, R8 ;  /* 0x000000ffff077224 */ /* 0x000fcc00078e0008 */
[----:B------:R-:W-:-:S10]  /*0110*/  DADD R6, R6, -1 ;  /* 0xbff0000006067429 */ /* 0x000fd40000000000 */
[----:B------:R-:W1:Y:S02]  /*0120*/  F2I.U64.F64.TRUNC R6, R6 ;  /* 0x0000000600067311 */ /* 0x000e64000030d800 */
[----:B-1----:R-:W-:Y:S02]  /*0130*/  LOP3.LUT R0, R6, R2, RZ, 0xc0, !PT ;  /* 0x0000000206007212 */ /* 0x002fe400078ec0ff */
[----:B------:R-:W-:-:S03]  /*0140*/  LOP3.LUT R5, R7, R3, RZ, 0xc0, !PT ;  /* 0x0000000307057212 */ /* 0x000fc600078ec0ff */
[C---:B------:R-:W-:Y:S01]  /*0150*/  IMAD.SHL.U32 R12, R0.reuse, 0x4, RZ ;  /* 0x00000004000c7824 */ /* 0x040fe200078e00ff */
[----:B------:R-:W-:-:S04]  /*0160*/  SHF.L.U64.HI R0, R0, 0x2, R5 ;  /* 0x0000000200007819 */ /* 0x000fc80000010205 */
[----:B0-----:R-:W-:-:S04]  /*0170*/  IADD3 R8, P0, PT, R12, UR4, RZ ;  /* 0x000000040c087c10 */ /* 0x001fc8000ff1e0ff */
[----:B------:R-:W-:-:S05]  /*0180*/  IADD3.X R9, PT, PT, R0, UR5, RZ, P0, !PT ;  /* 0x0000000500097c10 */ /* 0x000fca00087fe4ff */
[----:B------:R-:W2:Y:S01]  /*0190*/  LDG.E R13, desc[UR6][R8.64] ;  /* 0x00000006080d7981 */ /* 0x000ea2000c1e1900 */
[----:B------:R-:W-:Y:S02]  /*01a0*/  ISETP.EQ.U32.AND P1, PT, R3, 0x800000, PT ;  /* 0x008000000300780c */ /* 0x000fe40003f22070 */
[----:B--2---:R-:W-:-:S04]  /*01b0*/  ISETP.NE.AND P0, PT, R13, 0x800000, PT ;  /* 0x008000000d00780c */ /* 0x004fc80003f05270 */
[----:B------:R-:W-:-:S13]  /*01c0*/  ISETP.EQ.OR.EX P0, PT, RZ, RZ, !P0, P1 ;  /* 0x000000ffff00720c */ /* 0x000fda0004702710 */
[----:B------:R-:W-:Y:S05]  /*01d0*/  @P0 EXIT ;  /* 0x000000000000094d */ /* 0x000fea0003800000 */
[----:B------:R-:W0:Y:S01]  /*01e0*/  LDCU.64 UR4, c[0x0][0x390] ;  /* 0x00007200ff0477ac */ /* 0x000e220008000a00 */
[----:B------:R-:W1:Y:S08]  /*01f0*/  LDC.64 R6, c[0x0][0x388] ;  /* 0x0000e200ff067b82 */ /* 0x000e700000000a00 */
[----:B------:R-:W2:Y:S08]  /*0200*/  LDC.64 R8, c[0x0][0x3a8] ;  /* 0x0000ea00ff087b82 */ /* 0x000eb00000000a00 */
[----:B------:R-:W3:Y:S01]  /*0210*/  LDC.64 R14, c[0x0][0x398] ;  /* 0x0000e600ff0e7b82 */ /* 0x000ee20000000a00 */
[----:B0-----:R-:W-:-:S04]  /*0220*/  IADD3 R10, P0, PT, R12, UR4, RZ ;  /* 0x000000040c0a7c10 */ /* 0x001fc8000ff1e0ff */
[----:B------:R-:W-:Y:S01]  /*0230*/  IADD3.X R11, PT, PT, R0, UR5, RZ, P0, !PT ;  /* 0x00000005000b7c10 */ /* 0x000fe200087fe4ff */
[----:B------:R-:W0:Y:S02]  /*0240*/  LDCU.64 UR4, c[0x0][0x3b8] ;  /* 0x00007700ff0477ac */ /* 0x000e240008000a00 */
[----:B------:R-:W4:Y:S02]  /*0250*/  LDC.64 R16, c[0x0][0x3c0] ;  /* 0x0000f000ff107b82 */ /* 0x000f240000000a00 */
[----:B------:R-:W5:Y:S01]  /*0260*/  LDG.E R5, desc[UR6][R10.64] ;  /* 0x000000060a057981 */ /* 0x000f62000c1e1900 */
[----:B-1----:R-:W-:-:S04]  /*0270*/  IMAD.WIDE.U32 R6, R4, 0x4, R6 ;  /* 0x0000000404067825 */ /* 0x002fc800078e0006 */
[----:B--2---:R-:W-:Y:S01]  /*0280*/  IMAD.WIDE.U32 R8, R13, 0x4, R8 ;  /* 0x000000040d087825 */ /* 0x004fe200078e0008 */
[----:B-----5:R1:W-:Y:S05]  /*0290*/  STG.E desc[UR6][R6.64], R5 ;  /* 0x0000000506007986 */ /* 0x0203ea000c101906 */
[----:B------:R-:W2:Y:S01]  /*02a0*/  LDG.E R9, desc[UR6][R8.64] ;  /* 0x0000000608097981 */ /* 0x000ea2000c1e1900 */
[----:B0-----:R-:W-:Y:S01]  /*02b0*/  IADD3 R12, P0, PT, R12, UR4, RZ ;  /* 0x000000040c0c7c10 */ /* 0x001fe2000ff1e0ff */
[----:B---3--:R-:W-:Y:S01]  /*02c0*/  IMAD.WIDE.U32 R10, R4, 0x4, R14 ;  /* 0x00000004040a7825 */ /* 0x008fe200078e000e */
[----:B------:R-:W0:Y:S01]  /*02d0*/  LDCU UR4, c[0x0][0x3d0] ;  /* 0x00007a00ff0477ac */ /* 0x000e220008000800 */
[----:B------:R-:W1:Y:S01]  /*02e0*/  LDC.64 R14, c[0x0][0x3b0] ;  /* 0x0000ec00ff0e7b82 */ /* 0x000e620000000a00 */
[----:B------:R-:W-:-:S02]  /*02f0*/  IADD3.X R13, PT, PT, R0, UR5, RZ, P0, !PT ;  /* 0x00000005000d7c10 */ /* 0x000fc400087fe4ff */
[----:B--2---:R2:W-:Y:S04]  /*0300*/  STG.E desc[UR6][R10.64], R9 ;  /* 0x000000090a007986 */ /* 0x0045e8000c101906 */
[----:B------:R-:W3:Y:S01]  /*0310*/  LDG.E R13, desc[UR6][R12.64] ;  /* 0x000000060c0d7981 */ /* 0x000ee2000c1e1900 */
[----:B0-----:R-:W-:Y:S01]  /*0320*/  UIADD3 UR4, UPT, UPT, UR4, -0x1, URZ ;  /* 0xffffffff04047890 */ /* 0x001fe2000fffe0ff */
[----:B-1----:R-:W-:-:S05]  /*0330*/  IMAD.WIDE.U32 R6, R4, 0x4, R14 ;  /* 0x0000000404067825 */ /* 0x002fca00078e000e */
[C---:B------:R-:W-:Y:S01]  /*0340*/  ISETP.NE.AND P0, PT, R4.reuse, UR4, PT ;  /* 0x0000000404007c0c */ /* 0x040fe2000bf05270 */
[----:B----4-:R-:W-:Y:S01]  /*0350*/  IMAD.WIDE.U32 R4, R4, 0x4, R16 ;  /* 0x0000000404047825 */ /* 0x010fe200078e0010 */
[----:B---3--:R2:W-:Y:S04]  /*0360*/  STG.E desc[UR6][R6.64], R13 ;  /* 0x0000000d06007986 */ /* 0x0085e8000c101906 */
[----:B------:R2:W-:Y:S07]  /*0370*/  STG.E desc[UR6][R4.64], R3 ;  /* 0x0000000304007986 */ /* 0x0005ee000c101906 */
[----:B------:R-:W-:Y:S05]  /*0380*/  @P0 EXIT ;  /* 0x000000000000094d */ /* 0x000fea0003800000 */
[----:B--2---:R-:W0:Y:S01]  /*0390*/  LDC.64 R4, c[0x0][0x3c8] ;  /* 0x0000f200ff047b82 */ /* 0x004e220000000a00 */
[----:B------:R-:W-:-:S05]  /*03a0*/  VIADD R3, R3, 0x1 ;  /* 0x0000000103037836 */ /* 0x000fca0000000000 */
[----:B0-----:R-:W-:Y:S01]  /*03b0*/  STG.E desc[UR6][R4.64], R3 ;  /* 0x0000000304007986 */ /* 0x001fe2000c101906 */
[----:B------:R-:W-:Y:S05]  /*03c0*/  EXIT ;  /* 0x000000000000794d */ /* 0x000fea0003800000 */
        .type           $_Z14UpdateEdgeListPmPjS0_S0_S0_S0_S0_S0_S0_S0_j$__internal_accurate_pow,@function
        .size           $_Z14UpdateEdgeListPmPjS0_S0_S0_S0_S0_S0_S0_S0_j$__internal_accurate_pow,(.L_x_535 - $_Z14UpdateEdgeListPmPjS0_S0_S0_S0_S0_S0_S0_S0_j$__internal_accurate_pow)
$_Z14UpdateEdgeListPmPjS0_S0_S0_S0_S0_S0_S0_S0_j$__internal_accurate_pow:
[----:B------:R-:W0:Y:S01]  /*03d0*/  MUFU.RCP64H R9, 2 ;  /* 0x4000000000097908 */ /* 0x000e220000001800 */
[----:B------:R-:W-:Y:S02]  /*03e0*/  HFMA2 R6, -RZ, RZ, 0, 0 ;  /* 0x00000000ff067431 */ /* 0x000fe400000001ff */
[----:B------:R-:W-:Y:S01]  /*03f0*/  IMAD.MOV.U32 R7, RZ, RZ, 0x40000000 ;  /* 0x40000000ff077424 */ /* 0x000fe200078e00ff */
[----:B------:R-:W-:Y:S01]  /*0400*/  MOV R13, 0x3ed0f5d2 ;  /* 0x3ed0f5d2000d7802 */ /* 0x000fe20000000f00 */
[----:B------:R-:W-:Y:S01]  /*0410*/  IMAD.MOV.U32 R8, RZ, RZ, RZ ;  /* 0x000000ffff087224 */ /* 0x000fe200078e00ff */
[----:B------:R-:W-:Y:S01]  /*0420*/  UMOV UR4, 0x7d2cafe2 ;  /* 0x7d2cafe200047882 */ /* 0x000fe20000000000 */
[----:B------:R-:W-:Y:S01]  /*0430*/  IMAD.MOV.U32 R12, RZ, RZ, 0x41ad3b5a ;  /* 0x41ad3b5aff0c7424 */ /* 0x000fe200078e00ff */
[----:B------:R-:W-:-:S03]  /*0440*/  UMOV UR5, 0x3eb0f5ff ;  /* 0x3eb0f5ff00057882 */ /* 0x000fc60000000000 */
[----:B0-----:R-:W-:-:S08]  /*0450*/  DFMA R6, R8, -R6, 1 ;  /* 0x3ff000000806742b */ /* 0x001fd00000000806 */
[----:B------:R-:W-:-:S08]  /*0460*/  DFMA R6, R6, R6, R6 ;  /* 0x000000060606722b */ /* 0x000fd00000000006 */
[----:B------:R-:W-:-:S08]  /*0470*/  DFMA R8, R8, R6, R8 ;  /* 0x000000060808722b */ /* 0x000fd00000000008 */
[----:B------:R-:W-:-:S08]  /*0480*/  DMUL R6, RZ, R8 ;  /* 0x00000008ff067228 */ /* 0x000fd00000000000 */
[----:B------:R-:W-:-:S08]  /*0490*/  DFMA R6, RZ, R8, R6 ;  /* 0x00000008ff06722b */ /* 0x000fd00000000006 */
[----:B------:R-:W-:Y:S02]  /*04a0*/  DMUL R10, R6, R6 ;  /* 0x00000006060a7228 */ /* 0x000fe40000000000 */
[----:B------:R-:W-:-:S06]  /*04b0*/  DADD R14, RZ, -R6 ;  /* 0x00000000ff0e7229 */ /* 0x000fcc0000000806 */
[----:B------:R-:W-:Y:S01]  /*04c0*/  DFMA R12, R10, UR4, R12 ;  /* 0x000000040a0c7c2b */ /* 0x000fe2000800000c */
[----:B------:R-:W-:Y:S01]  /*04d0*/  UMOV UR4, 0x75488a3f ;  /* 0x75488a3f00047882 */ /* 0x000fe20000000000 */
[----:B------:R-:W-:Y:S01]  /*04e0*/  UMOV UR5, 0x3ef3b20a ;  /* 0x3ef3b20a00057882 */ /* 0x000fe20000000000 */
[----:B------:R-:W-:Y:S02]  /*04f0*/  DADD R18, R14, R14 ;  /* 0x000000000e127229 */ /* 0x000fe4000000000e */
[----:B------:R-:W-:-:S03]  /*0500*/  DMUL R14, R6, R6 ;  /* 0x00000006060e7228 */ /* 0x000fc60000000000 */
[----:B------:R-:W-:Y:S01]  /*0510*/  DFMA R12, R10, R12, UR4 ;  /* 0x000000040a0c7e2b */ /* 0x000fe2000800000c */
[----:B------:R-:W-:Y:S01]  /*0520*/  UMOV UR4, 0xe4faecd5 ;  /* 0xe4faecd500047882 */ /* 0x000fe20000000000 */
[----:B------:R-:W-:Y:S01]  /*0530*/  UMOV UR5, 0x3f1745cd ;  /* 0x3f1745cd00057882 */ /* 0x000fe20000000000 */
[----:B------:R-:W-:-:S05]  /*0540*/  DFMA R18, RZ, -R6, R18 ;  /* 0x80000006ff12722b */ /* 0x000fca0000000012 */
[----:B------:R-:W-:Y:S01]  /*0550*/  DFMA R12, R10, R12, UR4 ;  /* 0x000000040a0c7e2b */ /* 0x000fe2000800000c */
[----:B------:R-:W-:Y:S01]  /*0560*/  UMOV UR4, 0x258a578b ;  /* 0x258a578b00047882 */ /* 0x000fe20000000000 */
[----:B------:R-:W-:Y:S01]  /*0570*/  UMOV UR5, 0x3f3c71c7 ;  /* 0x3f3c71c700057882 */ /* 0x000fe20000000000 */
[----:B------:R-:W-:-:S05]  /*0580*/  DMUL R8, R8, R18 ;  /* 0x0000001208087228 */ /* 0x000fca0000000000 */
[----:B------:R-:W-:Y:S01]  /*0590*/  DFMA R12, R10, R12, UR4 ;  /* 0x000000040a0c7e2b */ /* 0x000fe2000800000c */
[----:B------:R-:W-:Y:S01]  /*05a0*/  UMOV UR4, 0x9242b910 ;  /* 0x9242b91000047882 */ /* 0x000fe20000000000 */
[----:B------:R-:W-:-:S03]  /*05b0*/  UMOV UR5, 0x3f624924 ;  /* 0x3f62492400057882 */ /* 0x000fc60000000000 */
[----:B------:R-:W-:Y:S02]  /*05c0*/  VIADD R23, R9, 0x100000 ;  /* 0x0010000009177836 */ /* 0x000fe40000000000 */
[----:B------:R-:W-:Y:S01]  /*05d0*/  IMAD.MOV.U32 R22, RZ, RZ, R8 ;  /* 0x000000ffff167224 */ /* 0x000fe200078e0008 */
[----:B------:R-:W-:Y:S01]  /*05e0*/  DFMA R12, R10, R12, UR4 ;  /* 0x000000040a0c7e2b */ /* 0x000fe2000800000c */
[----:B------:R-:W-:Y:S01]  /*05f0*/  UMOV UR4, 0x99999dfb ;  /* 0x99999dfb00047882 */ /* 0x000fe20000000000 */
[----:B------:R-:W-:-:S06]  /*0600*/  UMOV UR5, 0x3f899999 ;  /* 0x3f89999900057882 */ /* 0x000fcc0000000000 */
[----:B------:R-:W-:Y:S01]  /*0610*/  DFMA R16, R10, R12, UR4 ;  /* 0x000000040a107e2b */ /* 0x000fe2000800000c */
[----:B------:R-:W-:Y:S01]  /*0620*/  UMOV UR4, 0x55555555 ;  /* 0x5555555500047882 */ /* 0x000fe20000000000 */
[----:B------:R-:W-:-:S06]  /*0630*/  UMOV UR5, 0x3fb55555 ;  /* 0x3fb5555500057882 */ /* 0x000fcc0000000000 */
[----:B------:R-:W-:-:S08]  /*0640*/  DFMA R12, R10, R16, UR4 ;  /* 0x000000040a0c7e2b */ /* 0x000fd00008000010 */
[----:B------:R-:W-:Y:S01]  /*0650*/  DADD R20, -R12, UR4 ;  /* 0x000000040c147e29 */ /* 0x000fe20008000100 */
[----:B------:R-:W-:Y:S01]  /*0660*/  UMOV UR4, 0xb9e7b0 ;  /* 0x00b9e7b000047882 */ /* 0x000fe20000000000 */
[----:B------:R-:W-:-:S06]  /*0670*/  UMOV UR5, 0x3c46a4cb ;  /* 0x3c46a4cb00057882 */ /* 0x000fcc0000000000 */
[----:B------:R-:W-:Y:S02]  /*0680*/  DFMA R20, R10, R16, R20 ;  /* 0x000000100a14722b */ /* 0x000fe40000000014 */
[----:B------:R-:W-:-:S06]  /*0690*/  DMUL R10, R6, R14 ;  /* 0x0000000e060a7228 */ /* 0x000fcc0000000000 */
[----:B------:R-:W-:Y:S01]  /*06a0*/  DADD R18, R20, -UR4 ;  /* 0x8000000414127e29 */ /* 0x000fe20008000000 */
[----:B------:R-:W-:Y:S01]  /*06b0*/  UMOV UR4, 0x0 ;  /* 0x0000000000047882 */ /* 0x000fe20000000000 */
[C---:B------:R-:W-:Y:S01]  /*06c0*/  DFMA R24, R6.reuse, R14, -R10 ;  /* 0x0000000e0618722b */ /* 0x040fe2000000080a */
[----:B------:R-:W-:Y:S01]  /*06d0*/  UMOV UR5, 0x3ff00000 ;  /* 0x3ff0000000057882 */ /* 0x000fe20000000000 */
[----:B------:R-:W-:-:S04]  /*06e0*/  DFMA R20, R6, R6, -R14 ;  /* 0x000000060614722b */ /* 0x000fc8000000080e */
[----:B------:R-:W-:Y:S02]  /*06f0*/  DADD R16, R12, R18 ;  /* 0x000000000c107229 */ /* 0x000fe40000000012 */
[----:B------:R-:W-:Y:S02]  /*0700*/  DFMA R24, R8, R14, R24 ;  /* 0x0000000e0818722b */ /* 0x000fe40000000018 */
[----:B------:R-:W-:-:S04]  /*0710*/  DFMA R20, R6, R22, R20 ;  /* 0x000000160614722b */ /* 0x000fc80000000014 */
[----:B------:R-:W-:Y:S02]  /*0720*/  DMUL R14, R16, R10 ;  /* 0x0000000a100e7228 */ /* 0x000fe40000000000 */
[----:B------:R-:W-:Y:S02]  /*0730*/  DADD R12, R12, -R16 ;  /* 0x000000000c0c7229 */ /* 0x000fe40000000810 */
[----:B------:R-:W-:-:S04]  /*0740*/  DFMA R20, R6, R20, R24 ;  /* 0x000000140614722b */ /* 0x000fc80000000018 */
[----:B------:R-:W-:Y:S02]  /*0750*/  DFMA R22, R16, R10, -R14 ;  /* 0x0000000a1016722b */ /* 0x000fe4000000080e */
[----:B------:R-:W-:-:S06]  /*0760*/  DADD R12, R18, R12 ;  /* 0x00000000120c7229 */ /* 0x000fcc000000000c */
[----:B------:R-:W-:-:S08]  /*0770*/  DFMA R20, R16, R20, R22 ;  /* 0x000000141014722b */ /* 0x000fd00000000016 */
[----:B------:R-:W-:-:S08]  /*0780*/  DFMA R12, R12, R10, R20 ;  /* 0x0000000a0c0c722b */ /* 0x000fd00000000014 */
[----:B------:R-:W-:-:S08]  /*0790*/  DADD R16, R14, R12 ;  /* 0x000000000e107229 */ /* 0x000fd0000000000c */
[--C-:B------:R-:W-:Y:S02]  /*07a0*/  DADD R10, R6, R16.reuse ;  /* 0x00000000060a7229 */ /* 0x100fe40000000010 */
[----:B------:R-:W-:-:S06]  /*07b0*/  DADD R14, R14, -R16 ;  /* 0x000000000e0e7229 */ /* 0x000fcc0000000810 */
[----:B------:R-:W-:Y:S02]  /*07c0*/  DADD R6, R6, -R10 ;  /* 0x0000000006067229 */ /* 0x000fe4000000080a */
[----:B------:R-:W-:-:S06]  /*07d0*/  DADD R14, R12, R14 ;  /* 0x000000000c0e7229 */ /* 0x000fcc000000000e */
[----:B------:R-:W-:-:S08]  /*07e0*/  DADD R6, R16, R6 ;  /* 0x0000000010067229 */ /* 0x000fd00000000006 */
[----:B------:R-:W-:-:S08]  /*07f0*/  DADD R6, R14, R6 ;  /* 0x000000000e067229 */ /* 0x000fd00000000006 */
[----:B------:R-:W-:Y:S01]  /*0800*/  DADD R12, R8, R6 ;  /* 0x00000000080c7229 */ /* 0x000fe20000000006 */
[----:B------:R-:W-:Y:S01]  /*0810*/  IMAD.MOV.U32 R8, RZ, RZ, -0x105c611 ;  /* 0xfefa39efff087424 */ /* 0x000fe200078e00ff */
[----:B------:R-:W-:Y:S01]  /*0820*/  MOV R9, 0x3fe62e42 ;  /* 0x3fe62e4200097802 */ /* 0x000fe20000000f00 */
[----:B------:R-:W-:Y:S02]  /*0830*/  IMAD.MOV.U32 R6, RZ, RZ, -0x105c611 ;  /* 0xfefa39efff067424 */ /* 0x000fe400078e00ff */
[----:B------:R-:W-:-:S03]  /*0840*/  IMAD.MOV.U32 R7, RZ, RZ, 0x3fe62e42 ;  /* 0x3fe62e42ff077424 */ /* 0x000fc600078e00ff */
[----:B------:R-:W-:-:S08]  /*0850*/  DADD R14, R10, R12 ;  /* 0x000000000a0e7229 */ /* 0x000fd0000000000c */
[--C-:B------:R-:W-:Y:S02]  /*0860*/  DFMA R8, R8, UR4, R14.reuse ;  /* 0x0000000408087c2b */ /* 0x100fe4000800000e */
[----:B------:R-:W-:-:S06]  /*0870*/  DADD R10, R10, -R14 ;  /* 0x000000000a0a7229 */ /* 0x000fcc000000080e */
[----:B------:R-:W-:Y:S02]  /*0880*/  DFMA R16, -R6, 1, R8 ;  /* 0x3ff000000610782b */ /* 0x000fe40000000108 */
[----:B------:R-:W-:Y:S01]  /*0890*/  DADD R10, R12, R10 ;  /* 0x000000000c0a7229 */ /* 0x000fe2000000000a */
[----:B------:R-:W-:Y:S01]  /*08a0*/  IMAD.MOV.U32 R12, RZ, RZ, 0x3b39803f ;  /* 0x3b39803fff0c7424 */ /* 0x000fe200078e00ff */
[----:B------:R-:W-:-:S04]  /*08b0*/  MOV R13, 0x3c7abc9e ;  /* 0x3c7abc9e000d7802 */ /* 0x000fc80000000f00 */
[----:B------:R-:W-:-:S08]  /*08c0*/  DADD R16, -R14, R16 ;  /* 0x000000000e107229 */ /* 0x000fd00000000110 */
[----:B------:R-:W-:-:S08]  /*08d0*/  DADD R10, R10, -R16 ;  /* 0x000000000a0a7229 */ /* 0x000fd00000000810 */
[----:B------:R-:W-:Y:S01]  /*08e0*/  DFMA R10, R12, UR4, R10 ;  /* 0x000000040c0a7c2b */ /* 0x000fe2000800000a */
[----:B------:R-:W-:Y:S01]  /*08f0*/  UMOV UR4, 0x3b39803f ;  /* 0x3b39803f00047882 */ /* 0x000fe20000000000 */
[----:B------:R-:W-:-:S06]  /*0900*/  UMOV UR5, 0x3c7abc9e ;  /* 0x3c7abc9e00057882 */ /* 0x000fcc0000000000 */
[----:B------:R-:W-:-:S08]  /*0910*/  DADD R12, R8, R10 ;  /* 0x00000000080c7229 */ /* 0x000fd0000000000a */
[----:B------:R-:W-:Y:S02]  /*0920*/  DADD R14, R8, -R12 ;  /* 0x00000000080e7229 */ /* 0x000fe4000000080c */
[----:B------:R-:W-:-:S06]  /*0930*/  DMUL R8, R12, 32 ;  /* 0x404000000c087828 */ /* 0x000fcc0000000000 */
[----:B------:R-:W-:Y:S02]  /*0940*/  DADD R14, R10, R14 ;  /* 0x000000000a0e7229 */ /* 0x000fe4000000000e */
[----:B------:R-:W-:-:S08]  /*0950*/  DFMA R12, R12, 32, -R8 ;  /* 0x404000000c0c782b */ /* 0x000fd00000000808 */
[----:B------:R-:W-:Y:S01]  /*0960*/  DFMA R14, R14, 32, R12 ;  /* 0x404000000e0e782b */ /* 0x000fe2000000000c */
[----:B------:R-:W-:Y:S02]  /*0970*/  IMAD.MOV.U32 R12, RZ, RZ, 0x652b82fe ;  /* 0x652b82feff0c7424 */ /* 0x000fe400078e00ff */
[----:B------:R-:W-:-:S05]  /*0980*/  IMAD.MOV.U32 R13, RZ, RZ, 0x3ff71547 ;  /* 0x3ff71547ff0d7424 */ /* 0x000fca00078e00ff */
[----:B------:R-:W-:-:S08]  /*0990*/  DADD R10, R8, R14 ;  /* 0x00000000080a7229 */ /* 0x000fd0000000000e */
[----:B------:R-:W-:Y:S02]  /*09a0*/  DFMA R12, R10, R12, 6.75539944105574400000e+15 ;  /* 0x433800000a0c742b */ /* 0x000fe4000000000c */
[----:B------:R-:W-:Y:S01]  /*09b0*/  FSETP.GEU.AND P0, PT, |R11|, 4.1917929649353027344, PT ;  /* 0x4086232b0b00780b */ /* 0x000fe20003f0e200 */
[----:B------:R-:W-:-:S05]  /*09c0*/  DADD R8, R8, -R10 ;  /* 0x0000000008087229 */ /* 0x000fca000000080a */
[----:B------:R-:W-:-:S03]  /*09d0*/  DADD R16, R12, -6.75539944105574400000e+15 ;  /* 0xc33800000c107429 */ /* 0x000fc60000000000 */
[----:B------:R-:W-:-:S05]  /*09e0*/  DADD R8, R14, R8 ;  /* 0x000000000e087229 */ /* 0x000fca0000000008 */
[----:B------:R-:W-:-:S08]  /*09f0*/  DFMA R6, R16, -R6, R10 ;  /* 0x800000061006722b */ /* 0x000fd0000000000a */
[----:B------:R-:W-:Y:S01]  /*0a00*/  DFMA R6, R16, -UR4, R6 ;  /* 0x8000000410067c2b */ /* 0x000fe20008000006 */
[----:B------:R-:W-:Y:S01]  /*0a10*/  UMOV UR4, 0x69ce2bdf ;  /* 0x69ce2bdf00047882 */ /* 0x000fe20000000000 */
[----:B------:R-:W-:Y:S01]  /*0a20*/  IMAD.MOV.U32 R16, RZ, RZ, -0x35dec16 ;  /* 0xfca213eaff107424 */ /* 0x000fe200078e00ff */
[----:B------:R-:W-:Y:S01]  /*0a30*/  MOV R17, 0x3e928af3 ;  /* 0x3e928af300117802 */ /* 0x000fe20000000f00 */
[----:B------:R-:W-:-:S05]  /*0a40*/  UMOV UR5, 0x3e5ade15 ;  /* 0x3e5ade1500057882 */ /* 0x000fca0000000000 */
[----:B------:R-:W-:Y:S01]  /*0a50*/  DFMA R16, R6, UR4, R16 ;  /* 0x0000000406107c2b */ /* 0x000fe20008000010 */
[----:B------:R-:W-:Y:S01]  /*0a60*/  UMOV UR4, 0x62401315 ;  /* 0x6240131500047882 */ /* 0x000fe20000000000 */
[----:B------:R-:W-:-:S06]  /*0a70*/  UMOV UR5, 0x3ec71dee ;  /* 0x3ec71dee00057882 */ /* 0x000fcc0000000000 */
[----:B------:R-:W-:Y:S01]  /*0a80*/  DFMA R16, R6, R16, UR4 ;  /* 0x0000000406107e2b */ /* 0x000fe20008000010 */
        /* <DEDUP_REMOVED lines=20> */
[----:B------:R-:W-:-:S08]  /*0bd0*/  DFMA R16, R6, R16, UR4 ;  /* 0x0000000406107e2b */ /* 0x000fd00008000010 */
[----:B------:R-:W-:-:S08]  /*0be0*/  DFMA R16, R6, R16, 1 ;  /* 0x3ff000000610742b */ /* 0x000fd00000000010 */
[----:B------:R-:W-:-:S10]  /*0bf0*/  DFMA R6, R6, R16, 1 ;  /* 0x3ff000000606742b */ /* 0x000fd40000000010 */
[----:B------:R-:W-:Y:S02]  /*0c00*/  IMAD R15, R12, 0x100000, R7 ;  /* 0x001000000c0f7824 */ /* 0x000fe400078e0207 */
[----:B------:R-:W-:Y:S01]  /*0c10*/  IMAD.MOV.U32 R14, RZ, RZ, R6 ;  /* 0x000000ffff0e7224 */ /* 0x000fe200078e0006 */
[----:B------:R-:W-:Y:S06]  /*0c20*/  @!P0 BRA `(.L_x_396) ;  /* 0x0000000000348947 */ /* 0x000fec0003800000 */
[----:B------:R-:W-:Y:S01]  /*0c30*/  FSETP.GEU.AND P1, PT, |R11|, 4.2275390625, PT ;  /* 0x408748000b00780b */ /* 0x000fe20003f2e200 */
[C---:B------:R-:W-:Y:S02]  /*0c40*/  DADD R14, R10.reuse, +INF ;  /* 0x7ff000000a0e7429 */ /* 0x040fe40000000000 */
[----:B------:R-:W-:-:S08]  /*0c50*/  DSETP.GEU.AND P0, PT, R10, RZ, PT ;  /* 0x000000ff0a00722a */ /* 0x000fd00003f0e000 */
[----:B------:R-:W-:Y:S02]  /*0c60*/  FSEL R14, R14, RZ, P0 ;  /* 0x000000ff0e0e7208 */ /* 0x000fe40000000000 */
[----:B------:R-:W-:Y:S01]  /*0c70*/  FSEL R15, R15, RZ, P0 ;  /* 0x000000ff0f0f7208 */ /* 0x000fe20000000000 */
[----:B------:R-:W-:Y:S06]  /*0c80*/  @P1 BRA `(.L_x_396) ;  /* 0x00000000001c1947 */ /* 0x000fec0003800000 */
[----:B------:R-:W-:Y:S01]  /*0c90*/  LEA.HI R5, R12, R12, RZ, 0x1 ;  /* 0x0000000c0c057211 */ /* 0x000fe200078f08ff */
[----:B------:R-:W-:-:S03]  /*0ca0*/  IMAD.MOV.U32 R14, RZ, RZ, RZ ;  /* 0x000000ffff0e7224 */ /* 0x000fc600078e00ff */
[----:B------:R-:W-:-:S04]  /*0cb0*/  SHF.R.S32.HI R5, RZ, 0x1, R5 ;  /* 0x00000001ff057819 */ /* 0x000fc80000011405 */
[----:B------:R-:W-:Y:S01]  /*0cc0*/  IADD3 R12, PT, PT, R12, -R5, RZ ;  /* 0x800000050c0c7210 */ /* 0x000fe20007ffe0ff */
[----:B------:R-:W-:-:S03]  /*0cd0*/  IMAD R7, R5, 0x100000, R7 ;  /* 0x0010000005077824 */ /* 0x000fc600078e0207 */
[----:B------:R-:W-:-:S06]  /*0ce0*/  LEA R15, R12, 0x3ff00000, 0x14 ;  /* 0x3ff000000c0f7811 */ /* 0x000fcc00078ea0ff */
[----:B------:R-:W-:-:S11]  /*0cf0*/  DMUL R14, R6, R14 ;  /* 0x0000000e060e7228 */ /* 0x000fd60000000000 */
.L_x_396:
[----:B------:R-:W-:Y:S01]  /*0d00*/  DFMA R8, R8, R14, R14 ;  /* 0x0000000e0808722b */ /* 0x000fe2000000000e */
[----:B------:R-:W-:Y:S01]  /*0d10*/  MOV R6, R0 ;  /* 0x0000000000067202 */ /* 0x000fe20000000f00 */
[----:B------:R-:W-:Y:S01]  /*0d20*/  DSETP.NEU.AND P0, PT, |R14|, +INF , PT ;  /* 0x7ff000000e00742a */ /* 0x000fe20003f0d200 */
[----:B------:R-:W-:-:S07]  /*0d30*/  IMAD.MOV.U32 R7, RZ, RZ, 0x0 ;  /* 0x00000000ff077424 */ /* 0x000fce00078e00ff */
[----:B------:R-:W-:Y:S02]  /*0d40*/  FSEL R5, R14, R8, !P0 ;  /* 0x000000080e057208 */ /* 0x000fe40004000000 */
[----:B------:R-:W-:Y:S01]  /*0d50*/  FSEL R8, R15, R9, !P0 ;  /* 0x000000090f087208 */ /* 0x000fe20004000000 */
[----:B------:R-:W-:Y:S06]  /*0d60*/  RET.REL.NODEC R6 `(_Z14UpdateEdgeListPmPjS0_S0_S0_S0_S0_S0_S0_S0_j) ;  /* 0xfffffff006a47950 */ /* 0x000fec0003c3ffff */
.L_x_397:
        /* <DEDUP_REMOVED lines=9> */
.L_x_535:


//--------------------- .text._Z14UpdateEdgeSizePmPjj --------------------------
	.section	.text._Z14UpdateEdgeSizePmPjj,"ax",@progbits
	.align	128
        .global         _Z14UpdateEdgeSizePmPjj
        .type           _Z14UpdateEdgeSizePmPjj,@function
        .size           _Z14UpdateEdgeSizePmPjj,(.L_x_548 - _Z14UpdateEdgeSizePmPjj)
        .other          _Z14UpdateEdgeSizePmPjj,@"STO_CUDA_ENTRY STV_DEFAULT"
_Z14UpdateEdgeSizePmPjj:
.text._Z14UpdateEdgeSizePmPjj:
        /* <DEDUP_REMOVED lines=12> */
[----:B------:R-:W-:-:S04]  /*00c0*/  VIADD R5, R7, 0xffffffff ;  /* 0xffffffff07057836 */ /* 0x000fc80000000000 */
[----:B-1----:R-:W-:-:S04]  /*00d0*/  IMAD.WIDE.U32 R4, R5, 0x8, R2 ;  /* 0x0000000805047825 */ /* 0x002fc800078e0002 */
[----:B------:R-:W-:Y:S02]  /*00e0*/  IMAD.WIDE.U32 R2, R7, 0x8, R2 ;  /* 0x0000000807027825 */ /* 0x000fe400078e0002 */
[----:B0-----:R-:W2:Y:S04]  /*00f0*/  LDG.E R4, desc[UR4][R4.64+0x4] ;  /* 0x0000040404047981 */ /* 0x001ea8000c1e1900 */
[----:B------:R-:W3:Y:S01]  /*0100*/  LDG.E R2, desc[UR4][R2.64+0x4] ;  /* 0x0000040402027981 */ /* 0x000ee2000c1e1900 */
[----:B--2---:R-:W-:-:S04]  /*0110*/  ISETP.NE.AND.EX P0, PT, R4, 0x800000, PT, !PT ;  /* 0x008000000400780c */ /* 0x004fc80003f053f0 */
[----:B---3--:R-:W-:-:S13]  /*0120*/  ISETP.NE.OR.EX P0, PT, R2, 0x800000, !P0, !PT ;  /* 0x008000000200780c */ /* 0x008fda00047057f0 */
[----:B------:R-:W-:Y:S05]  /*0130*/  @P0 EXIT ;  /* 0x000000000000094d */ /* 0x000fea0003800000 */
[----:B------:R-:W0:Y:S02]  /*0140*/  LDC.64 R2, c[0x0][0x388] ;  /* 0x0000e200ff027b82 */ /* 0x000e240000000a00 */
[----:B0-----:R-:W-:Y:S01]  /*0150*/  STG.E desc[UR4][R2.64], R7 ;  /* 0x0000000702007986 */ /* 0x001fe2000c101904 */
[----:B------:R-:W-:Y:S05]  /*0160*/  EXIT ;  /* 0x000000000000794d */ /* 0x000fea0003800000 */
.L_x_398:
[----:B------:R-:W0:Y:S02]  /*0170*/  LDC.64 R2, c[0x0][0x380] ;  /* 0x0000e000ff027b82 */ /* 0x000e240000000a00 */
[----:B0-----:R-:W2:Y:S02]  /*0180*/  LDG.E R2, desc[UR4][R2.64+0x4] ;  /* 0x0000040402027981 */ /* 0x001ea4000c1e1900 */
[----:B--2---:R-:W-:-:S13]  /*0190*/  ISETP.NE.AND.EX P0, PT, R2, 0x800000, PT, !PT ;  /* 0x008000000200780c */ /* 0x004fda0003f053f0 */
[----:B------:R-:W-:Y:S05]  /*01a0*/  @P0 EXIT ;  /* 0x000000000000094d */ /* 0x000fea0003800000 */
[----:B------:R-:W0:Y:S02]  /*01b0*/  LDC.64 R2, c[0x0][0x388] ;  /* 0x0000e200ff027b82 */ /* 0x000e240000000a00 */
[----:B0-----:R-:W-:Y:S01]  /*01c0*/  STG.E desc[UR4][R2.64], RZ ;  /* 0x000000ff02007986 */ /* 0x001fe2000c101904 */
[----:B------:R-:W-:Y:S05]  /*01d0*/  EXIT ;  /* 0x000000000000794d */ /* 0x000fea0003800000 */
.L_x_399:
        /* <DEDUP_REMOVED lines=10> */
.L_x_548:


//--------------------- .text._Z26MakeNewConcatnatedVerticesPmPjS0_S0_j --------------------------
	.section	.text._Z26MakeNewConcatnatedVerticesPmPjS0_S0_j,"ax",@progbits
	.align	128
        .global         _Z26MakeNewConcatnatedVerticesPmPjS0_S0_j
        .type           _Z26MakeNewConcatnatedVerticesPmPjS0_S0_j,@function
        .size           _Z26MakeNewConcatnatedVerticesPmPjS0_S0_j,(.L_x_549 - _Z26MakeNewConcatnatedVerticesPmPjS0_S0_j)
        .other          _Z26MakeNewConcatnatedVerticesPmPjS0_S0_j,@"STO_CUDA_ENTRY STV_DEFAULT"
_Z26MakeNewConcatnatedVerticesPmPjS0_S0_j:
.text._Z26MakeNewConcatnatedVerticesPmPjS0_S0_j:
        /* <DEDUP_REMOVED lines=10> */
[----:B------:R-:W2:Y:S06]  /*00a0*/  LDCU.64 UR6, c[0x0][0x380] ;  /* 0x00007000ff0677ac */ /* 0x000eac0008000a00 */
[----:B------:R-:W3:Y:S01]  /*00b0*/  LDC.64 R2, c[0x0][0x390] ;  /* 0x0000e400ff027b82 */ /* 0x000ee20000000a00 */
[----:B0-----:R-:W-:-:S06]  /*00c0*/  IMAD.WIDE.U32 R4, R13, 0x4, R4 ;  /* 0x000000040d047825 */ /* 0x001fcc00078e0004 */
[----:B-1----:R-:W4:Y:S01]  /*00d0*/  LDG.E R4, desc[UR4][R4.64] ;  /* 0x0000000404047981 */ /* 0x002f22000c1e1900 */
[----:B---3--:R-:W-:-:S06]  /*00e0*/  IMAD.WIDE.U32 R2, R13, 0x4, R2 ;  /* 0x000000040d027825 */ /* 0x008fcc00078e0002 */
[----:B------:R-:W3:Y:S01]  /*00f0*/  LDG.E R3, desc[UR4][R2.64] ;  /* 0x0000000402037981 */ /* 0x000ee2000c1e1900 */
[----:B----4-:R-:W-:-:S04]  /*0100*/  ISETP.NE.AND P0, PT, R4, 0x800000, PT ;  /* 0x008000000400780c */ /* 0x010fc80003f05270 */
[----:B---3--:R-:W-:-:S13]  /*0110*/  ISETP.EQ.OR P0, PT, R3, 0x800000, !P0 ;  /* 0x008000000300780c */ /* 0x008fda0004702670 */
[----:B------:R-:W0:Y:S02]  /*0120*/  @!P0 LDC.64 R8, c[0x0][0x398] ;  /* 0x0000e600ff088b82 */ /* 0x000e240000000a00 */
[----:B0-----:R-:W-:-:S06]  /*0130*/  @!P0 IMAD.WIDE.U32 R8, R3, 0x4, R8 ;  /* 0x0000000403088825 */ /* 0x001fcc00078e0008 */
[----:B------:R-:W3:Y:S01]  /*0140*/  @!P0 LDG.E R8, desc[UR4][R8.64] ;  /* 0x0000000408088981 */ /* 0x000ee2000c1e1900 */
[----:B------:R-:W-:Y:S01]  /*0150*/  IMAD.MOV.U32 R6, RZ, RZ, 0x0 ;  /* 0x00000000ff067424 */ /* 0x000fe200078e00ff */
[C---:B--2---:R-:W-:Y:S02]  /*0160*/  LEA R10, P1, R13.reuse, UR6, 0x3 ;  /* 0x000000060d0a7c11 */ /* 0x044fe4000f8218ff */
[----:B------:R-:W-:Y:S01]  /*0170*/  @!P0 MOV R6, RZ ;  /* 0x000000ff00068202 */ /* 0x000fe20000000f00 */
[----:B------:R-:W-:Y:S01]  /*0180*/  IMAD.MOV.U32 R7, RZ, RZ, 0x800000 ;  /* 0x00800000ff077424 */ /* 0x000fe200078e00ff */
[----:B------:R-:W-:Y:S02]  /*0190*/  LEA.HI.X R11, R13, UR7, RZ, 0x3, P1 ;  /* 0x000000070d0b7c11 */ /* 0x000fe400088f1cff */
[----:B------:R-:W-:Y:S01]  /*01a0*/  LOP3.LUT R6, R6, R13, RZ, 0xfc, !PT ;  /* 0x0000000d06067212 */ /* 0x000fe200078efcff */
[----:B---3--:R-:W-:-:S05]  /*01b0*/  @!P0 IMAD.MOV.U32 R7, RZ, RZ, R8 ;  /* 0x000000ffff078224 */ /* 0x008fca00078e0008 */
[----:B------:R-:W-:Y:S01]  /*01c0*/  STG.E.64 desc[UR4][R10.64], R6 ;  /* 0x000000060a007986 */ /* 0x000fe2000c101b04 */
[----:B------:R-:W-:Y:S05]  /*01d0*/  EXIT ;  /* 0x000000000000794d */ /* 0x000fea0003800000 */
.L_x_400:
        /* <DEDUP_REMOVED lines=10> */
.L_x_549:


//--------------------- .text._Z19RemoveInternalEdgesPjS_S_j --------------------------
	.section	.text._Z19RemoveInternalEdgesPjS_S_j,"ax",@progbits
	.align	128
        .global         _Z19RemoveInternalEdgesPjS_S_j
        .type           _Z19RemoveInternalEdgesPjS_S_j,@function
        .size           _Z19RemoveInternalEdgesPjS_S_j,(.L_x_550 - _Z19RemoveInternalEdgesPjS_S_j)
        .other          _Z19RemoveInternalEdgesPjS_S_j,@"STO_CUDA_ENTRY STV_DEFAULT"
_Z19RemoveInternalEdgesPjS_S_j:
.text._Z19RemoveInternalEdgesPjS_S_j:
        /* <DEDUP_REMOVED lines=9> */
[----:B------:R-:W1:Y:S07]  /*0090*/  LDCU.64 UR4, c[0x0][0x358] ;  /* 0x00006b00ff0477ac */ /* 0x000e6e0008000a00 */
[----:B------:R-:W2:Y:S08]  /*00a0*/  LDC.64 R4, c[0x0][0x380] ;  /* 0x0000e000ff047b82 */ /* 0x000eb00000000a00 */
[----:B------:R-:W3:Y:S01]  /*00b0*/  LDC.64 R8, c[0x0][0x390] ;  /* 0x0000e400ff087b82 */ /* 0x000ee20000000a00 */
[----:B0-----:R-:W-:-:S04]  /*00c0*/  IMAD.WIDE.U32 R2, R7, 0x4, R2 ;  /* 0x0000000407027825 */ /* 0x001fc800078e0002 */
[----:B--2---:R-:W-:Y:S02]  /*00d0*/  IMAD.WIDE.U32 R4, R7, 0x4, R4 ;  /* 0x0000000407047825 */ /* 0x004fe400078e0004 */
[----:B-1----:R-:W3:Y:S04]  /*00e0*/  LDG.E R7, desc[UR4][R2.64] ;  /* 0x0000000402077981 */ /* 0x002ee8000c1e1900 */
[----:B------:R-:W2:Y:S01]  /*00f0*/  LDG.E R11, desc[UR4][R4.64] ;  /* 0x00000004040b7981 */ /* 0x000ea2000c1e1900 */
[----:B---3--:R-:W-:-:S04]  /*0100*/  IMAD.WIDE.U32 R6, R7, 0x4, R8 ;  /* 0x0000000407067825 */ /* 0x008fc800078e0008 */
[----:B--2---:R-:W-:Y:S02]  /*0110*/  IMAD.WIDE.U32 R8, R11, 0x4, R8 ;  /* 0x000000040b087825 */ /* 0x004fe400078e0008 */
[----:B------:R-:W2:Y:S04]  /*0120*/  LDG.E R6, desc[UR4][R6.64] ;  /* 0x0000000406067981 */ /* 0x000ea8000c1e1900 */
[----:B------:R-:W2:Y:S02]  /*0130*/  LDG.E R9, desc[UR4][R8.64] ;  /* 0x0000000408097981 */ /* 0x000ea4000c1e1900 */
[----:B--2---:R-:W-:-:S13]  /*0140*/  ISETP.NE.AND P0, PT, R6, R9, PT ;  /* 0x000000090600720c */ /* 0x004fda0003f05270 */
[----:B------:R-:W-:Y:S05]  /*0150*/  @P0 EXIT ;  /* 0x000000000000094d */ /* 0x000fea0003800000 */
[----:B------:R-:W-:-:S05]  /*0160*/  HFMA2 R7, -RZ, RZ, 7.62939453125e-06, 0 ;  /* 0x00800000ff077431 */ /* 0x000fca00000001ff */
[----:B------:R-:W-:Y:S04]  /*0170*/  STG.E desc[UR4][R4.64], R7 ;  /* 0x0000000704007986 */ /* 0x000fe8000c101904 */
[----:B------:R-:W-:Y:S01]  /*0180*/  STG.E desc[UR4][R2.64], R7 ;  /* 0x0000000702007986 */ /* 0x000fe2000c101904 */
[----:B------:R-:W-:Y:S05]  /*0190*/  EXIT ;  /* 0x000000000000794d */ /* 0x000fea0003800000 */
.L_x_401:
        /* <DEDUP_REMOVED lines=14> */
.L_x_550:


//--------------------- .text._Z23AssignParentSuperVertexPjS_Pmj --------------------------
	.section	.text._Z23AssignParentSuperVertexPjS_Pmj,"ax",@progbits
	.align	128
        .global         _Z23AssignParentSuperVertexPjS_Pmj
        .type           _Z23AssignParentSuperVertexPjS_Pmj,@function
        .size           _Z23AssignParentSuperVertexPjS_Pmj,(.L_x_536 - _Z23AssignParentSuperVertexPjS_Pmj)
        .other          _Z23AssignParentSuperVertexPjS_Pmj,@"STO_CUDA_ENTRY STV_DEFAULT"
_Z23AssignParentSuperVertexPjS_Pmj:
.text._Z23AssignParentSuperVertexPjS_Pmj:
        /* <DEDUP_REMOVED lines=8> */
[----:B------:R-:W-:Y:S01]  /*0080*/  MOV R2, 0xb0 ;  /* 0x000000b000027802 */ /* 0x000fe20000000f00 */
[----:B------:R-:W0:Y:S06]  /*0090*/  LDCU.64 UR4, c[0x0][0x358] ;  /* 0x00006b00ff0477ac */ /* 0x000e2c0008000a00 */
[----:B0-----:R-:W-:Y:S05]  /*00a0*/  CALL.REL.NOINC `($_Z23AssignParentSuperVertexPjS_Pmj$__internal_accurate_pow) ;  /* 0x0000000000447944 */ /* 0x001fea0003c00000 */
[----:B------:R-:W0:Y:S08]  /*00b0*/  LDC.64 R4, c[0x0][0x390] ;  /* 0x0000e400ff047b82 */ /* 0x000e300000000a00 */
[----:B------:R-:W1:Y:S01]  /*00c0*/  LDC.64 R6, c[0x0][0x388] ;  /* 0x0000e200ff067b82 */ /* 0x000e620000000a00 */
[----:B------:R-:W-:Y:S01]  /*00d0*/  IMAD.MOV.U32 R2, RZ, RZ, R8 ;  /* 0x000000ffff027224 */ /* 0x000fe200078e0008 */
[----:B------:R-:W2:Y:S01]  /*00e0*/  LDCU.64 UR6, c[0x0][0x380] ;  /* 0x00007000ff0677ac */ /* 0x000ea20008000a00 */
[----:B0-----:R-:W-:-:S06]  /*00f0*/  IMAD.WIDE.U32 R4, R0, 0x8, R4 ;  /* 0x0000000800047825 */ /* 0x001fcc00078e0004 */
[----:B------:R-:W3:Y:S01]  /*0100*/  LDG.E.64 R4, desc[UR4][R4.64] ;  /* 0x0000000404047981 */ /* 0x000ee2000c1e1b00 */
[----:B-1----:R-:W-:-:S06]  /*0110*/  IMAD.WIDE.U32 R6, R0, 0x4, R6 ;  /* 0x0000000400067825 */ /* 0x002fcc00078e0006 */
[----:B------:R-:W4:Y:S01]  /*0120*/  LDG.E R7, desc[UR4][R6.64] ;  /* 0x0000000406077981 */ /* 0x000f22000c1e1900 */
[----:B------:R-:W-:-:S06]  /*0130*/  IMAD.MOV.U32 R3, RZ, RZ, R9 ;  /* 0x000000ffff037224 */ /* 0x000fcc00078e0009 */
[----:B------:R-:W-:-:S10]  /*0140*/  DADD R2, R2, -1 ;  /* 0xbff0000002027429 */ /* 0x000fd40000000000 */
[----:B------:R-:W3:Y:S02]  /*0150*/  F2I.U64.F64.TRUNC R2, R2 ;  /* 0x0000000200027311 */ /* 0x000ee4000030d800 */
[----:B---3--:R-:W-:Y:S02]  /*0160*/  LOP3.LUT R0, R2, R4, RZ, 0xc0, !PT ;  /* 0x0000000402007212 */ /* 0x008fe400078ec0ff */
[----:B------:R-:W-:Y:S02]  /*0170*/  LOP3.LUT R9, R3, R5, RZ, 0xc0, !PT ;  /* 0x0000000503097212 */ /* 0x000fe400078ec0ff */
[----:B--2---:R-:W-:-:S04]  /*0180*/  LEA R8, P0, R0, UR6, 0x2 ;  /* 0x0000000600087c11 */ /* 0x004fc8000f8010ff */
[----:B------:R-:W-:-:S05]  /*0190*/  LEA.HI.X R9, R0, UR7, R9, 0x2, P0 ;  /* 0x0000000700097c11 */ /* 0x000fca00080f1409 */
[----:B----4-:R-:W-:Y:S01]  /*01a0*/  STG.E desc[UR4][R8.64], R7 ;  /* 0x0000000708007986 */ /* 0x010fe2000c101904 */
[----:B------:R-:W-:Y:S05]  /*01b0*/  EXIT ;  /* 0x000000000000794d */ /* 0x000fea0003800000 */
        .type           $_Z23AssignParentSuperVertexPjS_Pmj$__internal_accurate_pow,@function
        .size           $_Z23AssignParentSuperVertexPjS_Pmj$__internal_accurate_pow,(.L_x_536 - $_Z23AssignParentSuperVertexPjS_Pmj$__internal_accurate_pow)
$_Z23AssignParentSuperVertexPjS_Pmj$__internal_accurate_pow:
[----:B------:R-:W0:Y:S01]  /*01c0*/  MUFU.RCP64H R7, 2 ;  /* 0x4000000000077908 */ /* 0x000e220000001800 */
[----:B------:R-:W-:Y:S01]  /*01d0*/  IMAD.MOV.U32 R4, RZ, RZ, 0x0 ;  /* 0x00000000ff047424 */ /* 0x000fe200078e00ff */
[----:B------:R-:W-:Y:S01]  /*01e0*/  MOV R5, 0x40000000 ;  /* 0x4000000000057802 */ /* 0x000fe20000000f00 */
[----:B------:R-:W-:Y:S01]  /*01f0*/  IMAD.MOV.U32 R6, RZ, RZ, RZ ;  /* 0x000000ffff067224 */ /* 0x000fe200078e00ff */
[----:B------:R-:W-:Y:S01]  /*0200*/  MOV R9, 0x3ed0f5d2 ;  /* 0x3ed0f5d200097802 */ /* 0x000fe20000000f00 */
[----:B------:R-:W-:Y:S01]  /*0210*/  IMAD.MOV.U32 R8, RZ, RZ, 0x41ad3b5a ;  /* 0x41ad3b5aff087424 */ /* 0x000fe200078e00ff */
[----:B------:R-:W-:Y:S01]  /*0220*/  UMOV UR6, 0x7d2cafe2 ;  /* 0x7d2cafe200067882 */ /* 0x000fe20000000000 */
[----:B------:R-:W-:Y:S02]  /*0230*/  UMOV UR7, 0x3eb0f5ff ;  /* 0x3eb0f5ff00077882 */ /* 0x000fe40000000000 */
        /* <DEDUP_REMOVED lines=60> */
[----:B------:R-:W-:Y:S01]  /*0600*/  MOV R6, 0xfefa39ef ;  /* 0xfefa39ef00067802 */ /* 0x000fe20000000f00 */
[----:B------:R-:W-:Y:S01]  /*0610*/  IMAD.MOV.U32 R7, RZ, RZ, 0x3fe62e42 ;  /* 0x3fe62e42ff077424 */ /* 0x000fe200078e00ff */
[----:B------:R-:W-:Y:S01]  /*0620*/  MOV R5, 0x3fe62e42 ;  /* 0x3fe62e4200057802 */ /* 0x000fe20000000f00 */
[----:B------:R-:W-:-:S04]  /*0630*/  IMAD.MOV.U32 R4, RZ, RZ, -0x105c611 ;  /* 0xfefa39efff047424 */ /* 0x000fc800078e00ff */
[----:B------:R-:W-:-:S08]  /*0640*/  DADD R12, R8, R10 ;  /* 0x00000000080c7229 */ /* 0x000fd0000000000a */
[--C-:B------:R-:W-:Y:S02]  /*0650*/  DFMA R6, R6, UR6, R12.reuse ;  /* 0x0000000606067c2b */ /* 0x100fe4000800000c */
[----:B------:R-:W-:-:S06]  /*0660*/  DADD R8, R8, -R12 ;  /* 0x0000000008087229 */ /* 0x000fcc000000080c */
[----:B------:R-:W-:Y:S02]  /*0670*/  DFMA R14, -R4, 1, R6 ;  /* 0x3ff00000040e782b */ /* 0x000fe40000000106 */
[----:B------:R-:W-:Y:S01]  /*0680*/  DADD R8, R10, R8 ;  /* 0x000000000a087229 */ /* 0x000fe20000000008 */
[----:B------:R-:W-:Y:S02]  /*0690*/  IMAD.MOV.U32 R10, RZ, RZ, 0x3b39803f ;  /* 0x3b39803fff0a7424 */ /* 0x000fe400078e00ff */
[----:B------:R-:W-:-:S03]  /*06a0*/  IMAD.MOV.U32 R11, RZ, RZ, 0x3c7abc9e ;  /* 0x3c7abc9eff0b7424 */ /* 0x000fc600078e00ff */
        /* <DEDUP_REMOVED lines=11> */
[----:B------:R-:W-:Y:S01]  /*0760*/  MOV R10, 0x652b82fe ;  /* 0x652b82fe000a7802 */ /* 0x000fe20000000f00 */
[----:B------:R-:W-:-:S06]  /*0770*/  IMAD.MOV.U32 R11, RZ, RZ, 0x3ff71547 ;  /* 0x3ff71547ff0b7424 */ /* 0x000fcc00078e00ff */
        /* <DEDUP_REMOVED lines=48> */
[----:B------:R-:W-:-:S04]  /*0a80*/  LEA.HI R3, R10, R10, RZ, 0x1 ;  /* 0x0000000a0a037211 */ /* 0x000fc800078f08ff */
[----:B------:R-:W-:-:S04]  /*0a90*/  SHF.R.S32.HI R3, RZ, 0x1, R3 ;  /* 0x00000001ff037819 */ /* 0x000fc80000011403 */
[----:B------:R-:W-:Y:S01]  /*0aa0*/  IADD3 R4, PT, PT, R10, -R3, RZ ;  /* 0x800000030a047210 */ /* 0x000fe20007ffe0ff */
[----:B------:R-:W-:-:S03]  /*0ab0*/  IMAD R15, R3, 0x100000, R15 ;  /* 0x00100000030f7824 */ /* 0x000fc600078e020f */
[----:B------:R-:W-:Y:S01]  /*0ac0*/  LEA R5, R4, 0x3ff00000, 0x14 ;  /* 0x3ff0000004057811 */ /* 0x000fe200078ea0ff */
[----:B------:R-:W-:-:S06]  /*0ad0*/  IMAD.MOV.U32 R4, RZ, RZ, RZ ;  /* 0x000000ffff047224 */ /* 0x000fcc00078e00ff */
[----:B------:R-:W-:-:S11]  /*0ae0*/  DMUL R4, R14, R4 ;  /* 0x000000040e047228 */ /* 0x000fd60000000000 */
.L_x_402:
[----:B------:R-:W-:Y:S01]  /*0af0*/  DFMA R6, R6, R4, R4 ;  /* 0x000000040606722b */ /* 0x000fe20000000004 */
[----:B------:R-:W-:Y:S01]  /*0b00*/  MOV R3, 0x0 ;  /* 0x0000000000037802 */ /* 0x000fe20000000f00 */
[----:B------:R-:W-:-:S08]  /*0b10*/  DSETP.NEU.AND P0, PT, |R4|, +INF , PT ;  /* 0x7ff000000400742a */ /* 0x000fd00003f0d200 */
[----:B------:R-:W-:Y:S02]  /*0b20*/  FSEL R8, R4, R6, !P0 ;  /* 0x0000000604087208 */ /* 0x000fe40004000000 */
[----:B------:R-:W-:Y:S01]  /*0b30*/  FSEL R9, R5, R7, !P0 ;  /* 0x0000000705097208 */ /* 0x000fe20004000000 */
[----:B------:R-:W-:Y:S06]  /*0b40*/  RET.REL.NODEC R2 `(_Z23AssignParentSuperVertexPjS_Pmj) ;  /* 0xfffffff4022c7950 */ /* 0x000fec0003c3ffff */
.L_x_403:
        /* <DEDUP_REMOVED lines=11> */
.L_x_536:


//--------------------- .text._Z20MarkSuperVertexFlagsPjPmj --------------------------
	.section	.text._Z20MarkSuperVertexFlagsPjPmj,"ax",@progbits
	.align	128
        .global         _Z20MarkSuperVertexFlagsPjPmj
        .type           _Z20MarkSuperVertexFlagsPjPmj,@function
        .size           _Z20MarkSuperVertexFlagsPjPmj,(.L_x_552 - _Z20MarkSuperVertexFlagsPjPmj)
        .other          _Z20MarkSuperVertexFlagsPjPmj,@"STO_CUDA_ENTRY STV_DEFAULT"
_Z20MarkSuperVertexFlagsPjPmj:
.text._Z20MarkSuperVertexFlagsPjPmj:
        /* <DEDUP_REMOVED lines=10> */
[----:B------:R-:W0:Y:S02]  /*00a0*/  @!P0 LDC.64 R2, c[0x0][0x380] ;  /* 0x0000e000ff028b82 */ /* 0x000e240000000a00 */
[----:B0-----:R0:W-:Y:S01]  /*00b0*/  @!P0 STG.E desc[UR4][R2.64], RZ ;  /* 0x000000ff02008986 */ /* 0x0011e2000c101904 */
[----:B------:R-:W-:Y:S05]  /*00c0*/  @!P0 EXIT ;  /* 0x000000000000894d */ /* 0x000fea0003800000 */
[----:B------:R-:W0:Y:S01]  /*00d0*/  LDC.64 R4, c[0x0][0x388] ;  /* 0x0000e200ff047b82 */ /* 0x000e220000000a00 */
[C---:B------:R-:W-:Y:S02]  /*00e0*/  VIADD R9, R7.reuse, 0xffffffff ;  /* 0xffffffff07097836 */ /* 0x040fe40000000000 */
[----:B0-----:R-:W-:-:S04]  /*00f0*/  IMAD.WIDE.U32 R2, R7, 0x8, R4 ;  /* 0x0000000807027825 */ /* 0x001fc800078e0004 */
[----:B------:R-:W-:Y:S02]  /*0100*/  IMAD.WIDE.U32 R4, R9, 0x8, R4 ;  /* 0x0000000809047825 */ /* 0x000fe400078e0004 */
[----:B------:R-:W2:Y:S04]  /*0110*/  LDG.E.64 R2, desc[UR4][R2.64] ;  /* 0x0000000402027981 */ /* 0x000ea8000c1e1b00 */
[----:B------:R-:W2:Y:S02]  /*0120*/  LDG.E.64 R4, desc[UR4][R4.64] ;  /* 0x0000000404047981 */ /* 0x000ea4000c1e1b00 */
[----:B--2---:R-:W-:Y:S02]  /*0130*/  LOP3.LUT R0, R4, R2, RZ, 0x3c, !PT ;  /* 0x0000000204007212 */ /* 0x004fe400078e3cff */
[----:B------:R-:W-:-:S02]  /*0140*/  LOP3.LUT R6, R5, R3, RZ, 0x3c, !PT ;  /* 0x0000000305067212 */ /* 0x000fc400078e3cff */
[----:B------:R-:W-:-:S04]  /*0150*/  ISETP.GE.U32.AND P0, PT, R0, RZ, PT ;  /* 0x000000ff0000720c */ /* 0x000fc80003f06070 */
[----:B------:R-:W-:-:S13]  /*0160*/  ISETP.GE.U32.AND.EX P0, PT, R6, 0x1, PT, P0 ;  /* 0x000000010600780c */ /* 0x000fda0003f06100 */
[----:B------:R-:W-:Y:S05]  /*0170*/  @!P0 EXIT ;  /* 0x000000000000894d */ /* 0x000fea0003800000 */
[----:B------:R-:W0:Y:S01]  /*0180*/  LDC.64 R2, c[0x0][0x380] ;  /* 0x0000e000ff027b82 */ /* 0x000e220000000a00 */
[----:B------:R-:W-:Y:S02]  /*0190*/  IMAD.MOV.U32 R5, RZ, RZ, 0x1 ;  /* 0x00000001ff057424 */ /* 0x000fe400078e00ff */
[----:B0-----:R-:W-:-:S05]  /*01a0*/  IMAD.WIDE.U32 R2, R7, 0x4, R2 ;  /* 0x0000000407027825 */ /* 0x001fca00078e0002 */
[----:B------:R-:W-:Y:S01]  /*01b0*/  STG.E desc[UR4][R2.64], R5 ;  /* 0x0000000502007986 */ /* 0x000fe2000c101904 */
[----:B------:R-:W-:Y:S05]  /*01c0*/  EXIT ;  /* 0x000000000000794d */ /* 0x000fea0003800000 */
.L_x_404:
        /* <DEDUP_REMOVED lines=11> */
.L_x_552:


//--------------------- .text._Z12SortVerticesPmj --------------------------
	.section	.text._Z12SortVerticesPmj,"ax",@progbits
	.align	128
        .global         _Z12SortVerticesPmj
        .type           _Z12SortVerticesPmj,@function
        .size           _Z12SortVerticesPmj,(.L_x_553 - _Z12SortVerticesPmj)
        .other          _Z12SortVerticesPmj,@"STO_CUDA_ENTRY STV_DEFAULT"
_Z12SortVerticesPmj:
.text._Z12SortVerticesPmj:
[----:B------:R-:W0:Y:S01]  /*0000*/  LDC R1, c[0x0][0x37c] ;  /* 0x0000df00ff017b82 */ /* 0x000e220000000800 */
[----:B------:R-:W1:Y:S01]  /*0010*/  LDCU UR4, c[0x0][0x388] ;  /* 0x00007100ff0477ac */ /* 0x000e620008000800 */
[----:B0-----:R-:W-:Y:S01]  /*0020*/  VIADD R1, R1, 0xfffffff8 ;  /* 0xfffffff801017836 */ /* 0x001fe20000000000 */
[----:B------:R-:W-:Y:S01]  /*0030*/  CS2R R16, SRZ ;  /* 0x0000000000107805 */ /* 0x000fe2000001ff00 */
[----:B------:R-:W0:Y:S01]  /*0040*/  LDCU UR5, c[0x0][0x2f8] ;  /* 0x00005f00ff0577ac */ /* 0x000e220008000800 */
[----:B------:R-:W2:Y:S01]  /*0050*/  LDCU.64 UR8, c[0x0][0x380] ;  /* 0x00007000ff0877ac */ /* 0x000ea20008000a00 */
[----:B------:R-:W3:Y:S01]  /*0060*/  LDCU UR6, c[0x0][0x2fc] ;  /* 0x00005f80ff0677ac */ /* 0x000ee20008000800 */
[----:B-1----:R-:W-:Y:S01]  /*0070*/  UISETP.NE.AND UP0, UPT, UR4, URZ, UPT ;  /* 0x000000ff0400728c */ /* 0x002fe2000bf05270 */
[----:B0-----:R-:W-:Y:S01]  /*0080*/  IADD3 R22, P0, PT, R1, UR5, RZ ;  /* 0x0000000501167c10 */ /* 0x001fe2000ff1e0ff */
[----:B--2---:R-:W-:Y:S02]  /*0090*/  IMAD.U32 R18, RZ, RZ, UR8 ;  /* 0x00000008ff127e24 */ /* 0x004fe4000f8e00ff */
[----:B------:R-:W-:-:S02]  /*00a0*/  IMAD.U32 R19, RZ, RZ, UR9 ;  /* 0x00000009ff137e24 */ /* 0x000fc4000f8e00ff */
[----:B---3--:R-:W-:-:S03]  /*00b0*/  IMAD.X R23, RZ, RZ, UR6, P0 ;  /* 0x00000006ff177e24 */ /* 0x008fc600080e06ff */
[----:B------:R-:W-:Y:S05]  /*00c0*/  BRA.U !UP0, `(.L_x_405) ;  /* 0x0000000108787547 */ /* 0x000fea000b800000 */
[----:B------:R-:W-:Y:S01]  /*00d0*/  MOV R0, 0x180 ;  /* 0x0000018000007802 */ /* 0x000fe20000000f00 */
[----:B------:R-:W-:Y:S02]  /*00e0*/  USHF.L.U32 UR5, UR4, 0x3, URZ ;  /* 0x0000000304057899 */ /* 0x000fe400080006ff */
[----:B------:R-:W-:Y:S01]  /*00f0*/  USHF.R.U32.HI UR4, URZ, 0x1d, UR4 ;  /* 0x0000001dff047899 */ /* 0x000fe20008011604 */
[----:B------:R0:W1:Y:S03]  /*0100*/  LDC.64 R2, c[0x4][R0] ;  /* 0x0100000000027b82 */ /* 0x0000660000000a00 */
[----:B------:R-:W-:Y:S02]  /*0110*/  IMAD.U32 R4, RZ, RZ, UR5 ;  /* 0x00000005ff047e24 */ /* 0x000fe4000f8e00ff */
[----:B------:R-:W-:-:S07]  /*0120*/  IMAD.U32 R5, RZ, RZ, UR4 ;  /* 0x00000004ff057e24 */ /* 0x000fce000f8e00ff */
[----:B------:R-:W-:-:S07]  /*0130*/  LEPC R20, `(.L_x_406) ;  /* 0x000000001014794e */ /* 0x000fce0000000000 */
[----:B01----:R-:W-:Y:S05]  /*0140*/  CALL.ABS.NOINC R2 ;  /* 0x0000000002007343 */ /* 0x003fea0003c00000 */
.L_x_406:
[----:B------:R-:W-:Y:S01]  /*0150*/  ISETP.NE.U32.AND P0, PT, R4, RZ, PT ;  /* 0x000000ff0400720c */ /* 0x000fe20003f05070 */
[----:B------:R-:W-:Y:S02]  /*0160*/  IMAD.MOV.U32 R16, RZ, RZ, R4 ;  /* 0x000000ffff107224 */ /* 0x000fe400078e0004 */
[----:B------:R-:W-:Y:S01]  /*0170*/  IMAD.MOV.U32 R17, RZ, RZ, R5 ;  /* 0x000000ffff117224 */ /* 0x000fe200078e0005 */
[----:B------:R-:W-:-:S13]  /*0180*/  ISETP.NE.AND.EX P0, PT, R5, RZ, PT, P0 ;  /* 0x000000ff0500720c */ /* 0x000fda0003f05300 */
[----:B------:R-:W-:Y:S05]  /*0190*/  @P0 BRA `(.L_x_405) ;  /* 0x0000000000440947 */ /* 0x000fea0003800000 */
[----:B------:R-:W-:Y:S02]  /*01a0*/  MOV R0, 0x188 ;  /* 0x0000018800007802 */ /* 0x000fe40000000f00 */
[----:B------:R-:W-:Y:S02]  /*01b0*/  CS2R R4, SRZ ;  /* 0x0000000000047805 */ /* 0x000fe4000001ff00 */
[----:B------:R0:W1:Y:S05]  /*01c0*/  LDC.64 R2, c[0x4][R0] ;  /* 0x0100000000027b82 */ /* 0x00006a0000000a00 */
[----:B------:R-:W-:-:S07]  /*01d0*/  LEPC R20, `(.L_x_407) ;  /* 0x000000001014794e */ /* 0x000fce0000000000 */
[----:B01----:R-:W-:Y:S05]  /*01e0*/  CALL.ABS.NOINC R2 ;  /* 0x0000000002007343 */ /* 0x003fea0003c00000 */
.L_x_407:
[----:B------:R-:W0:Y:S01]  /*01f0*/  LDC.64 R8, c[0x4][0x168] ;  /* 0x01005a00ff087b82 */ /* 0x000e220000000a00 */
[----:B------:R-:W-:Y:S01]  /*0200*/  MOV R0, 0x178 ;  /* 0x0000017800007802 */ /* 0x000fe20000000f00 */
[----:B------:R-:W1:Y:S01]  /*0210*/  LDCU.64 UR4, c[0x4][0x170] ;  /* 0x01002e00ff0477ac */ /* 0x000e620008000a00 */
[----:B------:R-:W-:Y:S02]  /*0220*/  IMAD.MOV.U32 R6, RZ, RZ, R22 ;  /* 0x000000ffff067224 */ /* 0x000fe400078e0016 */
[----:B------:R-:W-:-:S03]  /*0230*/  IMAD.MOV.U32 R7, RZ, RZ, R23 ;  /* 0x000000ffff077224 */ /* 0x000fc600078e0017 */
[----:B------:R2:W3:Y:S01]  /*0240*/  LDC.64 R2, c[0x4][R0] ;  /* 0x0100000000027b82 */ /* 0x0004e20000000a00 */
[----:B-1----:R-:W-:Y:S02]  /*0250*/  IMAD.U32 R4, RZ, RZ, UR4 ;  /* 0x00000004ff047e24 */ /* 0x002fe4000f8e00ff */
[----:B------:R-:W-:Y:S01]  /*0260*/  IMAD.U32 R5, RZ, RZ, UR5 ;  /* 0x00000005ff057e24 */ /* 0x000fe2000f8e00ff */
[----:B0-----:R2:W-:Y:S06]  /*0270*/  STL.64 [R1], R8 ;  /* 0x0000000801007387 */ /* 0x0015ec0000100a00 */
[----:B------:R-:W-:-:S07]  /*0280*/  LEPC R20, `(.L_x_408) ;  /* 0x000000001014794e */ /* 0x000fce0000000000 */
[----:B--23--:R-:W-:Y:S05]  /*0290*/  CALL.ABS.NOINC R2 ;  /* 0x0000000002007343 */ /* 0x00cfea0003c00000 */
.L_x_408:
[----:B------:R-:W-:Y:S05]  /*02a0*/  BPT.TRAP 0x1 ;  /* 0x000000040000795c */ /* 0x000fea0000300000 */
.L_x_405:
[----:B------:R-:W0:Y:S01]  /*02b0*/  LDCU UR4, c[0x0][0x388] ;  /* 0x00007100ff0477ac */ /* 0x000e220008000800 */
[----:B------:R-:W1:Y:S01]  /*02c0*/  LDC.64 R14, c[0x0][0x358] ;  /* 0x0000d600ff0e7b82 */ /* 0x000e620000000a00 */
[----:B------:R-:W0:Y:S02]  /*02d0*/  LDCU.64 UR6, c[0x0][0x380] ;  /* 0x00007000ff0677ac */ /* 0x000e240008000a00 */
[----:B0-----:R-:W-:-:S04]  /*02e0*/  ULEA UR5, UP0, UR4, UR6, 0x3 ;  /* 0x0000000604057291 */ /* 0x001fc8000f8018ff */
[----:B------:R-:W-:Y:S02]  /*02f0*/  ULEA.HI.X UR4, UR4, UR7, URZ, 0x3, UP0 ;  /* 0x0000000704047291 */ /* 0x000fe400080f1cff */
[----:B------:R-:W-:-:S04]  /*0300*/  IMAD.U32 R12, RZ, RZ, UR5 ;  /* 0x00000005ff0c7e24 */ /* 0x000fc8000f8e00ff */
[----:B------:R-:W-:Y:S01]  /*0310*/  IMAD.U32 R13, RZ, RZ, UR4 ;  /* 0x00000004ff0d7e24 */ /* 0x000fe2000f8e00ff */
[----:B------:R-:W-:-:S04]  /*0320*/  ISETP.GT.U32.AND P0, PT, R12, UR6, PT ;  /* 0x000000060c007c0c */ /* 0x000fc8000bf04070 */
[----:B------:R-:W-:-:S13]  /*0330*/  ISETP.GT.U32.AND.EX P0, PT, R13, UR7, PT, P0 ;  /* 0x000000070d007c0c */ /* 0x000fda000bf04100 */
[----:B------:R-:W-:Y:S05]  /*0340*/  @!P0 BRA `(.L_x_409) ;  /* 0x00000010008c8947 */ /* 0x000fea0003800000 */
[----:B------:R-:W0:Y:S01]  /*0350*/  LDCU.64 UR4, c[0x0][0x380] ;  /* 0x00007000ff0477ac */ /* 0x000e220008000a00 */
[----:B------:R-:W-:Y:S01]  /*0360*/  BSSY.RECONVERGENT B2, `(.L_x_409) ;  /* 0x0000121000027945 */ /* 0x000fe20003800200 */
[----:B0-----:R-:W-:Y:S02]  /*0370*/  IMAD.U32 R38, RZ, RZ, UR4 ;  /* 0x00000004ff267e24 */ /* 0x001fe4000f8e00ff */
[----:B------:R-:W-:Y:S02]  /*0380*/  IMAD.U32 R21, RZ, RZ, UR5 ;  /* 0x00000005ff157e24 */ /* 0x000fe4000f8e00ff */
[----:B------:R-:W-:Y:S02]  /*0390*/  IMAD.U32 R22, RZ, RZ, UR4 ;  /* 0x00000004ff167e24 */ /* 0x000fe4000f8e00ff */
[----:B------:R-:W-:-:S07]  /*03a0*/  IMAD.U32 R23, RZ, RZ, UR5 ;  /* 0x00000005ff177e24 */ /* 0x000fce000f8e00ff */
.L_x_430:
[C---:B------:R-:W-:Y:S01]  /*03b0*/  IADD3 R3, P1, PT, R38.reuse, 0x100, RZ ;  /* 0x0000010026037810 */ /* 0x040fe20007f3e0ff */
[----:B------:R-:W-:Y:S01]  /*03c0*/  BSSY.RECONVERGENT B1, `(.L_x_410) ;  /* 0x0000117000017945 */ /* 0x000fe20003800200 */
[----:B------:R-:W-:Y:S01]  /*03d0*/  IADD3 R8, P2, PT, R38, 0x8, RZ ;  /* 0x0000000826087810 */ /* 0x000fe20007f5e0ff */
[----:B------:R-:W-:Y:S01]  /*03e0*/  IMAD.MOV.U32 R10, RZ, RZ, R38 ;  /* 0x000000ffff0a7224 */ /* 0x000fe200078e0026 */
[CC--:B------:R-:W-:Y:S01]  /*03f0*/  ISETP.LT.U32.AND P0, PT, R3.reuse, R12.reuse, PT ;  /* 0x0000000c0300720c */ /* 0x0c0fe20003f01070 */
[--C-:B------:R-:W-:Y:S01]  /*0400*/  IMAD.X R0, RZ, RZ, R21.reuse, P1 ;  /* 0x000000ffff007224 */ /* 0x100fe200008e0615 */
[CC--:B------:R-:W-:Y:S01]  /*0410*/  ISETP.GE.U32.AND P1, PT, R3.reuse, R12.reuse, PT ;  /* 0x0000000c0300720c */ /* 0x0c0fe20003f26070 */
[--C-:B------:R-:W-:Y:S02]  /*0420*/  IMAD.X R7, RZ, RZ, R21.reuse, P2 ;  /* 0x000000ffff077224 */ /* 0x100fe400010e0615 */
[----:B------:R-:W-:Y:S01]  /*0430*/  IMAD.MOV.U32 R9, RZ, RZ, R21 ;  /* 0x000000ffff097224 */ /* 0x000fe200078e0015 */
[CC--:B------:R-:W-:Y:S01]  /*0440*/  ISETP.LT.U32.AND.EX P0, PT, R0.reuse, R13.reuse, PT, P0 ;  /* 0x0000000d0000720c */ /* 0x0c0fe20003f01100 */
[----:B------:R-:W-:Y:S01]  /*0450*/  IMAD.MOV.U32 R38, RZ, RZ, R3 ;  /* 0x000000ffff267224 */ /* 0x000fe200078e0003 */
[----:B------:R-:W-:Y:S01]  /*0460*/  ISETP.GE.U32.AND.EX P1, PT, R0, R13, PT, P1 ;  /* 0x0000000d0000720c */ /* 0x000fe20003f26110 */
[----:B------:R-:W-:Y:S01]  /*0470*/  IMAD.MOV.U32 R21, RZ, RZ, R0 ;  /* 0x000000ffff157224 */ /* 0x000fe200078e0000 */
[----:B------:R-:W-:-:S02]  /*0480*/  SEL R11, R3, R12, P0 ;  /* 0x0000000c030b7207 */ /* 0x000fc40000000000 */
[----:B------:R-:W-:Y:S02]  /*0490*/  SEL R20, R0, R13, P0 ;  /* 0x0000000d00147207 */ /* 0x000fe40000000000 */
[----:B------:R-:W-:-:S04]  /*04a0*/  ISETP.NE.U32.AND P0, PT, R8, R11, PT ;  /* 0x0000000b0800720c */ /* 0x000fc80003f05070 */
[----:B------:R-:W-:-:S13]  /*04b0*/  ISETP.NE.AND.EX P0, PT, R7, R20, PT, P0 ;  /* 0x000000140700720c */ /* 0x000fda0003f05300 */
[----:B0-----:R-:W-:Y:S05]  /*04c0*/  @!P0 BRA `(.L_x_411) ;  /* 0x0000001000188947 */ /* 0x001fea0003800000 */
[----:B------:R-:W-:Y:S02]  /*04d0*/  IMAD.MOV.U32 R6, RZ, RZ, RZ ;  /* 0x000000ffff067224 */ /* 0x000fe400078e00ff */
[----:B------:R-:W-:Y:S02]  /*04e0*/  IMAD.MOV.U32 R0, RZ, RZ, RZ ;  /* 0x000000ffff007224 */ /* 0x000fe400078e00ff */
[--C-:B------:R-:W-:Y:S02]  /*04f0*/  IMAD.MOV.U32 R32, RZ, RZ, R22.reuse ;  /* 0x000000ffff207224 */ /* 0x100fe400078e0016 */
[--C-:B------:R-:W-:Y:S02]  /*0500*/  IMAD.MOV.U32 R33, RZ, RZ, R23.reuse ;  /* 0x000000ffff217224 */ /* 0x100fe400078e0017 */
[----:B------:R-:W-:Y:S02]  /*0510*/  IMAD.MOV.U32 R30, RZ, RZ, R22 ;  /* 0x000000ffff1e7224 */ /* 0x000fe400078e0016 */
[----:B------:R-:W-:-:S07]  /*0520*/  IMAD.MOV.U32 R31, RZ, RZ, R23 ;  /* 0x000000ffff1f7224 */ /* 0x000fce00078e0017 */
.L_x_429:
[C---:B-1----:R-:W-:Y:S02]  /*0530*/  R2UR UR4, R14.reuse ;  /* 0x000000000e0472ca */ /* 0x042fe400000e0000 */
[C---:B------:R-:W-:Y:S02]  /*0540*/  R2UR UR5, R15.reuse ;  /* 0x000000000f0572ca */ /* 0x040fe400000e0000 */
[----:B------:R-:W-:Y:S02]  /*0550*/  R2UR UR6, R14 ;  /* 0x000000000e0672ca */ /* 0x000fe400000e0000 */
[----:B------:R-:W-:-:S09]  /*0560*/  R2UR UR7, R15 ;  /* 0x000000000f0772ca */ /* 0x000fd200000e0000 */
[----:B0-2---:R-:W2:Y:S04]  /*0570*/  LDG.E.64 R24, desc[UR4][R30.64+0x8] ;  /* 0x000008041e187981 */ /* 0x005ea8000c1e1b00 */
[----:B------:R-:W2:Y:S01]  /*0580*/  LDG.E.64 R2, desc[UR6][R22.64] ;  /* 0x0000000616027981 */ /* 0x000ea2000c1e1b00 */
[----:B------:R-:W-:Y:S01]  /*0590*/  IADD3 R4, P2, PT, R32, 0x8, RZ ;  /* 0x0000000820047810 */ /* 0x000fe20007f5e0ff */
[----:B------:R-:W-:Y:S04]  /*05a0*/  BSSY.RECONVERGENT B0, `(.L_x_412) ;  /* 0x00000ed000007945 */ /* 0x000fe80003800200 */
[----:B------:R-:W-:Y:S01]  /*05b0*/  IMAD.X R5, RZ, RZ, R33, P2 ;  /* 0x000000ffff057224 */ /* 0x000fe200010e0621 */
[----:B--2---:R-:W-:-:S02]  /*05c0*/  ISETP.GE.U32.AND P0, PT, R24, R2, PT ;  /* 0x000000021800720c */ /* 0x004fc40003f06070 */
[----:B------:R-:W-:Y:S02]  /*05d0*/  IADD3 R2, P3, PT, R30, 0x8, RZ ;  /* 0x000000081e027810 */ /* 0x000fe40007f7e0ff */
[----:B------:R-:W-:-:S03]  /*05e0*/  ISETP.GE.U32.AND.EX P0, PT, R25, R3, PT, P0 ;  /* 0x000000031900720c */ /* 0x000fc60003f06100 */
[----:B------:R-:W-:-:S10]  /*05f0*/  IMAD.X R3, RZ, RZ, R31, P3 ;  /* 0x000000ffff037224 */ /* 0x000fd400018e061f */
[----:B------:R-:W-:Y:S05]  /*0600*/  @!P0 BRA `(.L_x_413) ;  /* 0x0000000000948947 */ /* 0x000fea0003800000 */
[----:B------:R-:W-:Y:S02]  /*0610*/  R2UR UR4, R14 ;  /* 0x000000000e0472ca */ /* 0x000fe400000e0000 */
[----:B------:R-:W-:-:S13]  /*0620*/  R2UR UR5, R15 ;  /* 0x000000000f0572ca */ /* 0x000fda00000e0000 */
[----:B------:R-:W2:Y:S01]  /*0630*/  LDG.E.64 R26, desc[UR4][R30.64] ;  /* 0x000000041e1a7981 */ /* 0x000ea2000c1e1b00 */
[----:B------:R-:W-:Y:S01]  /*0640*/  BSSY.RECONVERGENT B3, `(.L_x_414) ;  /* 0x000001b000037945 */ /* 0x000fe20003800200 */
[----:B------:R-:W-:Y:S02]  /*0650*/  IMAD.MOV.U32 R36, RZ, RZ, R2 ;  /* 0x000000ffff247224 */ /* 0x000fe400078e0002 */
[----:B------:R-:W-:Y:S01]  /*0660*/  IMAD.MOV.U32 R37, RZ, RZ, R3 ;  /* 0x000000ffff257224 */ /* 0x000fe200078e0003 */
[----:B--2---:R-:W-:-:S04]  /*0670*/  ISETP.GE.U32.AND P0, PT, R24, R26, PT ;  /* 0x0000001a1800720c */ /* 0x004fc80003f06070 */
[----:B------:R-:W-:-:S13]  /*0680*/  ISETP.GE.U32.AND.EX P0, PT, R25, R27, PT, P0 ;  /* 0x0000001b1900720c */ /* 0x000fda0003f06100 */
[----:B------:R-:W-:Y:S05]  /*0690*/  @P0 BRA `(.L_x_415) ;  /* 0x0000000000540947 */ /* 0x000fea0003800000 */
.L_x_416:
[C---:B------:R-:W-:Y:S01]  /*06a0*/  R2UR UR4, R14.reuse ;  /* 0x000000000e0472ca */ /* 0x040fe200000e0000 */
[----:B------:R-:W-:Y:S01]  /*06b0*/  IMAD.MOV.U32 R32, RZ, RZ, R26 ;  /* 0x000000ffff207224 */ /* 0x000fe200078e001a */
[C---:B------:R-:W-:Y:S01]  /*06c0*/  R2UR UR5, R15.reuse ;  /* 0x000000000f0572ca */ /* 0x040fe200000e0000 */
[----:B------:R-:W-:Y:S01]  /*06d0*/  IMAD.MOV.U32 R33, RZ, RZ, R27 ;  /* 0x000000ffff217224 */ /* 0x000fe200078e001b */
[----:B------:R-:W-:Y:S01]  /*06e0*/  R2UR UR6, R14 ;  /* 0x000000000e0672ca */ /* 0x000fe200000e0000 */
[----:B------:R-:W-:Y:S01]  /*06f0*/  IMAD.MOV.U32 R28, RZ, RZ, R36 ;  /* 0x000000ffff1c7224 */ /* 0x000fe200078e0024 */
[----:B------:R-:W-:Y:S01]  /*0700*/  R2UR UR7, R15 ;  /* 0x000000000f0772ca */ /* 0x000fe200000e0000 */
[----:B------:R-:W-:Y:S02]  /*0710*/  IMAD.MOV.U32 R29, RZ, RZ, R37 ;  /* 0x000000ffff1d7224 */ /* 0x000fe400078e0025 */
[----:B------:R-:W-:Y:S02]  /*0720*/  IMAD.MOV.U32 R26, RZ, RZ, R30 ;  /* 0x000000ffff1a7224 */ /* 0x000fe400078e001e */
[----:B------:R-:W-:-:S04]  /*0730*/  IMAD.MOV.U32 R27, RZ, RZ, R31 ;  /* 0x000000ffff1b7224 */ /* 0x000fc800078e001f */
[----:B------:R0:W-:Y:S04]  /*0740*/  STG.E.64 desc[UR4][R28.64], R32 ;  /* 0x000000201c007986 */ /* 0x0001e8000c101b04 */
[----:B------:R-:W2:Y:S01]  /*0750*/  LDG.E.64 R26, desc[UR6][R26.64+-0x8] ;  /* 0xfffff8061a1a7981 */ /* 0x000ea2000c1e1b00 */
[----:B------:R-:W-:Y:S01]  /*0760*/  IADD3 R34, P2, PT, R30, -0x8, RZ ;  /* 0xfffffff81e227810 */ /* 0x000fe20007f5e0ff */
[----:B------:R-:W-:Y:S02]  /*0770*/  IMAD.MOV.U32 R36, RZ, RZ, R30 ;  /* 0x000000ffff247224 */ /* 0x000fe400078e001e */
[----:B------:R-:W-:Y:S01]  /*0780*/  IMAD.MOV.U32 R37, RZ, RZ, R31 ;  /* 0x000000ffff257224 */ /* 0x000fe200078e001f */
[----:B------:R-:W-:Y:S01]  /*0790*/  IADD3.X R35, PT, PT, R31, -0x1, RZ, P2, !PT ;  /* 0xffffffff1f237810 */ /* 0x000fe200017fe4ff */
[----:B------:R-:W-:-:S04]  /*07a0*/  IMAD.MOV.U32 R30, RZ, RZ, R34 ;  /* 0x000000ffff1e7224 */ /* 0x000fc800078e0022 */
[----:B------:R-:W-:Y:S01]  /*07b0*/  IMAD.MOV.U32 R31, RZ, RZ, R35 ;  /* 0x000000ffff1f7224 */ /* 0x000fe200078e0023 */
[----:B--2---:R-:W-:-:S04]  /*07c0*/  ISETP.GE.U32.AND P0, PT, R24, R26, PT ;  /* 0x0000001a1800720c */ /* 0x004fc80003f06070 */
[----:B------:R-:W-:-:S13]  /*07d0*/  ISETP.GE.U32.AND.EX P0, PT, R25, R27, PT, P0 ;  /* 0x0000001b1900720c */ /* 0x000fda0003f06100 */
[----:B0-----:R-:W-:Y:S05]  /*07e0*/  @!P0 BRA `(.L_x_416) ;  /* 0xfffffffc00ac8947 */ /* 0x001fea000383ffff */
.L_x_415:
[----:B------:R-:W-:Y:S05]  /*07f0*/  BSYNC.RECONVERGENT B3 ;  /* 0x0000000000037941 */ /* 0x000fea0003800200 */
.L_x_414:
[----:B------:R-:W-:Y:S01]  /*0800*/  R2UR UR4, R14 ;  /* 0x000000000e0472ca */ /* 0x000fe200000e0000 */
[----:B------:R-:W-:Y:S01]  /*0810*/  IMAD.MOV.U32 R26, RZ, RZ, R36 ;  /* 0x000000ffff1a7224 */ /* 0x000fe200078e0024 */
[----:B------:R-:W-:Y:S01]  /*0820*/  R2UR UR5, R15 ;  /* 0x000000000f0572ca */ /* 0x000fe200000e0000 */
[----:B------:R-:W-:-:S12]  /*0830*/  IMAD.MOV.U32 R27, RZ, RZ, R37 ;  /* 0x000000ffff1b7224 */ /* 0x000fd800078e0025 */
[----:B------:R0:W-:Y:S01]  /*0840*/  STG.E.64 desc[UR4][R26.64], R24 ;  /* 0x000000181a007986 */ /* 0x0001e2000c101b04 */
[----:B------:R-:W-:Y:S05]  /*0850*/  BRA `(.L_x_417) ;  /* 0x0000000c00047947 */ /* 0x000fea0003800000 */
.L_x_413:
[----:B------:R-:W-:Y:S01]  /*0860*/  LOP3.LUT R36, R6, 0x3, RZ, 0xc0, !PT ;  /* 0x0000000306247812 */ /* 0x000fe200078ec0ff */
[----:B------:R-:W-:Y:S01]  /*0870*/  BSSY.RECONVERGENT B3, `(.L_x_418) ;  /* 0x0000035000037945 */ /* 0x000fe20003800200 */
[----:B------:R-:W-:Y:S01]  /*0880*/  IADD3 R28, P3, PT, R30, 0x10, RZ ;  /* 0x000000101e1c7810 */ /* 0x000fe20007f7e0ff */
[----:B------:R-:W-:Y:S01]  /*0890*/  IMAD.MOV.U32 R43, RZ, RZ, R8 ;  /* 0x000000ffff2b7224 */ /* 0x000fe200078e0008 */
[----:B------:R-:W-:Y:S01]  /*08a0*/  ISETP.NE.U32.AND P2, PT, R36, 0x3, PT ;  /* 0x000000032400780c */ /* 0x000fe20003f45070 */
[----:B------:R-:W-:Y:S01]  /*08b0*/  IMAD.MOV.U32 R40, RZ, RZ, R7 ;  /* 0x000000ffff287224 */ /* 0x000fe200078e0007 */
[----:B------:R-:W-:Y:S01]  /*08c0*/  ISETP.GE.U32.AND P0, PT, R6, 0x3, PT ;  /* 0x000000030600780c */ /* 0x000fe20003f06070 */
[----:B------:R-:W-:Y:S01]  /*08d0*/  IMAD.X R29, RZ, RZ, R31, P3 ;  /* 0x000000ffff1d7224 */ /* 0x000fe200018e061f */
[----:B------:R-:W-:Y:S01]  /*08e0*/  ISETP.NE.AND.EX P2, PT, RZ, RZ, PT, P2 ;  /* 0x000000ffff00720c */ /* 0x000fe20003f45320 */
[----:B------:R-:W-:Y:S01]  /*08f0*/  IMAD.MOV.U32 R26, RZ, RZ, R4 ;  /* 0x000000ffff1a7224 */ /* 0x000fe200078e0004 */
[----:B------:R-:W-:Y:S01]  /*0900*/  ISETP.GE.U32.AND.EX P0, PT, R0, RZ, PT, P0 ;  /* 0x000000ff0000720c */ /* 0x000fe20003f06100 */
[----:B------:R-:W-:-:S10]  /*0910*/  IMAD.MOV.U32 R27, RZ, RZ, R5 ;  /* 0x000000ffff1b7224 */ /* 0x000fd400078e0005 */
[----:B------:R-:W-:Y:S05]  /*0920*/  @!P2 BRA `(.L_x_419) ;  /* 0x0000000000a4a947 */ /* 0x000fea0003800000 */
[----:B------:R-:W-:Y:S02]  /*0930*/  R2UR UR4, R14 ;  /* 0x000000000e0472ca */ /* 0x000fe400000e0000 */
[----:B------:R-:W-:-:S13]  /*0940*/  R2UR UR5, R15 ;  /* 0x000000000f0572ca */ /* 0x000fda00000e0000 */
[----:B------:R-:W2:Y:S01]  /*0950*/  LDG.E.64 R34, desc[UR4][R32.64] ;  /* 0x0000000420227981 */ /* 0x000ea2000c1e1b00 */
[----:B------:R-:W-:Y:S01]  /*0960*/  ISETP.NE.U32.AND P2, PT, R36, RZ, PT ;  /* 0x000000ff2400720c */ /* 0x000fe20003f45070 */
[----:B------:R-:W-:Y:S01]  /*0970*/  IMAD.MOV.U32 R28, RZ, RZ, R2 ;  /* 0x000000ffff1c7224 */ /* 0x000fe200078e0002 */
[----:B------:R-:W-:Y:S01]  /*0980*/  IADD3 R43, P3, PT, R8, -0x8, RZ ;  /* 0xfffffff8082b7810 */ /* 0x000fe20007f7e0ff */
[----:B------:R-:W-:Y:S01]  /*0990*/  IMAD.MOV.U32 R29, RZ, RZ, R3 ;  /* 0x000000ffff1d7224 */ /* 0x000fe200078e0003 */
[----:B------:R-:W-:Y:S01]  /*09a0*/  ISETP.NE.AND.EX P2, PT, RZ, RZ, PT, P2 ;  /* 0x000000ffff00720c */ /* 0x000fe20003f45320 */
[----:B------:R-:W-:Y:S01]  /*09b0*/  IMAD.MOV.U32 R26, RZ, RZ, R32 ;  /* 0x000000ffff1a7224 */ /* 0x000fe200078e0020 */
[----:B------:R-:W-:Y:S01]  /*09c0*/  IADD3.X R40, PT, PT, R7, -0x1, RZ, P3, !PT ;  /* 0xffffffff07287810 */ /* 0x000fe20001ffe4ff */
[----:B------:R-:W-:Y:S01]  /*09d0*/  IMAD.MOV.U32 R27, RZ, RZ, R33 ;  /* 0x000000ffff1b7224 */ /* 0x000fe200078e0021 */
[----:B--2---:R0:W-:Y:S09]  /*09e0*/  STG.E.64 desc[UR4][R28.64], R34 ;  /* 0x000000221c007986 */ /* 0x0041f2000c101b04 */
[----:B------:R-:W-:Y:S05]  /*09f0*/  @!P2 BRA `(.L_x_419) ;  /* 0x000000000070a947 */ /* 0x000fea0003800000 */
[----:B------:R-:W-:Y:S02]  /*0a00*/  R2UR UR4, R14 ;  /* 0x000000000e0472ca */ /* 0x000fe400000e0000 */
[----:B------:R-:W-:-:S13]  /*0a10*/  R2UR UR5, R15 ;  /* 0x000000000f0572ca */ /* 0x000fda00000e0000 */
[----:B0-----:R-:W2:Y:S01]  /*0a20*/  LDG.E.64 R28, desc[UR4][R32.64+-0x8] ;  /* 0xfffff804201c7981 */ /* 0x001ea2000c1e1b00 */
[----:B------:R-:W-:-:S04]  /*0a30*/  ISETP.NE.U32.AND P2, PT, R36, 0x1, PT ;  /* 0x000000012400780c */ /* 0x000fc80003f45070 */
[----:B------:R-:W-:-:S13]  /*0a40*/  ISETP.NE.AND.EX P2, PT, RZ, RZ, PT, P2 ;  /* 0x000000ffff00720c */ /* 0x000fda0003f45320 */
[----:B------:R-:W-:Y:S02]  /*0a50*/  @P2 R2UR UR6, R14 ;  /* 0x000000000e0622ca */ /* 0x000fe400000e0000 */
[----:B------:R-:W-:Y:S01]  /*0a60*/  @P2 R2UR UR7, R15 ;  /* 0x000000000f0722ca */ /* 0x000fe200000e0000 */
[----:B--2---:R0:W-:-:S12]  /*0a70*/  STG.E.64 desc[UR4][R30.64], R28 ;  /* 0x0000001c1e007986 */ /* 0x0041d8000c101b04 */
[----:B------:R1:W2:Y:S01]  /*0a80*/  @P2 LDG.E.64 R34, desc[UR6][R32.64+-0x10] ;  /* 0xfffff00620222981 */ /* 0x0002a2000c1e1b00 */
[----:B------:R-:W-:Y:S02]  /*0a90*/  @P2 R2UR UR4, R14 ;  /* 0x000000000e0422ca */ /* 0x000fe400000e0000 */
[----:B------:R-:W-:Y:S02]  /*0aa0*/  @P2 R2UR UR5, R15 ;  /* 0x000000000f0522ca */ /* 0x000fe400000e0000 */
[----:B------:R-:W-:Y:S02]  /*0ab0*/  IADD3 R26, P4, PT, R32, -0x8, RZ ;  /* 0xfffffff8201a7810 */ /* 0x000fe40007f9e0ff */
[----:B------:R-:W-:Y:S02]  /*0ac0*/  @P2 IADD3 R36, P6, PT, R30, -0x8, RZ ;  /* 0xfffffff81e242810 */ /* 0x000fe40007fde0ff */
[----:B------:R-:W-:Y:S01]  /*0ad0*/  @P2 IADD3 R39, P5, PT, R32, -0x10, RZ ;  /* 0xfffffff020272810 */ /* 0x000fe20007fbe0ff */
[----:B0-----:R-:W-:Y:S01]  /*0ae0*/  IMAD.MOV.U32 R28, RZ, RZ, R30 ;  /* 0x000000ffff1c7224 */ /* 0x001fe200078e001e */
[----:B------:R-:W-:Y:S01]  /*0af0*/  IADD3 R43, P3, PT, R8, -0x10, RZ ;  /* 0xfffffff0082b7810 */ /* 0x000fe20007f7e0ff */
[----:B------:R-:W-:Y:S01]  /*0b00*/  IMAD.MOV.U32 R29, RZ, RZ, R31 ;  /* 0x000000ffff1d7224 */ /* 0x000fe200078e001f */
[----:B------:R-:W-:Y:S01]  /*0b10*/  IADD3.X R27, PT, PT, R33, -0x1, RZ, P4, !PT ;  /* 0xffffffff211b7810 */ /* 0x000fe200027fe4ff */
[----:B------:R-:W-:Y:S01]  /*0b20*/  @P2 IMAD.MOV.U32 R26, RZ, RZ, R39 ;  /* 0x000000ffff1a2224 */ /* 0x000fe200078e0027 */
[----:B------:R-:W-:Y:S01]  /*0b30*/  @P2 IADD3.X R37, PT, PT, R31, -0x1, RZ, P6, !PT ;  /* 0xffffffff1f252810 */ /* 0x000fe200037fe4ff */
[----:B------:R-:W-:Y:S01]  /*0b40*/  @P2 IMAD.MOV.U32 R28, RZ, RZ, R36 ;  /* 0x000000ffff1c2224 */ /* 0x000fe200078e0024 */
[----:B-1----:R-:W-:-:S02]  /*0b50*/  @P2 IADD3.X R32, PT, PT, R33, -0x1, RZ, P5, !PT ;  /* 0xffffffff21202810 */ /* 0x002fc40002ffe4ff */
[----:B------:R-:W-:Y:S01]  /*0b60*/  @P2 IADD3 R43, P4, PT, R8, -0x18, RZ ;  /* 0xffffffe8082b2810 */ /* 0x000fe20007f9e0ff */
[----:B------:R-:W-:Y:S01]  /*0b70*/  @P2 IMAD.MOV.U32 R29, RZ, RZ, R37 ;  /* 0x000000ffff1d2224 */ /* 0x000fe200078e0025 */
[C---:B------:R-:W-:Y:S01]  /*0b80*/  IADD3.X R40, PT, PT, R7.reuse, -0x1, RZ, P3, !PT ;  /* 0xffffffff07287810 */ /* 0x040fe20001ffe4ff */
[----:B------:R-:W-:Y:S01]  /*0b90*/  @P2 IMAD.MOV.U32 R27, RZ, RZ, R32 ;  /* 0x000000ffff1b2224 */ /* 0x000fe200078e0020 */
[----:B------:R-:W-:Y:S01]  /*0ba0*/  @P2 IADD3.X R40, PT, PT, R7, -0x1, RZ, P4, !PT ;  /* 0xffffffff07282810 */ /* 0x000fe200027fe4ff */
[----:B--2---:R1:W-:Y:S08]  /*0bb0*/  @P2 STG.E.64 desc[UR4][R30.64+-0x8], R34 ;  /* 0xfffff8221e002986 */ /* 0x0043f0000c101b04 */
.L_x_419:
[----:B------:R-:W-:Y:S05]  /*0bc0*/  BSYNC.RECONVERGENT B3 ;  /* 0x0000000000037941 */ /* 0x000fea0003800200 */
.L_x_418:
[----:B------:R-:W-:Y:S04]  /*0bd0*/  BSSY.RECONVERGENT B4, `(.L_x_420) ;  /* 0x0000086000047945 */ /* 0x000fe80003800200 */
[----:B------:R-:W-:Y:S05]  /*0be0*/  @!P0 BRA `(.L_x_421) ;  /* 0x0000000800108947 */ /* 0x000fea0003800000 */
[----:B------:R-:W-:Y:S01]  /*0bf0*/  ISETP.GT.U32.AND P0, PT, R43, R10, PT ;  /* 0x0000000a2b00720c */ /* 0x000fe20003f04070 */
[----:B------:R-:W-:Y:S03]  /*0c00*/  BSSY.RELIABLE B3, `(.L_x_422) ;  /* 0x0000069000037945 */ /* 0x000fe60003800100 */
[----:B------:R-:W-:-:S13]  /*0c10*/  ISETP.GT.AND.EX P0, PT, R40, R9, PT, P0 ;  /* 0x000000092800720c */ /* 0x000fda0003f04300 */
[----:B------:R-:W-:Y:S05]  /*0c20*/  @!P0 BRA `(.L_x_423) ;  /* 0x0000000400988947 */ /* 0x000fea0003800000 */
[----:B-1----:R-:W-:Y:S01]  /*0c30*/  IADD3 R30, P0, PT, -R10, R43, RZ ;  /* 0x0000002b0a1e7210 */ /* 0x002fe20007f1e1ff */
[----:B------:R-:W-:Y:S03]  /*0c40*/  BSSY.RECONVERGENT B5, `(.L_x_424) ;  /* 0x000003a000057945 */ /* 0x000fe60003800200 */
[----:B------:R-:W-:Y:S01]  /*0c50*/  ISETP.GT.U32.AND P2, PT, R30, 0x60, PT ;  /* 0x000000601e00780c */ /* 0x000fe20003f44070 */
[----:B------:R-:W-:Y:S01]  /*0c60*/  IMAD.X R30, R40, 0x1, ~R9, P0 ;  /* 0x00000001281e7824 */ /* 0x000fe200000e0e09 */
[----:B------:R-:W-:-:S04]  /*0c70*/  PLOP3.LUT P0, PT, PT, PT, PT, 0x80, 0x8 ;  /* 0x000000000008781c */ /* 0x000fc80003f0f070 */
[----:B------:R-:W-:-:S13]  /*0c80*/  ISETP.GT.AND.EX P2, PT, R30, RZ, PT, P2 ;  /* 0x000000ff1e00720c */ /* 0x000fda0003f44320 */
[----:B------:R-:W-:Y:S05]  /*0c90*/  @!P2 BRA `(.L_x_425) ;  /* 0x0000000000d0a947 */ /* 0x000fea0003800000 */
[----:B------:R-:W-:Y:S02]  /*0ca0*/  IADD3 R41, P2, PT, R10, 0x60, RZ ;  /* 0x000000600a297810 */ /* 0x000fe40007f5e0ff */
[----:B------:R-:W-:-:S03]  /*0cb0*/  PLOP3.LUT P0, PT, PT, PT, PT, 0x8, 0x80 ;  /* 0x000000000080781c */ /* 0x000fc60003f0e170 */
[----:B------:R-:W-:-:S10]  /*0cc0*/  IMAD.X R39, RZ, RZ, R9, P2 ;  /* 0x000000ffff277224 */ /* 0x000fd400010e0609 */
.L_x_426:
[----:B------:R-:W-:Y:S02]  /*0cd0*/  R2UR UR4, R14 ;  /* 0x000000000e0472ca */ /* 0x000fe400000e0000 */
[----:B------:R-:W-:-:S13]  /*0ce0*/  R2UR UR5, R15 ;  /* 0x000000000f0572ca */ /* 0x000fda00000e0000 */
[----:B------:R-:W2:Y:S01]  /*0cf0*/  LDG.E.64 R32, desc[UR4][R26.64+-0x8] ;  /* 0xfffff8041a207981 */ /* 0x000ea2000c1e1b00 */
[----:B------:R-:W-:Y:S02]  /*0d00*/  R2UR UR6, R14 ;  /* 0x000000000e0672ca */ /* 0x000fe400000e0000 */
[----:B------:R-:W-:Y:S01]  /*0d10*/  R2UR UR7, R15 ;  /* 0x000000000f0772ca */ /* 0x000fe200000e0000 */
[----:B--2---:R1:W-:-:S12]  /*0d20*/  STG.E.64 desc[UR4][R28.64+-0x8], R32 ;  /* 0xfffff8201c007986 */ /* 0x0043d8000c101b04 */
[----:B0-----:R-:W2:Y:S04]  /*0d30*/  LDG.E.64 R34, desc[UR6][R26.64+-0x10] ;  /* 0xfffff0061a227981 */ /* 0x001ea8000c1e1b00 */
[----:B--2---:R0:W-:Y:S04]  /*0d40*/  STG.E.64 desc[UR4][R28.64+-0x10], R34 ;  /* 0xfffff0221c007986 */ /* 0x0041e8000c101b04 */
[----:B------:R-:W2:Y:S04]  /*0d50*/  LDG.E.64 R36, desc[UR6][R26.64+-0x18] ;  /* 0xffffe8061a247981 */ /* 0x000ea8000c1e1b00 */
[----:B--2---:R2:W-:Y:S04]  /*0d60*/  STG.E.64 desc[UR4][R28.64+-0x18], R36 ;  /* 0xffffe8241c007986 */ /* 0x0045e8000c101b04 */
[----:B------:R-:W3:Y:S04]  /*0d70*/  LDG.E.64 R30, desc[UR6][R26.64+-0x20] ;  /* 0xffffe0061a1e7981 */ /* 0x000ee8000c1e1b00 */
[----:B---3--:R3:W-:Y:S04]  /*0d80*/  STG.E.64 desc[UR4][R28.64+-0x20], R30 ;  /* 0xffffe01e1c007986 */ /* 0x0087e8000c101b04 */
[----:B-1----:R-:W4:Y:S04]  /*0d90*/  LDG.E.64 R32, desc[UR6][R26.64+-0x28] ;  /* 0xffffd8061a207981 */ /* 0x002f28000c1e1b00 */
[----:B----4-:R1:W-:Y:S04]  /*0da0*/  STG.E.64 desc[UR4][R28.64+-0x28], R32 ;  /* 0xffffd8201c007986 */ /* 0x0103e8000c101b04 */
[----:B0-----:R-:W4:Y:S04]  /*0db0*/  LDG.E.64 R34, desc[UR6][R26.64+-0x30] ;  /* 0xffffd0061a227981 */ /* 0x001f28000c1e1b00 */
[----:B----4-:R0:W-:Y:S04]  /*0dc0*/  STG.E.64 desc[UR4][R28.64+-0x30], R34 ;  /* 0xffffd0221c007986 */ /* 0x0101e8000c101b04 */
[----:B--2---:R-:W2:Y:S04]  /*0dd0*/  LDG.E.64 R36, desc[UR6][R26.64+-0x38] ;  /* 0xffffc8061a247981 */ /* 0x004ea8000c1e1b00 */
[----:B--2---:R2:W-:Y:S04]  /*0de0*/  STG.E.64 desc[UR4][R28.64+-0x38], R36 ;  /* 0xffffc8241c007986 */ /* 0x0045e8000c101b04 */
[----:B---3--:R-:W3:Y:S04]  /*0df0*/  LDG.E.64 R30, desc[UR6][R26.64+-0x40] ;  /* 0xffffc0061a1e7981 */ /* 0x008ee8000c1e1b00 */
        /* <DEDUP_REMOVED lines=10> */
[----:B----4-:R-:W-:Y:S04]  /*0ea0*/  STG.E.64 desc[UR4][R28.64+-0x68], R32 ;  /* 0xffff98201c007986 */ /* 0x010fe8000c101b04 */
[----:B0-----:R-:W4:Y:S04]  /*0eb0*/  LDG.E.64 R34, desc[UR6][R26.64+-0x70] ;  /* 0xffff90061a227981 */ /* 0x001f28000c1e1b00 */
[----:B----4-:R0:W-:Y:S04]  /*0ec0*/  STG.E.64 desc[UR4][R28.64+-0x70], R34 ;  /* 0xffff90221c007986 */ /* 0x0101e8000c101b04 */
[----:B--2---:R-:W2:Y:S01]  /*0ed0*/  LDG.E.64 R36, desc[UR6][R26.64+-0x78] ;  /* 0xffff88061a247981 */ /* 0x004ea2000c1e1b00 */
[----:B------:R-:W-:-:S04]  /*0ee0*/  IADD3 R43, P2, PT, R43, -0x80, RZ ;  /* 0xffffff802b2b7810 */ /* 0x000fc80007f5e0ff */
[----:B------:R-:W-:Y:S02]  /*0ef0*/  IADD3.X R40, PT, PT, R40, -0x1, RZ, P2, !PT ;  /* 0xffffffff28287810 */ /* 0x000fe400017fe4ff */
[----:B------:R-:W-:-:S04]  /*0f00*/  ISETP.GT.U32.AND P2, PT, R43, R41, PT ;  /* 0x000000292b00720c */ /* 0x000fc80003f44070 */
[----:B------:R-:W-:Y:S01]  /*0f10*/  ISETP.GT.AND.EX P2, PT, R40, R39, PT, P2 ;  /* 0x000000272800720c */ /* 0x000fe20003f44320 */
[----:B--2---:R-:W-:Y:S04]  /*0f20*/  STG.E.64 desc[UR4][R28.64+-0x78], R36 ;  /* 0xffff88241c007986 */ /* 0x004fe8000c101b04 */
[----:B---3--:R1:W2:Y:S01]  /*0f30*/  LDG.E.64 R30, desc[UR6][R26.64+-0x80] ;  /* 0xffff80061a1e7981 */ /* 0x0082a2000c1e1b00 */
[----:B0-----:R-:W-:Y:S02]  /*0f40*/  IADD3 R34, P3, PT, R26, -0x80, RZ ;  /* 0xffffff801a227810 */ /* 0x001fe40007f7e0ff */
[----:B------:R-:W-:Y:S02]  /*0f50*/  IADD3 R32, P4, PT, R28, -0x80, RZ ;  /* 0xffffff801c207810 */ /* 0x000fe40007f9e0ff */
[----:B------:R-:W-:-:S02]  /*0f60*/  IADD3.X R35, PT, PT, R27, -0x1, RZ, P3, !PT ;  /* 0xffffffff1b237810 */ /* 0x000fc40001ffe4ff */
[----:B------:R-:W-:Y:S01]  /*0f70*/  IADD3.X R33, PT, PT, R29, -0x1, RZ, P4, !PT ;  /* 0xffffffff1d217810 */ /* 0x000fe200027fe4ff */
[----:B-1----:R-:W-:Y:S02]  /*0f80*/  IMAD.MOV.U32 R26, RZ, RZ, R34 ;  /* 0x000000ffff1a7224 */ /* 0x002fe400078e0022 */
[----:B------:R-:W-:Y:S01]  /*0f90*/  IMAD.MOV.U32 R27, RZ, RZ, R35 ;  /* 0x000000ffff1b7224 */ /* 0x000fe200078e0023 */
[----:B--2---:R0:W-:Y:S02]  /*0fa0*/  STG.E.64 desc[UR4][R28.64+-0x80], R30 ;  /* 0xffff801e1c007986 */ /* 0x0041e4000c101b04 */
[----:B0-----:R-:W-:Y:S02]  /*0fb0*/  IMAD.MOV.U32 R28, RZ, RZ, R32 ;  /* 0x000000ffff1c7224 */ /* 0x001fe400078e0020 */
[----:B------:R-:W-:Y:S01]  /*0fc0*/  IMAD.MOV.U32 R29, RZ, RZ, R33 ;  /* 0x000000ffff1d7224 */ /* 0x000fe200078e0021 */
[----:B------:R-:W-:Y:S06]  /*0fd0*/  @P2 BRA `(.L_x_426) ;  /* 0xfffffffc003c2947 */ /* 0x000fec000383ffff */
.L_x_425:
[----:B------:R-:W-:Y:S05]  /*0fe0*/  BSYNC.RECONVERGENT B5 ;  /* 0x0000000000057941 */ /* 0x000fea0003800200 */
.L_x_424:
[----:B------:R-:W-:Y:S01]  /*0ff0*/  IADD3 R30, P3, PT, -R10, R43, RZ ;  /* 0x0000002b0a1e7210 */ /* 0x000fe20007f7e1ff */
[----:B------:R-:W-:Y:S03]  /*1000*/  BSSY.RECONVERGENT B5, `(.L_x_427) ;  /* 0x0000024000057945 */ /* 0x000fe60003800200 */
[----:B------:R-:W-:Y:S01]  /*1010*/  ISETP.GT.U32.AND P2, PT, R30, 0x20, PT ;  /* 0x000000201e00780c */ /* 0x000fe20003f44070 */
[----:B------:R-:W-:-:S05]  /*1020*/  IMAD.X R30, R40, 0x1, ~R9, P3 ;  /* 0x00000001281e7824 */ /* 0x000fca00018e0e09 */
[----:B------:R-:W-:-:S13]  /*1030*/  ISETP.GT.AND.EX P2, PT, R30, RZ, PT, P2 ;  /* 0x000000ff1e00720c */ /* 0x000fda0003f44320 */
[----:B------:R-:W-:Y:S05]  /*1040*/  @!P2 BRA `(.L_x_428) ;  /* 0x00000000007ca947 */ /* 0x000fea0003800000 */
        /* <DEDUP_REMOVED lines=11> */
[----:B---3--:R-:W-:Y:S04]  /*1100*/  STG.E.64 desc[UR4][R28.64+-0x20], R30 ;  /* 0xffffe01e1c007986 */ /* 0x008fe8000c101b04 */
[----:B-1----:R-:W3:Y:S04]  /*1110*/  LDG.E.64 R36, desc[UR6][R26.64+-0x28] ;  /* 0xffffd8061a247981 */ /* 0x002ee8000c1e1b00 */
[----:B---3--:R1:W-:Y:S04]  /*1120*/  STG.E.64 desc[UR4][R28.64+-0x28], R36 ;  /* 0xffffd8241c007986 */ /* 0x0083e8000c101b04 */
[----:B0-----:R-:W3:Y:S04]  /*1130*/  LDG.E.64 R34, desc[UR6][R26.64+-0x30] ;  /* 0xffffd0061a227981 */ /* 0x001ee8000c1e1b00 */
[----:B---3--:R0:W-:Y:S04]  /*1140*/  STG.E.64 desc[UR4][R28.64+-0x30], R34 ;  /* 0xffffd0221c007986 */ /* 0x0081e8000c101b04 */
[----:B--2---:R-:W2:Y:S01]  /*1150*/  LDG.E.64 R32, desc[UR6][R26.64+-0x38] ;  /* 0xffffc8061a207981 */ /* 0x004ea2000c1e1b00 */
[----:B-1----:R-:W-:-:S03]  /*1160*/  IADD3 R36, P3, PT, R26, -0x40, RZ ;  /* 0xffffffc01a247810 */ /* 0x002fc60007f7e0ff */
[----:B--2---:R-:W-:Y:S04]  /*1170*/  STG.E.64 desc[UR4][R28.64+-0x38], R32 ;  /* 0xffffc8201c007986 */ /* 0x004fe8000c101b04 */
[----:B------:R1:W2:Y:S01]  /*1180*/  LDG.E.64 R30, desc[UR6][R26.64+-0x40] ;  /* 0xffffc0061a1e7981 */ /* 0x0002a2000c1e1b00 */
[----:B0-----:R-:W-:Y:S02]  /*1190*/  IADD3 R34, P4, PT, R28, -0x40, RZ ;  /* 0xffffffc01c227810 */ /* 0x001fe40007f9e0ff */
[----:B------:R-:W-:Y:S02]  /*11a0*/  IADD3.X R37, PT, PT, R27, -0x1, RZ, P3, !PT ;  /* 0xffffffff1b257810 */ /* 0x000fe40001ffe4ff */
[----:B------:R-:W-:Y:S02]  /*11b0*/  IADD3.X R35, PT, PT, R29, -0x1, RZ, P4, !PT ;  /* 0xffffffff1d237810 */ /* 0x000fe400027fe4ff */
[----:B------:R-:W-:-:S02]  /*11c0*/  IADD3 R43, P2, PT, R43, -0x40, RZ ;  /* 0xffffffc02b2b7810 */ /* 0x000fc40007f5e0ff */
[----:B------:R-:W-:Y:S01]  /*11d0*/  PLOP3.LUT P0, PT, PT, PT, PT, 0x8, 0x80 ;  /* 0x000000000080781c */ /* 0x000fe20003f0e170 */
[----:B-1----:R-:W-:Y:S01]  /*11e0*/  IMAD.MOV.U32 R26, RZ, RZ, R36 ;  /* 0x000000ffff1a7224 */ /* 0x002fe200078e0024 */
[----:B------:R-:W-:Y:S01]  /*11f0*/  IADD3.X R40, PT, PT, R40, -0x1, RZ, P2, !PT ;  /* 0xffffffff28287810 */ /* 0x000fe200017fe4ff */
[----:B------:R-:W-:Y:S01]  /*1200*/  IMAD.MOV.U32 R27, RZ, RZ, R37 ;  /* 0x000000ffff1b7224 */ /* 0x000fe200078e0025 */
[----:B--2---:R0:W-:Y:S02]  /*1210*/  STG.E.64 desc[UR4][R28.64+-0x40], R30 ;  /* 0xffffc01e1c007986 */ /* 0x0041e4000c101b04 */
[----:B0-----:R-:W-:Y:S02]  /*1220*/  IMAD.MOV.U32 R28, RZ, RZ, R34 ;  /* 0x000000ffff1c7224 */ /* 0x001fe400078e0022 */
[----:B------:R-:W-:-:S07]  /*1230*/  IMAD.MOV.U32 R29, RZ, RZ, R35 ;  /* 0x000000ffff1d7224 */ /* 0x000fce00078e0023 */
.L_x_428:
[----:B------:R-:W-:Y:S05]  /*1240*/  BSYNC.RECONVERGENT B5 ;  /* 0x0000000000057941 */ /* 0x000fea0003800200 */
.L_x_427:
[----:B------:R-:W-:-:S04]  /*1250*/  ISETP.NE.U32.AND P2, PT, R43, R10, PT ;  /* 0x0000000a2b00720c */ /* 0x000fc80003f45070 */
[----:B------:R-:W-:-:S13]  /*1260*/  ISETP.NE.OR.EX P0, PT, R40, R9, P0, P2 ;  /* 0x000000092800720c */ /* 0x000fda0000705720 */
[----:B------:R-:W-:Y:S05]  /*1270*/  @!P0 BREAK.RELIABLE B3 ;  /* 0x0000000000038942 */ /* 0x000fea0003800100 */
[----:B------:R-:W-:Y:S05]  /*1280*/  @!P0 BRA `(.L_x_421) ;  /* 0x0000000000688947 */ /* 0x000fea0003800000 */
.L_x_423:
[----:B------:R-:W-:Y:S05]  /*1290*/  BSYNC.RELIABLE B3 ;  /* 0x0000000000037941 */ /* 0x000fea0003800100 */
.L_x_422:
[----:B------:R-:W-:Y:S02]  /*12a0*/  R2UR UR4, R14 ;  /* 0x000000000e0472ca */ /* 0x000fe400000e0000 */
[----:B------:R-:W-:-:S13]  /*12b0*/  R2UR UR5, R15 ;  /* 0x000000000f0572ca */ /* 0x000fda00000e0000 */
[----:B------:R-:W2:Y:S01]  /*12c0*/  LDG.E.64 R36, desc[UR4][R26.64+-0x8] ;  /* 0xfffff8041a247981 */ /* 0x000ea2000c1e1b00 */
[----:B------:R-:W-:Y:S02]  /*12d0*/  R2UR UR6, R14 ;  /* 0x000000000e0672ca */ /* 0x000fe400000e0000 */
[----:B------:R-:W-:Y:S01]  /*12e0*/  R2UR UR7, R15 ;  /* 0x000000000f0772ca */ /* 0x000fe200000e0000 */
[----:B--2---:R2:W-:-:S12]  /*12f0*/  STG.E.64 desc[UR4][R28.64+-0x8], R36 ;  /* 0xfffff8241c007986 */ /* 0x0045d8000c101b04 */
[----:B01----:R-:W3:Y:S04]  /*1300*/  LDG.E.64 R34, desc[UR6][R26.64+-0x10] ;  /* 0xfffff0061a227981 */ /* 0x003ee8000c1e1b00 */
[----:B---3--:R0:W-:Y:S04]  /*1310*/  STG.E.64 desc[UR4][R28.64+-0x10], R34 ;  /* 0xfffff0221c007986 */ /* 0x0081e8000c101b04 */
[----:B------:R-:W3:Y:S01]  /*1320*/  LDG.E.64 R32, desc[UR6][R26.64+-0x18] ;  /* 0xffffe8061a207981 */ /* 0x000ee2000c1e1b00 */
[----:B------:R-:W-:-:S04]  /*1330*/  IADD3 R43, P0, PT, R43, -0x20, RZ ;  /* 0xffffffe02b2b7810 */ /* 0x000fc80007f1e0ff */
[----:B------:R-:W-:Y:S02]  /*1340*/  IADD3.X R40, PT, PT, R40, -0x1, RZ, P0, !PT ;  /* 0xffffffff28287810 */ /* 0x000fe400007fe4ff */
[----:B------:R-:W-:-:S04]  /*1350*/  ISETP.NE.U32.AND P0, PT, R10, R43, PT ;  /* 0x0000002b0a00720c */ /* 0x000fc80003f05070 */
[----:B------:R-:W-:Y:S01]  /*1360*/  ISETP.NE.AND.EX P0, PT, R9, R40, PT, P0 ;  /* 0x000000280900720c */ /* 0x000fe20003f05300 */
[----:B---3--:R-:W-:Y:S04]  /*1370*/  STG.E.64 desc[UR4][R28.64+-0x18], R32 ;  /* 0xffffe8201c007986 */ /* 0x008fe8000c101b04 */
[----:B------:R1:W3:Y:S01]  /*1380*/  LDG.E.64 R30, desc[UR6][R26.64+-0x20] ;  /* 0xffffe0061a1e7981 */ /* 0x0002e2000c1e1b00 */
[----:B--2---:R-:W-:Y:S02]  /*1390*/  IADD3 R36, P2, PT, R26, -0x20, RZ ;  /* 0xffffffe01a247810 */ /* 0x004fe40007f5e0ff */
[----:B0-----:R-:W-:Y:S02]  /*13a0*/  IADD3 R34, P3, PT, R28, -0x20, RZ ;  /* 0xffffffe01c227810 */ /* 0x001fe40007f7e0ff */
[----:B------:R-:W-:-:S02]  /*13b0*/  IADD3.X R37, PT, PT, R27, -0x1, RZ, P2, !PT ;  /* 0xffffffff1b257810 */ /* 0x000fc400017fe4ff */
[----:B------:R-:W-:Y:S01]  /*13c0*/  IADD3.X R35, PT, PT, R29, -0x1, RZ, P3, !PT ;  /* 0xffffffff1d237810 */ /* 0x000fe20001ffe4ff */
[----:B-1----:R-:W-:Y:S02]  /*13d0*/  IMAD.MOV.U32 R26, RZ, RZ, R36 ;  /* 0x000000ffff1a7224 */ /* 0x002fe400078e0024 */
[----:B------:R-:W-:Y:S01]  /*13e0*/  IMAD.MOV.U32 R27, RZ, RZ, R37 ;  /* 0x000000ffff1b7224 */ /* 0x000fe200078e0025 */
[----:B---3--:R0:W-:Y:S02]  /*13f0*/  STG.E.64 desc[UR4][R28.64+-0x20], R30 ;  /* 0xffffe01e1c007986 */ /* 0x0081e4000c101b04 */
[----:B0-----:R-:W-:Y:S02]  /*1400*/  IMAD.MOV.U32 R28, RZ, RZ, R34 ;  /* 0x000000ffff1c7224 */ /* 0x001fe400078e0022 */
[----:B------:R-:W-:Y:S01]  /*1410*/  IMAD.MOV.U32 R29, RZ, RZ, R35 ;  /* 0x000000ffff1d7224 */ /* 0x000fe200078e0023 */
[----:B------:R-:W-:Y:S06]  /*1420*/  @P0 BRA `(.L_x_422) ;  /* 0xfffffffc009c0947 */ /* 0x000fec000383ffff */
.L_x_421:
[----:B------:R-:W-:Y:S05]  /*1430*/  BSYNC.RECONVERGENT B4 ;  /* 0x0000000000047941 */ /* 0x000fea0003800200 */
.L_x_420:
[----:B------:R-:W-:Y:S02]  /*1440*/  R2UR UR4, R14 ;  /* 0x000000000e0472ca */ /* 0x000fe400000e0000 */
[----:B------:R-:W-:-:S13]  /*1450*/  R2UR UR5, R15 ;  /* 0x000000000f0572ca */ /* 0x000fda00000e0000 */
[----:B------:R2:W-:Y:S02]  /*1460*/  STG.E.64 desc[UR4][R22.64], R24 ;  /* 0x0000001816007986 */ /* 0x0005e4000c101b04 */
.L_x_417:
[----:B------:R-:W-:Y:S05]  /*1470*/  BSYNC.RECONVERGENT B0 ;  /* 0x0000000000007941 */ /* 0x000fea0003800200 */
.L_x_412:
[----:B------:R-:W-:Y:S01]  /*1480*/  IADD3 R8, P0, PT, R8, 0x8, RZ ;  /* 0x0000000808087810 */ /* 0x000fe20007f1e0ff */
[----:B------:R-:W-:Y:S01]  /*1490*/  IMAD.MOV.U32 R32, RZ, RZ, R4 ;  /* 0x000000ffff207224 */ /* 0x000fe200078e0004 */
[----:B------:R-:W-:Y:S01]  /*14a0*/  IADD3 R6, P2, PT, R6, 0x1, RZ ;  /* 0x0000000106067810 */ /* 0x000fe20007f5e0ff */
[----:B------:R-:W-:Y:S02]  /*14b0*/  IMAD.MOV.U32 R33, RZ, RZ, R5 ;  /* 0x000000ffff217224 */ /* 0x000fe400078e0005 */
[----:B------:R-:W-:Y:S01]  /*14c0*/  IMAD.X R7, RZ, RZ, R7, P0 ;  /* 0x000000ffff077224 */ /* 0x000fe200000e0607 */
[----:B------:R-:W-:Y:S01]  /*14d0*/  ISETP.NE.U32.AND P0, PT, R8, R11, PT ;  /* 0x0000000b0800720c */ /* 0x000fe20003f05070 */
[----:B-1----:R-:W-:Y:S02]  /*14e0*/  IMAD.MOV.U32 R30, RZ, RZ, R2 ;  /* 0x000000ffff1e7224 */ /* 0x002fe400078e0002 */
[----:B------:R-:W-:Y:S01]  /*14f0*/  IMAD.MOV.U32 R31, RZ, RZ, R3 ;  /* 0x000000ffff1f7224 */ /* 0x000fe200078e0003 */
[----:B------:R-:W-:Y:S01]  /*1500*/  ISETP.NE.AND.EX P0, PT, R7, R20, PT, P0 ;  /* 0x000000140700720c */ /* 0x000fe20003f05300 */
[----:B------:R-:W-:-:S12]  /*1510*/  IMAD.X R0, RZ, RZ, R0, P2 ;  /* 0x000000ffff007224 */ /* 0x000fd800010e0600 */
[----:B------:R-:W-:Y:S05]  /*1520*/  @P0 BRA `(.L_x_429) ;  /* 0xfffffff000000947 */ /* 0x000fea000383ffff */
.L_x_411:
[----:B------:R-:W-:Y:S05]  /*1530*/  BSYNC.RECONVERGENT B1 ;  /* 0x0000000000017941 */ /* 0x000fea0003800200 */
.L_x_410:
[----:B--2---:R-:W-:-:S05]  /*1540*/  IADD3 R22, P0, PT, R22, 0x100, RZ ;  /* 0x0000010016167810 */ /* 0x004fca0007f1e0ff */
[----:B------:R-:W-:Y:S01]  /*1550*/  IMAD.X R23, RZ, RZ, R23, P0 ;  /* 0x000000ffff177224 */ /* 0x000fe200000e0617 */
[----:B------:R-:W-:Y:S07]  /*1560*/  @!P1 BRA `(.L_x_430) ;  /* 0xffffffec00909947 */ /* 0x000fee000383ffff */
[----:B------:R-:W-:Y:S05]  /*1570*/  BSYNC.RECONVERGENT B2 ;  /* 0x0000000000027941 */ /* 0x000fea0003800200 */
.L_x_409:
[----:B------:R-:W2:Y:S02]  /*1580*/  LDCU UR4, c[0x0][0x388] ;  /* 0x00007100ff0477ac */ /* 0x000ea40008000800 */
[----:B--2---:R-:W-:-:S05]  /*1590*/  IMAD.U32 R5, RZ, RZ, UR4 ;  /* 0x00000004ff057e24 */ /* 0x004fca000f8e00ff */
[----:B------:R-:W-:-:S13]  /*15a0*/  ISETP.GE.U32.AND P0, PT, R5, 0x21, PT ;  /* 0x000000210500780c */ /* 0x000fda0003f06070 */
[----:B------:R-:W-:Y:S05]  /*15b0*/  @!P0 BRA `(.L_x_431) ;  /* 0x00000044008c8947 */ /* 0x000fea0003800000 */
[----:B------:R-:W2:Y:S01]  /*15c0*/  LDCU.64 UR4, c[0x0][0x380] ;  /* 0x00007000ff0477ac */ /* 0x000ea20008000a00 */
[C---:B------:R-:W-:Y:S01]  /*15d0*/  LEA R11, P1, R5.reuse, R16, 0x3 ;  /* 0x00000010050b7211 */ /* 0x040fe200078218ff */
[----:B------:R-:W-:Y:S03]  /*15e0*/  BSSY.RECONVERGENT B0, `(.L_x_432) ;  /* 0x00003c6000007945 */ /* 0x000fe60003800200 */
[----:B------:R-:W-:Y:S02]  /*15f0*/  LEA.HI.X R10, R5, R17, RZ, 0x3, P1 ;  /* 0x00000011050a7211 */ /* 0x000fe400008f1cff */
[----:B--2---:R-:W-:-:S04]  /*1600*/  ISETP.GT.U32.AND P0, PT, R12, UR4, PT ;  /* 0x000000040c007c0c */ /* 0x004fc8000bf04070 */
[----:B------:R-:W-:-:S13]  /*1610*/  ISETP.GT.U32.AND.EX P0, PT, R13, UR5, PT, P0 ;  /* 0x000000050d007c0c */ /* 0x000fda000bf04100 */
[----:B------:R-:W-:Y:S05]  /*1620*/  @P0 BRA `(.L_x_433) ;  /* 0x0000001000380947 */ /* 0x000fea0003800000 */
[----:B------:R-:W-:Y:S01]  /*1630*/  BSSY.RECONVERGENT B2, `(.L_x_434) ;  /* 0x000010c000027945 */ /* 0x000fe20003800200 */
[----:B------:R-:W-:Y:S01]  /*1640*/  PLOP3.LUT P1, PT, PT, PT, PT, 0x8, 0x80 ;  /* 0x000000000080781c */ /* 0x000fe20003f2e170 */
[----:B------:R-:W-:Y:S02]  /*1650*/  IMAD.MOV.U32 R0, RZ, RZ, 0x20 ;  /* 0x00000020ff007424 */ /* 0x000fe400078e00ff */
[----:B------:R-:W-:-:S10]  /*1660*/  IMAD.MOV.U32 R3, RZ, RZ, RZ ;  /* 0x000000ffff037224 */ /* 0x000fd400078e00ff */
.L_x_451:
[----:B------:R-:W-:Y:S01]  /*1670*/  PLOP3.LUT P2, PT, P1, PT, PT, 0x8, 0x80 ;  /* 0x000000000080781c */ /* 0x000fe20000f4e170 */
[----:B------:R-:W-:Y:S01]  /*1680*/  BSSY.RECONVERGENT B1, `(.L_x_435) ;  /* 0x00000ff000017945 */ /* 0x000fe20003800200 */
[----:B------:R-:W-:Y:S02]  /*1690*/  PLOP3.LUT P0, PT, P1, PT, PT, 0x80, 0x8 ;  /* 0x000000000008781c */ /* 0x000fe40000f0f070 */
[----:B------:R-:W-:-:S09]  /*16a0*/  PLOP3.LUT P1, PT, P1, PT, PT, 0x8, 0x80 ;  /* 0x000000000080781c */ /* 0x000fd20000f2e170 */
[----:B0-23--:R-:W-:Y:S05]  /*16b0*/  @P2 BRA `(.L_x_436) ;  /* 0x0000000c00ec2947 */ /* 0x00dfea0003800000 */
[----:B------:R-:W2:Y:S01]  /*16c0*/  LDCU.64 UR4, c[0x0][0x380] ;  /* 0x00007000ff0477ac */ /* 0x000ea20008000a00 */
[C---:B------:R-:W-:Y:S01]  /*16d0*/  SHF.L.U64.HI R2, R0.reuse, 0x4, R3 ;  /* 0x0000000400027819 */ /* 0x040fe20000010203 */
[----:B------:R-:W-:Y:S02]  /*16e0*/  IMAD.SHL.U32 R7, R0, 0x10, RZ ;  /* 0x0000001000077824 */ /* 0x000fe400078e00ff */
[----:B------:R-:W-:Y:S02]  /*16f0*/  IMAD.MOV.U32 R30, RZ, RZ, R16 ;  /* 0x000000ffff1e7224 */ /* 0x000fe400078e0010 */
[----:B------:R-:W-:Y:S02]  /*1700*/  IMAD.MOV.U32 R31, RZ, RZ, R17 ;  /* 0x000000ffff1f7224 */ /* 0x000fe400078e0011 */
[----:B--2---:R-:W-:Y:S02]  /*1710*/  IMAD.U32 R4, RZ, RZ, UR4 ;  /* 0x00000004ff047e24 */ /* 0x004fe4000f8e00ff */
[----:B------:R-:W-:-:S07]  /*1720*/  IMAD.U32 R5, RZ, RZ, UR5 ;  /* 0x00000005ff057e24 */ /* 0x000fce000f8e00ff */
.L_x_450:
[C---:B------:R-:W-:Y:S01]  /*1730*/  IMAD.SHL.U32 R6, R0.reuse, 0x8, RZ ;  /* 0x0000000800067824 */ /* 0x040fe200078e00ff */
[----:B------:R-:W-:Y:S01]  /*1740*/  SHF.L.U64.HI R9, R0, 0x3, R3 ;  /* 0x0000000300097819 */ /* 0x000fe20000010203 */
[----:B------:R-:W-:Y:S01]  /*1750*/  BSSY.RECONVERGENT B3, `(.L_x_437) ;  /* 0x0000038000037945 */ /* 0x000fe20003800200 */
[----:B0-2---:R-:W-:Y:S02]  /*1760*/  IMAD.MOV.U32 R22, RZ, RZ, R4 ;  /* 0x000000ffff167224 */ /* 0x005fe400078e0004 */
[----:B------:R-:W-:Y:S01]  /*1770*/  IADD3 R8, P2, PT, R6, R30, RZ ;  /* 0x0000001e06087210 */ /* 0x000fe20007f5e0ff */
[----:B------:R-:W-:-:S03]  /*1780*/  IMAD.MOV.U32 R23, RZ, RZ, R5 ;  /* 0x000000ffff177224 */ /* 0x000fc600078e0005 */
[----:B------:R-:W-:Y:S01]  /*1790*/  IADD3 RZ, P3, PT, R8, -R11, RZ ;  /* 0x8000000b08ff7210 */ /* 0x000fe20007f7e0ff */
[----:B------:R-:W-:-:S04]  /*17a0*/  IMAD.X R13, R9, 0x1, R31, P2 ;  /* 0x00000001090d7824 */ /* 0x000fc800010e061f */
[----:B------:R-:W-:-:S05]  /*17b0*/  IMAD.X R12, R13, 0x1, ~R10, P3 ;  /* 0x000000010d0c7824 */ /* 0x000fca00018e0e0a */
[----:B------:R-:W-:-:S04]  /*17c0*/  ISETP.GE.AND P2, PT, R12, RZ, PT ;  /* 0x000000ff0c00720c */ /* 0x000fc80003f46270 */
[----:B---3--:R-:W-:Y:S02]  /*17d0*/  SEL R33, R8, R11, !P2 ;  /* 0x0000000b08217207 */ /* 0x008fe40005000000 */
[----:B------:R-:W-:Y:S02]  /*17e0*/  SEL R32, R13, R10, !P2 ;  /* 0x0000000a0d207207 */ /* 0x000fe40005000000 */
[----:B------:R-:W-:-:S03]  /*17f0*/  IADD3 R12, P3, PT, R33, R6, RZ ;  /* 0x00000006210c7210 */ /* 0x000fc60007f7e0ff */
[----:B------:R-:W-:Y:S01]  /*1800*/  IMAD.MOV.U32 R37, RZ, RZ, R32 ;  /* 0x000000ffff257224 */ /* 0x000fe200078e0020 */
[----:B------:R-:W-:Y:S01]  /*1810*/  IADD3 RZ, P2, PT, R12, -R11, RZ ;  /* 0x8000000b0cff7210 */ /* 0x000fe20007f5e0ff */
[----:B------:R-:W-:Y:S01]  /*1820*/  IMAD.X R21, R32, 0x1, R9, P3 ;  /* 0x0000000120157824 */ /* 0x000fe200018e0609 */
[----:B------:R-:W-:-:S03]  /*1830*/  ISETP.EQ.U32.AND P3, PT, R30, R33, PT ;  /* 0x000000211e00720c */ /* 0x000fc60003f62070 */
[----:B------:R-:W-:-:S05]  /*1840*/  IMAD.X R20, R21, 0x1, ~R10, P2 ;  /* 0x0000000115147824 */ /* 0x000fca00010e0e0a */
[----:B------:R-:W-:-:S04]  /*1850*/  ISETP.GE.AND P2, PT, R20, RZ, PT ;  /* 0x000000ff1400720c */ /* 0x000fc80003f46270 */
[----:B------:R-:W-:Y:S02]  /*1860*/  SEL R12, R12, R11, !P2 ;  /* 0x0000000b0c0c7207 */ /* 0x000fe40005000000 */
[----:B------:R-:W-:Y:S01]  /*1870*/  SEL R20, R21, R10, !P2 ;  /* 0x0000000a15147207 */ /* 0x000fe20005000000 */
[----:B------:R-:W-:Y:S01]  /*1880*/  IMAD.MOV.U32 R21, RZ, RZ, R33 ;  /* 0x000000ffff157224 */ /* 0x000fe200078e0021 */
[----:B------:R-:W-:-:S04]  /*1890*/  ISETP.NE.U32.AND P2, PT, R33, R12, PT ;  /* 0x0000000c2100720c */ /* 0x000fc80003f45070 */
[----:B------:R-:W-:-:S04]  /*18a0*/  ISETP.NE.AND.EX P2, PT, R32, R20, PT, P2 ;  /* 0x000000142000720c */ /* 0x000fc80003f45320 */
[----:B------:R-:W-:-:S13]  /*18b0*/  ISETP.EQ.OR.EX P2, PT, R31, R32, !P2, P3 ;  /* 0x000000201f00720c */ /* 0x000fda0005742730 */
[----:B------:R-:W-:Y:S05]  /*18c0*/  @P2 BRA `(.L_x_438) ;  /* 0x0000000000802947 */ /* 0x000fea0003800000 */
[----:B------:R-:W-:Y:S02]  /*18d0*/  IMAD.MOV.U32 R22, RZ, RZ, R4 ;  /* 0x000000ffff167224 */ /* 0x000fe400078e0004 */
[----:B------:R-:W-:Y:S02]  /*18e0*/  IMAD.MOV.U32 R23, RZ, RZ, R5 ;  /* 0x000000ffff177224 */ /* 0x000fe400078e0005 */
[----:B------:R-:W-:Y:S02]  /*18f0*/  IMAD.MOV.U32 R21, RZ, RZ, R33 ;  /* 0x000000ffff157224 */ /* 0x000fe400078e0021 */
[----:B------:R-:W-:-:S07]  /*1900*/  IMAD.MOV.U32 R37, RZ, RZ, R32 ;  /* 0x000000ffff257224 */ /* 0x000fce00078e0020 */
.L_x_439:
[C---:B-1----:R-:W-:Y:S01]  /*1910*/  R2UR UR4, R14.reuse ;  /* 0x000000000e0472ca */ /* 0x042fe200000e0000 */
[----:B------:R-:W-:Y:S01]  /*1920*/  IMAD.MOV.U32 R36, RZ, RZ, R21 ;  /* 0x000000ffff247224 */ /* 0x000fe200078e0015 */
[C---:B------:R-:W-:Y:S02]  /*1930*/  R2UR UR5, R15.reuse ;  /* 0x000000000f0572ca */ /* 0x040fe400000e0000 */
[----:B------:R-:W-:Y:S02]  /*1940*/  R2UR UR6, R14 ;  /* 0x000000000e0672ca */ /* 0x000fe400000e0000 */
[----:B------:R-:W-:-:S09]  /*1950*/  R2UR UR7, R15 ;  /* 0x000000000f0772ca */ /* 0x000fd200000e0000 */
[----:B0-----:R-:W2:Y:S04]  /*1960*/  LD.E.64 R26, desc[UR4][R36.64] ;  /* 0x00000004241a7980 */ /* 0x001ea8000c101b00 */
[----:B------:R-:W2:Y:S01]  /*1970*/  LD.E.64 R24, desc[UR6][R30.64] ;  /* 0x000000061e187980 */ /* 0x000ea2000c101b00 */
[----:B------:R-:W-:Y:S02]  /*1980*/  IMAD.MOV.U32 R28, RZ, RZ, R22 ;  /* 0x000000ffff1c7224 */ /* 0x000fe400078e0016 */
[----:B------:R-:W-:Y:S01]  /*1990*/  IMAD.MOV.U32 R29, RZ, RZ, R23 ;  /* 0x000000ffff1d7224 */ /* 0x000fe200078e0017 */
[----:B--2---:R-:W-:-:S04]  /*19a0*/  ISETP.GE.U32.AND P2, PT, R26, R24, PT ;  /* 0x000000181a00720c */ /* 0x004fc80003f46070 */
[----:B------:R-:W-:-:S13]  /*19b0*/  ISETP.GE.U32.AND.EX P2, PT, R27, R25, PT, P2 ;  /* 0x000000191b00720c */ /* 0x000fda0003f46120 */
[C---:B------:R-:W-:Y:S02]  /*19c0*/  @!P2 R2UR UR4, R14.reuse ;  /* 0x000000000e04a2ca */ /* 0x040fe400000e0000 */
[C---:B------:R-:W-:Y:S02]  /*19d0*/  @!P2 R2UR UR5, R15.reuse ;  /* 0x000000000f05a2ca */ /* 0x040fe400000e0000 */
[----:B------:R-:W-:Y:S02]  /*19e0*/  @P2 R2UR UR6, R14 ;  /* 0x000000000e0622ca */ /* 0x000fe400000e0000 */
[----:B------:R-:W-:Y:S02]  /*19f0*/  @P2 R2UR UR7, R15 ;  /* 0x000000000f0722ca */ /* 0x000fe400000e0000 */
[----:B------:R-:W-:Y:S02]  /*1a00*/  @!P2 IADD3 R21, P3, PT, R21, 0x8, RZ ;  /* 0x000000081515a810 */ /* 0x000fe40007f7e0ff */
[----:B------:R-:W-:-:S03]  /*1a10*/  @P2 IADD3 R30, P4, PT, R30, 0x8, RZ ;  /* 0x000000081e1e2810 */ /* 0x000fc60007f9e0ff */
[----:B------:R-:W-:Y:S01]  /*1a20*/  @!P2 IMAD.X R37, RZ, RZ, R37, P3 ;  /* 0x000000ffff25a224 */ /* 0x000fe200018e0625 */
[----:B------:R-:W-:Y:S01]  /*1a30*/  ISETP.NE.U32.AND P3, PT, R30, R33, PT ;  /* 0x000000211e00720c */ /* 0x000fe20003f65070 */
[----:B------:R2:W-:Y:S01]  /*1a40*/  @!P2 STG.E.64 desc[UR4][R28.64], R26 ;  /* 0x0000001a1c00a986 */ /* 0x0005e2000c101b04 */
[----:B------:R-:W-:Y:S01]  /*1a50*/  @P2 IMAD.X R31, RZ, RZ, R31, P4 ;  /* 0x000000ffff1f2224 */ /* 0x000fe200020e061f */
[----:B------:R-:W-:Y:S02]  /*1a60*/  IADD3 R22, P4, PT, R28, 0x8, RZ ;  /* 0x000000081c167810 */ /* 0x000fe40007f9e0ff */
[----:B------:R2:W-:Y:S01]  /*1a70*/  @P2 STG.E.64 desc[UR6][R28.64], R24 ;  /* 0x000000181c002986 */ /* 0x0005e2000c101b06 */
[----:B------:R-:W-:Y:S02]  /*1a80*/  ISETP.NE.U32.AND P2, PT, R21, R12, PT ;  /* 0x0000000c1500720c */ /* 0x000fe40003f45070 */
[----:B------:R-:W-:Y:S01]  /*1a90*/  ISETP.NE.AND.EX P3, PT, R31, R32, PT, P3 ;  /* 0x000000201f00720c */ /* 0x000fe20003f65330 */
[----:B------:R-:W-:Y:S01]  /*1aa0*/  IMAD.X R23, RZ, RZ, R29, P4 ;  /* 0x000000ffff177224 */ /* 0x000fe200020e061d */
[----:B------:R-:W-:-:S13]  /*1ab0*/  ISETP.NE.AND.EX P2, PT, R37, R20, PT, P2 ;  /* 0x000000142500720c */ /* 0x000fda0003f45320 */
[----:B--2---:R-:W-:Y:S05]  /*1ac0*/  @P2 BRA P3, `(.L_x_439) ;  /* 0xfffffffc00902947 */ /* 0x004fea000183ffff */
.L_x_438:
[----:B------:R-:W-:Y:S05]  /*1ad0*/  BSYNC.RECONVERGENT B3 ;  /* 0x0000000000037941 */ /* 0x000fea0003800200 */
.L_x_437:
[----:B------:R-:W-:Y:S01]  /*1ae0*/  IADD3 R39, P2, PT, -R30, R33, RZ ;  /* 0x000000211e277210 */ /* 0x000fe20007f5e1ff */
[----:B------:R-:W-:Y:S04]  /*1af0*/  BSSY.RECONVERGENT B3, `(.L_x_440) ;  /* 0x0000056000037945 */ /* 0x000fe80003800200 */
[----:B------:R-:W-:-:S05]  /*1b00*/  IMAD.X R36, R32, 0x1, ~R31, P2 ;  /* 0x0000000120247824 */ /* 0x000fca00010e0e1f */
[--C-:B0-----:R-:W-:Y:S02]  /*1b10*/  SHF.R.S64 R34, R39, 0x3, R36.reuse ;  /* 0x0000000327227819 */ /* 0x101fe40000001024 */
[----:B------:R-:W-:Y:S02]  /*1b20*/  SHF.R.S32.HI R33, RZ, 0x3, R36 ;  /* 0x00000003ff217819 */ /* 0x000fe40000011424 */
[----:B------:R-:W-:-:S04]  /*1b30*/  ISETP.GE.U32.AND P2, PT, R34, 0x1, PT ;  /* 0x000000012200780c */ /* 0x000fc80003f46070 */
[----:B------:R-:W-:-:S13]  /*1b40*/  ISETP.GE.AND.EX P2, PT, R33, RZ, PT, P2 ;  /* 0x000000ff2100720c */ /* 0x000fda0003f46320 */
[----:B------:R-:W-:Y:S05]  /*1b50*/  @!P2 BRA `(.L_x_441) ;  /* 0x00000004003ca947 */ /* 0x000fea0003800000 */
[C---:B------:R-:W-:Y:S01]  /*1b60*/  LOP3.LUT R28, R34.reuse, 0x3, RZ, 0xc0, !PT ;  /* 0x00000003221c7812 */ /* 0x040fe200078ec0ff */
[----:B------:R-:W-:Y:S01]  /*1b70*/  BSSY.RECONVERGENT B4, `(.L_x_442) ;  /* 0x0000033000047945 */ /* 0x000fe20003800200 */
[----:B------:R-:W-:Y:S01]  /*1b80*/  ISETP.GE.U32.AND P2, PT, R34, 0x4, PT ;  /* 0x000000042200780c */ /* 0x000fe20003f46070 */
[----:B------:R-:W-:Y:S01]  /*1b90*/  IMAD.MOV.U32 R41, RZ, RZ, R22 ;  /* 0x000000ffff297224 */ /* 0x000fe200078e0016 */
[----:B------:R-:W-:Y:S01]  /*1ba0*/  ISETP.NE.U32.AND P3, PT, R28, RZ, PT ;  /* 0x000000ff1c00720c */ /* 0x000fe20003f65070 */
[----:B------:R-:W-:Y:S01]  /*1bb0*/  IMAD.MOV.U32 R32, RZ, RZ, R23 ;  /* 0x000000ffff207224 */ /* 0x000fe200078e0017 */
[----:B------:R-:W-:Y:S01]  /*1bc0*/  ISETP.GE.U32.AND.EX P2, PT, R33, RZ, PT, P2 ;  /* 0x000000ff2100720c */ /* 0x000fe20003f46120 */
[----:B------:R-:W-:Y:S01]  /*1bd0*/  IMAD.MOV.U32 R42, RZ, RZ, R30 ;  /* 0x000000ffff2a7224 */ /* 0x000fe200078e001e */
[----:B------:R-:W-:Y:S01]  /*1be0*/  ISETP.NE.AND.EX P3, PT, RZ, RZ, PT, P3 ;  /* 0x000000ffff00720c */ /* 0x000fe20003f65330 */
[----:B------:R-:W-:Y:S02]  /*1bf0*/  IMAD.MOV.U32 R43, RZ, RZ, R31 ;  /* 0x000000ffff2b7224 */ /* 0x000fe400078e001f */
[----:B------:R-:W-:-:S02]  /*1c00*/  IMAD.MOV.U32 R38, RZ, RZ, R34 ;  /* 0x000000ffff267224 */ /* 0x000fc400078e0022 */
[----:B------:R-:W-:-:S08]  /*1c10*/  IMAD.MOV.U32 R40, RZ, RZ, R33 ;  /* 0x000000ffff287224 */ /* 0x000fd000078e0021 */
[----:B------:R-:W-:Y:S05]  /*1c20*/  @!P3 BRA `(.L_x_443) ;  /* 0x00000000009cb947 */ /* 0x000fea0003800000 */
[----:B-1----:R-:W-:Y:S01]  /*1c30*/  R2UR UR4, R14 ;  /* 0x000000000e0472ca */ /* 0x002fe200000e0000 */
[----:B------:R-:W-:Y:S01]  /*1c40*/  IMAD.MOV.U32 R24, RZ, RZ, R30 ;  /* 0x000000ffff187224 */ /* 0x000fe200078e001e */
[----:B------:R-:W-:Y:S01]  /*1c50*/  R2UR UR5, R15 ;  /* 0x000000000f0572ca */ /* 0x000fe200000e0000 */
[----:B------:R-:W-:-:S12]  /*1c60*/  IMAD.MOV.U32 R25, RZ, RZ, R31 ;  /* 0x000000ffff197224 */ /* 0x000fd800078e001f */
[----:B------:R-:W2:Y:S01]  /*1c70*/  LD.E.64 R26, desc[UR4][R24.64] ;  /* 0x00000004181a7980 */ /* 0x000ea2000c101b00 */
[----:B------:R-:W-:Y:S02]  /*1c80*/  ISETP.NE.U32.AND P3, PT, R28, 0x1, PT ;  /* 0x000000011c00780c */ /* 0x000fe40003f65070 */
[----:B------:R-:W-:Y:S02]  /*1c90*/  IADD3 R42, P4, PT, R30, 0x8, RZ ;  /* 0x000000081e2a7810 */ /* 0x000fe40007f9e0ff */
[----:B------:R-:W-:Y:S02]  /*1ca0*/  ISETP.NE.AND.EX P3, PT, RZ, RZ, PT, P3 ;  /* 0x000000ffff00720c */ /* 0x000fe40003f65330 */
[----:B------:R-:W-:Y:S01]  /*1cb0*/  IADD3 R41, P5, PT, R22, 0x8, RZ ;  /* 0x0000000816297810 */ /* 0x000fe20007fbe0ff */
[----:B------:R-:W-:Y:S01]  /*1cc0*/  IMAD.X R43, RZ, RZ, R31, P4 ;  /* 0x000000ffff2b7224 */ /* 0x000fe200020e061f */
[----:B------:R-:W-:-:S03]  /*1cd0*/  IADD3 R38, P6, PT, R34, -0x1, RZ ;  /* 0xffffffff22267810 */ /* 0x000fc60007fde0ff */
[----:B------:R-:W-:Y:S01]  /*1ce0*/  IMAD.X R32, RZ, RZ, R23, P5 ;  /* 0x000000ffff207224 */ /* 0x000fe200028e0617 */
[----:B------:R-:W-:Y:S01]  /*1cf0*/  IADD3.X R40, PT, PT, R33, -0x1, RZ, P6, !PT ;  /* 0xffffffff21287810 */ /* 0x000fe200037fe4ff */
[----:B--2---:R0:W-:Y:S04]  /*1d00*/  STG.E.64 desc[UR4][R22.64], R26 ;  /* 0x0000001a16007986 */ /* 0x0041e8000c101b04 */
[----:B------:R-:W-:Y:S05]  /*1d10*/  @!P3 BRA `(.L_x_443) ;  /* 0x000000000060b947 */ /* 0x000fea0003800000 */
[----:B------:R-:W-:Y:S02]  /*1d20*/  R2UR UR4, R14 ;  /* 0x000000000e0472ca */ /* 0x000fe400000e0000 */
[----:B------:R-:W-:-:S13]  /*1d30*/  R2UR UR5, R15 ;  /* 0x000000000f0572ca */ /* 0x000fda00000e0000 */
[----:B0-----:R-:W2:Y:S01]  /*1d40*/  LD.E.64 R26, desc[UR4][R24.64+0x8] ;  /* 0x00000804181a7980 */ /* 0x001ea2000c101b00 */
[----:B------:R-:W-:-:S04]  /*1d50*/  ISETP.NE.U32.AND P3, PT, R28, 0x2, PT ;  /* 0x000000021c00780c */ /* 0x000fc80003f65070 */
[----:B------:R-:W-:-:S13]  /*1d60*/  ISETP.NE.AND.EX P3, PT, RZ, RZ, PT, P3 ;  /* 0x000000ffff00720c */ /* 0x000fda0003f65330 */
[----:B------:R-:W-:Y:S02]  /*1d70*/  @P3 R2UR UR6, R14 ;  /* 0x000000000e0632ca */ /* 0x000fe400000e0000 */
[----:B------:R-:W-:Y:S01]  /*1d80*/  @P3 R2UR UR7, R15 ;  /* 0x000000000f0732ca */ /* 0x000fe200000e0000 */
[----:B--2---:R2:W-:-:S12]  /*1d90*/  STG.E.64 desc[UR4][R22.64+0x8], R26 ;  /* 0x0000081a16007986 */ /* 0x0045d8000c101b04 */
[----:B------:R-:W3:Y:S01]  /*1da0*/  @P3 LD.E.64 R28, desc[UR6][R24.64+0x10] ;  /* 0x00001006181c3980 */ /* 0x000ee2000c101b00 */
[----:B------:R-:W-:Y:S02]  /*1db0*/  @P3 R2UR UR4, R14 ;  /* 0x000000000e0432ca */ /* 0x000fe400000e0000 */
[----:B------:R-:W-:Y:S02]  /*1dc0*/  @P3 R2UR UR5, R15 ;  /* 0x000000000f0532ca */ /* 0x000fe400000e0000 */
[----:B------:R-:W-:Y:S02]  /*1dd0*/  IADD3 R42, P4, PT, R30, 0x10, RZ ;  /* 0x000000101e2a7810 */ /* 0x000fe40007f9e0ff */
[----:B------:R-:W-:Y:S02]  /*1de0*/  IADD3 R41, P5, PT, R22, 0x10, RZ ;  /* 0x0000001016297810 */ /* 0x000fe40007fbe0ff */
[----:B------:R-:W-:Y:S01]  /*1df0*/  @P3 IADD3 R42, P6, PT, R30, 0x18, RZ ;  /* 0x000000181e2a3810 */ /* 0x000fe20007fde0ff */
[----:B------:R-:W-:Y:S01]  /*1e00*/  IMAD.X R43, RZ, RZ, R31, P4 ;  /* 0x000000ffff2b7224 */ /* 0x000fe200020e061f */
[----:B------:R-:W-:Y:S01]  /*1e10*/  IADD3 R38, P4, PT, R34, -0x2, RZ ;  /* 0xfffffffe22267810 */ /* 0x000fe20007f9e0ff */
[----:B------:R-:W-:Y:S01]  /*1e20*/  IMAD.X R32, RZ, RZ, R23, P5 ;  /* 0x000000ffff207224 */ /* 0x000fe200028e0617 */
[----:B------:R-:W-:Y:S01]  /*1e30*/  @P3 IADD3 R41, P5, PT, R22, 0x18, RZ ;  /* 0x0000001816293810 */ /* 0x000fe20007fbe0ff */
[----:B------:R-:W-:Y:S01]  /*1e40*/  @P3 IMAD.X R43, RZ, RZ, R31, P6 ;  /* 0x000000ffff2b3224 */ /* 0x000fe200030e061f */
[----:B------:R-:W-:-:S02]  /*1e50*/  @P3 IADD3 R38, P6, PT, R34, -0x3, RZ ;  /* 0xfffffffd22263810 */ /* 0x000fc40007fde0ff */
[C---:B------:R-:W-:Y:S01]  /*1e60*/  IADD3.X R40, PT, PT, R33.reuse, -0x1, RZ, P4, !PT ;  /* 0xffffffff21287810 */ /* 0x040fe200027fe4ff */
[----:B------:R-:W-:Y:S01]  /*1e70*/  @P3 IMAD.X R32, RZ, RZ, R23, P5 ;  /* 0x000000ffff203224 */ /* 0x000fe200028e0617 */
[----:B------:R-:W-:Y:S01]  /*1e80*/  @P3 IADD3.X R40, PT, PT, R33, -0x1, RZ, P6, !PT ;  /* 0xffffffff21283810 */ /* 0x000fe200037fe4ff */
[----:B---3--:R2:W-:Y:S08]  /*1e90*/  @P3 STG.E.64 desc[UR4][R22.64+0x10], R28 ;  /* 0x0000101c16003986 */ /* 0x0085f0000c101b04 */
.L_x_443:
[----:B------:R-:W-:Y:S05]  /*1ea0*/  BSYNC.RECONVERGENT B4 ;  /* 0x0000000000047941 */ /* 0x000fea0003800200 */
.L_x_442:
[----:B------:R-:W-:Y:S05]  /*1eb0*/  @!P2 BRA `(.L_x_441) ;  /* 0x000000000064a947 */ /* 0x000fea0003800000 */
.L_x_444:
[----:B-1----:R-:W-:Y:S01]  /*1ec0*/  R2UR UR4, R14 ;  /* 0x000000000e0472ca */ /* 0x002fe200000e0000 */
[----:B0-2---:R-:W-:Y:S01]  /*1ed0*/  IMAD.MOV.U32 R26, RZ, RZ, R42 ;  /* 0x000000ffff1a7224 */ /* 0x005fe200078e002a */
[----:B------:R-:W-:Y:S01]  /*1ee0*/  R2UR UR5, R15 ;  /* 0x000000000f0572ca */ /* 0x000fe200000e0000 */
[----:B------:R-:W-:-:S12]  /*1ef0*/  IMAD.MOV.U32 R27, RZ, RZ, R43 ;  /* 0x000000ffff1b7224 */ /* 0x000fd800078e002b */
[----:B------:R-:W2:Y:S01]  /*1f00*/  LD.E.64 R28, desc[UR4][R26.64] ;  /* 0x000000041a1c7980 */ /* 0x000ea2000c101b00 */
[----:B------:R-:W-:Y:S01]  /*1f10*/  R2UR UR6, R14 ;  /* 0x000000000e0672ca */ /* 0x000fe200000e0000 */
[----:B---3--:R-:W-:Y:S01]  /*1f20*/  IMAD.MOV.U32 R24, RZ, RZ, R41 ;  /* 0x000000ffff187224 */ /* 0x008fe200078e0029 */
[----:B------:R-:W-:Y:S01]  /*1f30*/  R2UR UR7, R15 ;  /* 0x000000000f0772ca */ /* 0x000fe200000e0000 */
[----:B------:R-:W-:-:S05]  /*1f40*/  IMAD.MOV.U32 R25, RZ, RZ, R32 ;  /* 0x000000ffff197224 */ /* 0x000fca00078e0020 */
[----:B--2---:R-:W-:Y:S07]  /*1f50*/  STG.E.64 desc[UR4][R24.64], R28 ;  /* 0x0000001c18007986 */ /* 0x004fee000c101b04 */
[----:B------:R-:W2:Y:S04]  /*1f60*/  LD.E.64 R30, desc[UR6][R26.64+0x8] ;  /* 0x000008061a1e7980 */ /* 0x000ea8000c101b00 */
[----:B--2---:R-:W-:Y:S04]  /*1f70*/  STG.E.64 desc[UR4][R24.64+0x8], R30 ;  /* 0x0000081e18007986 */ /* 0x004fe8000c101b04 */
[----:B------:R-:W2:Y:S01]  /*1f80*/  LD.E.64 R32, desc[UR6][R26.64+0x10] ;  /* 0x000010061a207980 */ /* 0x000ea2000c101b00 */
[----:B------:R-:W-:-:S04]  /*1f90*/  ISETP.GT.U32.AND P2, PT, R38, 0x4, PT ;  /* 0x000000042600780c */ /* 0x000fc80003f44070 */
[----:B------:R-:W-:Y:S01]  /*1fa0*/  ISETP.GT.U32.AND.EX P2, PT, R40, RZ, PT, P2 ;  /* 0x000000ff2800720c */ /* 0x000fe20003f44120 */
[----:B--2---:R0:W-:Y:S04]  /*1fb0*/  STG.E.64 desc[UR4][R24.64+0x10], R32 ;  /* 0x0000102018007986 */ /* 0x0041e8000c101b04 */
[----:B------:R-:W2:Y:S01]  /*1fc0*/  LD.E.64 R34, desc[UR6][R26.64+0x18] ;  /* 0x000018061a227980 */ /* 0x000ea2000c101b00 */
[----:B------:R-:W-:Y:S02]  /*1fd0*/  IADD3 R42, P3, PT, R26, 0x20, RZ ;  /* 0x000000201a2a7810 */ /* 0x000fe40007f7e0ff */
[----:B------:R-:W-:Y:S02]  /*1fe0*/  IADD3 R41, P4, PT, R24, 0x20, RZ ;  /* 0x0000002018297810 */ /* 0x000fe40007f9e0ff */
[----:B------:R-:W-:Y:S01]  /*1ff0*/  IADD3 R38, P5, PT, R38, -0x4, RZ ;  /* 0xfffffffc26267810 */ /* 0x000fe20007fbe0ff */
[----:B------:R-:W-:-:S03]  /*2000*/  IMAD.X R43, RZ, RZ, R27, P3 ;  /* 0x000000ffff2b7224 */ /* 0x000fc600018e061b */
[----:B------:R-:W-:Y:S01]  /*2010*/  IADD3.X R40, PT, PT, R40, -0x1, RZ, P5, !PT ;  /* 0xffffffff28287810 */ /* 0x000fe20002ffe4ff */
[----:B0-----:R-:W-:Y:S01]  /*2020*/  IMAD.X R32, RZ, RZ, R25, P4 ;  /* 0x000000ffff207224 */ /* 0x001fe200020e0619 */
[----:B--2---:R3:W-:Y:S01]  /*2030*/  STG.E.64 desc[UR4][R24.64+0x18], R34 ;  /* 0x0000182218007986 */ /* 0x0047e2000c101b04 */
[----:B------:R-:W-:Y:S06]  /*2040*/  @P2 BRA `(.L_x_444) ;  /* 0xfffffffc009c2947 */ /* 0x000fec000383ffff */
.L_x_441:
[----:B------:R-:W-:Y:S05]  /*2050*/  BSYNC.RECONVERGENT B3 ;  /* 0x0000000000037941 */ /* 0x000fea0003800200 */
.L_x_440:
[----:B------:R-:W-:Y:S01]  /*2060*/  IADD3 R12, P2, PT, -R21, R12, RZ ;  /* 0x0000000c150c7210 */ /* 0x000fe20007f5e1ff */
[----:B------:R-:W-:Y:S01]  /*2070*/  BSSY.RECONVERGENT B3, `(.L_x_445) ;  /* 0x0000057000037945 */ /* 0x000fe20003800200 */
[----:B0-2---:R-:W-:-:S03]  /*2080*/  IADD3 R22, P3, PT, R22, R39, RZ ;  /* 0x0000002716167210 */ /* 0x005fc60007f7e0ff */
[----:B---3--:R-:W-:Y:S02]  /*2090*/  IMAD.X R25, R20, 0x1, ~R37, P2 ;  /* 0x0000000114197824 */ /* 0x008fe400010e0e25 */
[----:B------:R-:W-:-:S03]  /*20a0*/  IMAD.X R23, R23, 0x1, R36, P3 ;  /* 0x0000000117177824 */ /* 0x000fc600018e0624 */
[--C-:B------:R-:W-:Y:S02]  /*20b0*/  SHF.R.S64 R20, R12, 0x3, R25.reuse ;  /* 0x000000030c147819 */ /* 0x100fe40000001019 */
        /* <DEDUP_REMOVED lines=19> */
[----:B------:R-:W-:-:S13]  /*21f0*/  R2UR UR5, R15 ;  /* 0x000000000f0572ca */ /* 0x000fda00000e0000 */
        /* <DEDUP_REMOVED lines=22> */
[C---:B------:R-:W-:Y:S02]  /*2360*/  IADD3 R29, P4, PT, R21.reuse, 0x10, RZ ;  /* 0x00000010151d7810 */ /* 0x040fe40007f9e0ff */
[----:B------:R-:W-:Y:S02]  /*2370*/  @P3 IADD3 R29, P6, PT, R21, 0x18, RZ ;  /* 0x00000018151d3810 */ /* 0x000fe40007fde0ff */
[----:B------:R-:W-:Y:S01]  /*2380*/  IADD3 R12, P5, PT, R20, -0x2, RZ ;  /* 0xfffffffe140c7810 */ /* 0x000fe20007fbe0ff */
[--C-:B------:R-:W-:Y:S01]  /*2390*/  IMAD.X R34, RZ, RZ, R37.reuse, P4 ;  /* 0x000000ffff227224 */ /* 0x100fe200020e0625 */
[C---:B------:R-:W-:Y:S01]  /*23a0*/  IADD3 R35, P4, PT, R22.reuse, 0x10, RZ ;  /* 0x0000001016237810 */ /* 0x040fe20007f9e0ff */
[----:B------:R-:W-:Y:S01]  /*23b0*/  @P3 IMAD.X R34, RZ, RZ, R37, P6 ;  /* 0x000000ffff223224 */ /* 0x000fe200030e0625 */
[----:B------:R-:W-:-:S02]  /*23c0*/  @P3 IADD3 R35, P6, PT, R22, 0x18, RZ ;  /* 0x0000001816233810 */ /* 0x000fc40007fde0ff */
[----:B------:R-:W-:Y:S01]  /*23d0*/  IADD3.X R28, PT, PT, R31, -0x1, RZ, P5, !PT ;  /* 0xffffffff1f1c7810 */ /* 0x000fe20002ffe4ff */
[--C-:B------:R-:W-:Y:S01]  /*23e0*/  IMAD.X R30, RZ, RZ, R23.reuse, P4 ;  /* 0x000000ffff1e7224 */ /* 0x100fe200020e0617 */
[----:B------:R-:W-:Y:S01]  /*23f0*/  @P3 IADD3 R12, P4, PT, R20, -0x3, RZ ;  /* 0xfffffffd140c3810 */ /* 0x000fe20007f9e0ff */
[----:B------:R-:W-:-:S03]  /*2400*/  @P3 IMAD.X R30, RZ, RZ, R23, P6 ;  /* 0x000000ffff1e3224 */ /* 0x000fc600030e0617 */
[----:B------:R-:W-:Y:S01]  /*2410*/  @P3 IADD3.X R28, PT, PT, R31, -0x1, RZ, P4, !PT ;  /* 0xffffffff1f1c3810 */ /* 0x000fe200027fe4ff */
[----:B---3--:R2:W-:Y:S08]  /*2420*/  @P3 STG.E.64 desc[UR4][R22.64+0x10], R26 ;  /* 0x0000101a16003986 */ /* 0x0085f0000c101b04 */
.L_x_448:
[----:B------:R-:W-:Y:S05]  /*2430*/  BSYNC.RECONVERGENT B4 ;  /* 0x0000000000047941 */ /* 0x000fea0003800200 */
.L_x_447:
[----:B------:R-:W-:Y:S05]  /*2440*/  @!P2 BRA `(.L_x_446) ;  /* 0x000000000064a947 */ /* 0x000fea0003800000 */
.L_x_449:
        /* <DEDUP_REMOVED lines=25> */
.L_x_446:
[----:B------:R-:W-:Y:S05]  /*25e0*/  BSYNC.RECONVERGENT B3 ;  /* 0x0000000000037941 */ /* 0x000fea0003800200 */
.L_x_445:
[----:B------:R-:W-:Y:S02]  /*25f0*/  IADD3 R30, P2, PT, R8, R6, RZ ;  /* 0x00000006081e7210 */ /* 0x000fe40007f5e0ff */
[----:B------:R-:W-:-:S03]  /*2600*/  IADD3 R4, P3, PT, R4, R7, RZ ;  /* 0x0000000704047210 */ /* 0x000fc60007f7e0ff */
[----:B------:R-:W-:Y:S01]  /*2610*/  IMAD.X R31, R13, 0x1, R9, P2 ;  /* 0x000000010d1f7824 */ /* 0x000fe200010e0609 */
[----:B------:R-:W-:Y:S01]  /*2620*/  IADD3 RZ, P2, PT, R30, -R11, RZ ;  /* 0x8000000b1eff7210 */ /* 0x000fe20007f5e0ff */
[----:B------:R-:W-:-:S04]  /*2630*/  IMAD.X R5, R5, 0x1, R2, P3 ;  /* 0x0000000105057824 */ /* 0x000fc800018e0602 */
[----:B------:R-:W-:-:S05]  /*2640*/  IMAD.X R6, R31, 0x1, ~R10, P2 ;  /* 0x000000011f067824 */ /* 0x000fca00010e0e0a */
[----:B------:R-:W-:-:S13]  /*2650*/  ISETP.GE.AND P2, PT, R6, RZ, PT ;  /* 0x000000ff0600720c */ /* 0x000fda0003f46270 */
[----:B------:R-:W-:Y:S05]  /*2660*/  @!P2 BRA `(.L_x_450) ;  /* 0xfffffff00030a947 */ /* 0x000fea000383ffff */
.L_x_436:
[----:B------:R-:W-:Y:S05]  /*2670*/  BSYNC.RECONVERGENT B1 ;  /* 0x0000000000017941 */ /* 0x000fea0003800200 */
.L_x_435:
[----:B------:R-:W4:Y:S01]  /*2680*/  LDCU UR4, c[0x0][0x388] ;  /* 0x00007100ff0477ac */ /* 0x000f220008000800 */
[C---:B------:R-:W-:Y:S01]  /*2690*/  SHF.L.U64.HI R3, R0.reuse, 0x1, R3 ;  /* 0x0000000100037819 */ /* 0x040fe20000010203 */
[----:B------:R-:W-:Y:S02]  /*26a0*/  IMAD.SHL.U32 R0, R0, 0x2, RZ ;  /* 0x0000000200007824 */ /* 0x000fe400078e00ff */
[----:B----4-:R-:W-:-:S05]  /*26b0*/  IMAD.U32 R5, RZ, RZ, UR4 ;  /* 0x00000004ff057e24 */ /* 0x010fca000f8e00ff */
[----:B------:R-:W-:-:S04]  /*26c0*/  ISETP.GE.U32.AND P2, PT, R0, R5, PT ;  /* 0x000000050000720c */ /* 0x000fc80003f46070 */
[----:B------:R-:W-:-:S13]  /*26d0*/  ISETP.GE.AND.EX P2, PT, R3, RZ, PT, P2 ;  /* 0x000000ff0300720c */ /* 0x000fda0003f46320 */
[----:B------:R-:W-:Y:S05]  /*26e0*/  @!P2 BRA `(.L_x_451) ;  /* 0xffffffec00e0a947 */ /* 0x000fea000383ffff */
[----:B------:R-:W-:Y:S05]  /*26f0*/  BSYNC.RECONVERGENT B2 ;  /* 0x0000000000027941 */ /* 0x000fea0003800200 */
.L_x_434:
[----:B------:R-:W-:Y:S05]  /*2700*/  BRA `(.L_x_452) ;  /* 0x0000002800cc7947 */ /* 0x000fea0003800000 */
.L_x_433:
[----:B------:R-:W-:Y:S01]  /*2710*/  PLOP3.LUT P1, PT, PT, PT, PT, 0x8, 0x80 ;  /* 0x000000000080781c */ /* 0x000fe20003f2e170 */
[----:B------:R-:W-:Y:S02]  /*2720*/  IMAD.MOV.U32 R8, RZ, RZ, 0x20 ;  /* 0x00000020ff087424 */ /* 0x000fe400078e00ff */
[----:B------:R-:W-:-:S10]  /*2730*/  IMAD.MOV.U32 R9, RZ, RZ, RZ ;  /* 0x000000ffff097224 */ /* 0x000fd400078e00ff */
.L_x_492:
[----:B------:R-:W-:Y:S01]  /*2740*/  BSSY.RECONVERGENT B2, `(.L_x_453) ;  /* 0x00002a7000027945 */ /* 0x000fe20003800200 */
[----:B------:R-:W-:-:S03]  /*2750*/  PLOP3.LUT P0, PT, P1, PT, PT, 0x80, 0x8 ;  /* 0x000000000008781c */ /* 0x000fc60000f0f070 */
[----:B0-23--:R-:W-:Y:S10]  /*2760*/  @P1 BRA `(.L_x_454) ;  /* 0x00000018009c1947 */ /* 0x00dff40003800000 */
[----:B------:R-:W2:Y:S01]  /*2770*/  LDCU.64 UR4, c[0x0][0x380] ;  /* 0x00007000ff0477ac */ /* 0x000ea20008000a00 */
[----:B------:R-:W-:Y:S01]  /*2780*/  BSSY.RECONVERGENT B1, `(.L_x_455) ;  /* 0x00001a4000017945 */ /* 0x000fe20003800200 */
[----:B------:R-:W-:Y:S01]  /*2790*/  IMAD.MOV.U32 R5, RZ, RZ, R16 ;  /* 0x000000ffff057224 */ /* 0x000fe200078e0010 */
[----:B------:R-:W3:Y:S01]  /*27a0*/  LDCU.64 UR6, c[0x0][0x380] ;  /* 0x00007000ff0677ac */ /* 0x000ee20008000a00 */
[----:B------:R-:W-:Y:S02]  /*27b0*/  IMAD.MOV.U32 R4, RZ, RZ, R17 ;  /* 0x000000ffff047224 */ /* 0x000fe400078e0011 */
[----:B--2---:R-:W-:Y:S02]  /*27c0*/  IMAD.U32 R7, RZ, RZ, UR4 ;  /* 0x00000004ff077e24 */ /* 0x004fe4000f8e00ff */
[----:B------:R-:W-:Y:S02]  /*27d0*/  IMAD.U32 R6, RZ, RZ, UR5 ;  /* 0x00000005ff067e24 */ /* 0x000fe4000f8e00ff */
[----:B---3--:R-:W-:-:S02]  /*27e0*/  IMAD.U32 R20, RZ, RZ, UR6 ;  /* 0x00000006ff147e24 */ /* 0x008fc4000f8e00ff */
[----:B------:R-:W-:-:S07]  /*27f0*/  IMAD.U32 R21, RZ, RZ, UR7 ;  /* 0x00000007ff157e24 */ /* 0x000fce000f8e00ff */
.L_x_476:
[----:B------:R-:W2:Y:S01]  /*2800*/  LDCU UR4, c[0x0][0x388] ;  /* 0x00007100ff0477ac */ /* 0x000ea20008000800 */
[C---:B------:R-:W-:Y:S01]  /*2810*/  IMAD.SHL.U32 R41, R8.reuse, 0x8, RZ ;  /* 0x0000000808297824 */ /* 0x040fe200078e00ff */
[----:B0-----:R-:W-:Y:S01]  /*2820*/  SHF.L.U64.HI R27, R8, 0x3, R9 ;  /* 0x00000003081b7819 */ /* 0x001fe20000010209 */
[----:B------:R-:W-:Y:S01]  /*2830*/  BSSY.RECONVERGENT B3, `(.L_x_456) ;  /* 0x0000059000037945 */ /* 0x000fe20003800200 */
[----:B------:R-:W2:Y:S01]  /*2840*/  LDCU.64 UR6, c[0x0][0x380] ;  /* 0x00007000ff0677ac */ /* 0x000ea20008000a00 */
[----:B------:R-:W-:Y:S01]  /*2850*/  IMAD.MOV.U32 R0, RZ, RZ, R5 ;  /* 0x000000ffff007224 */ /* 0x000fe200078e0005 */
[----:B------:R-:W-:Y:S01]  /*2860*/  IADD3 R3, P1, PT, R20, R41, RZ ;  /* 0x0000002914037210 */ /* 0x000fe20007f3e0ff */
[----:B------:R-:W-:-:S03]  /*2870*/  IMAD.MOV.U32 R31, RZ, RZ, R4 ;  /* 0x000000ffff1f7224 */ /* 0x000fc600078e0004 */
[-C--:B------:R-:W-:Y:S01]  /*2880*/  ISETP.LT.U32.AND P2, PT, R3, R12.reuse, PT ;  /* 0x0000000c0300720c */ /* 0x080fe20003f41070 */
[----:B------:R-:W-:Y:S01]  /*2890*/  IMAD.X R2, R21, 0x1, R27, P1 ;  /* 0x0000000115027824 */ /* 0x000fe200008e061b */
[----:B------:R-:W-:-:S04]  /*28a0*/  ISETP.GE.U32.AND P1, PT, R3, R12, PT ;  /* 0x0000000c0300720c */ /* 0x000fc80003f26070 */
[CC--:B------:R-:W-:Y:S02]  /*28b0*/  ISETP.LT.U32.AND.EX P2, PT, R2.reuse, R13.reuse, PT, P2 ;  /* 0x0000000d0200720c */ /* 0x0c0fe40003f41120 */
[CC--:B------:R-:W-:Y:S02]  /*28c0*/  ISETP.GE.U32.AND.EX P1, PT, R2.reuse, R13.reuse, PT, P1 ;  /* 0x0000000d0200720c */ /* 0x0c0fe40003f26110 */
[----:B------:R-:W-:Y:S01]  /*28d0*/  SEL R22, R3, R12, P2 ;  /* 0x0000000c03167207 */ /* 0x000fe20001000000 */
[----:B--2---:R-:W-:Y:S01]  /*28e0*/  ULEA UR6, UP0, UR4, UR6, 0x3 ;  /* 0x0000000604067291 */ /* 0x004fe2000f8018ff */
[----:B------:R-:W-:Y:S02]  /*28f0*/  SEL R23, R2, R13, P2 ;  /* 0x0000000d02177207 */ /* 0x000fe40001000000 */
[----:B------:R-:W-:Y:S01]  /*2900*/  IADD3 R33, P4, PT, R22, R41, RZ ;  /* 0x0000002916217210 */ /* 0x000fe20007f9e0ff */
[----:B------:R-:W-:Y:S02]  /*2910*/  ULEA.HI.X UR7, UR4, UR7, URZ, 0x3, UP0 ;  /* 0x0000000704077291 */ /* 0x000fe400080f1cff */
[----:B------:R-:W-:-:S02]  /*2920*/  IMAD.U32 R12, RZ, RZ, UR6 ;  /* 0x00000006ff0c7e24 */ /* 0x000fc4000f8e00ff */
[----:B------:R-:W-:Y:S01]  /*2930*/  IMAD.X R24, R23, 0x1, R27, P4 ;  /* 0x0000000117187824 */ /* 0x000fe200020e061b */
[----:B------:R-:W-:Y:S01]  /*2940*/  IADD3 R35, P4, PT, R41, R7, RZ ;  /* 0x0000000729237210 */ /* 0x000fe20007f9e0ff */
[----:B------:R-:W-:Y:S01]  /*2950*/  IMAD.U32 R13, RZ, RZ, UR7 ;  /* 0x00000007ff0d7e24 */ /* 0x000fe2000f8e00ff */
[CC--:B------:R-:W-:Y:S01]  /*2960*/  ISETP.LT.U32.AND P3, PT, R33.reuse, R12.reuse, PT ;  /* 0x0000000c2100720c */ /* 0x0c0fe20003f61070 */
[----:B------:R-:W-:Y:S01]  /*2970*/  IMAD.MOV.U32 R25, RZ, RZ, R23 ;  /* 0x000000ffff197224 */ /* 0x000fe200078e0017 */
[----:B------:R-:W-:Y:S01]  /*2980*/  ISETP.GE.U32.AND P2, PT, R33, R12, PT ;  /* 0x0000000c2100720c */ /* 0x000fe20003f46070 */
[----:B------:R-:W-:Y:S01]  /*2990*/  IMAD.X R32, R27, 0x1, R6, P4 ;  /* 0x000000011b207824 */ /* 0x000fe200020e0606 */
[----:B------:R-:W-:Y:S02]  /*29a0*/  ISETP.LT.U32.AND.EX P3, PT, R24, R13, PT, P3 ;  /* 0x0000000d1800720c */ /* 0x000fe40003f61130 */
[----:B------:R-:W-:Y:S02]  /*29b0*/  ISETP.EQ.U32.AND P4, PT, R20, R22, PT ;  /* 0x000000161400720c */ /* 0x000fe40003f82070 */
[----:B------:R-:W-:-:S02]  /*29c0*/  SEL R33, R33, R12, P3 ;  /* 0x0000000c21217207 */ /* 0x000fc40001800000 */
[----:B------:R-:W-:Y:S02]  /*29d0*/  SEL R37, R24, R13, P3 ;  /* 0x0000000d18257207 */ /* 0x000fe40001800000 */
[----:B------:R-:W-:Y:S02]  /*29e0*/  ISETP.NE.U32.AND P3, PT, R22, R33, PT ;  /* 0x000000211600720c */ /* 0x000fe40003f65070 */
[----:B------:R-:W-:Y:S02]  /*29f0*/  SEL R34, R35, R12, !P1 ;  /* 0x0000000c23227207 */ /* 0x000fe40004800000 */
[----:B------:R-:W-:Y:S02]  /*2a00*/  ISETP.NE.AND.EX P3, PT, R23, R37, PT, P3 ;  /* 0x000000251700720c */ /* 0x000fe40003f65330 */
[----:B------:R-:W-:Y:S01]  /*2a10*/  SEL R39, R32, R13, !P1 ;  /* 0x0000000d20277207 */ /* 0x000fe20004800000 */
[----:B------:R-:W-:Y:S01]  /*2a20*/  IMAD.MOV.U32 R36, RZ, RZ, R34 ;  /* 0x000000ffff247224 */ /* 0x000fe200078e0022 */
[----:B------:R-:W-:-:S02]  /*2a30*/  ISETP.EQ.OR.EX P1, PT, R21, R23, !P3, P4 ;  /* 0x000000171500720c */ /* 0x000fc40005f22740 */
[----:B------:R-:W-:Y:S01]  /*2a40*/  IADD3 R41, P5, PT, R34, R41, RZ ;  /* 0x0000002922297210 */ /* 0x000fe20007fbe0ff */
[----:B------:R-:W-:Y:S01]  /*2a50*/  IMAD.MOV.U32 R38, RZ, RZ, R39 ;  /* 0x000000ffff267224 */ /* 0x000fe200078e0027 */
[----:B------:R-:W-:Y:S01]  /*2a60*/  ISETP.GE.U32.AND.EX P2, PT, R24, R13, PT, P2 ;  /* 0x0000000d1800720c */ /* 0x000fe20003f46120 */
[----:B------:R-:W-:Y:S02]  /*2a70*/  IMAD.MOV.U32 R24, RZ, RZ, R22 ;  /* 0x000000ffff187224 */ /* 0x000fe400078e0016 */
[----:B------:R-:W-:Y:S01]  /*2a80*/  IMAD.X R26, R39, 0x1, R27, P5 ;  /* 0x00000001271a7824 */ /* 0x000fe200028e061b */
[----:B------:R-:W-:-:S04]  /*2a90*/  SEL R41, R41, R12, !P2 ;  /* 0x0000000c29297207 */ /* 0x000fc80005000000 */
[----:B------:R-:W-:Y:S01]  /*2aa0*/  SEL R43, R26, R13, !P2 ;  /* 0x0000000d1a2b7207 */ /* 0x000fe20005000000 */
[----:B------:R-:W-:Y:S06]  /*2ab0*/  @P1 BRA `(.L_x_457) ;  /* 0x0000000000c01947 */ /* 0x000fec0003800000 */
[----:B------:R-:W-:Y:S02]  /*2ac0*/  IMAD.MOV.U32 R24, RZ, RZ, R22 ;  /* 0x000000ffff187224 */ /* 0x000fe400078e0016 */
[----:B------:R-:W-:Y:S02]  /*2ad0*/  IMAD.MOV.U32 R25, RZ, RZ, R23 ;  /* 0x000000ffff197224 */ /* 0x000fe400078e0017 */
[----:B------:R-:W-:Y:S02]  /*2ae0*/  IMAD.MOV.U32 R36, RZ, RZ, R34 ;  /* 0x000000ffff247224 */ /* 0x000fe400078e0022 */
[----:B------:R-:W-:Y:S02]  /*2af0*/  IMAD.MOV.U32 R38, RZ, RZ, R39 ;  /* 0x000000ffff267224 */ /* 0x000fe400078e0027 */
[----:B------:R-:W-:Y:S02]  /*2b00*/  IMAD.MOV.U32 R40, RZ, RZ, R22 ;  /* 0x000000ffff287224 */ /* 0x000fe400078e0016 */
[----:B------:R-:W-:-:S02]  /*2b10*/  IMAD.MOV.U32 R42, RZ, RZ, R23 ;  /* 0x000000ffff2a7224 */ /* 0x000fc400078e0017 */
[----:B------:R-:W-:Y:S02]  /*2b20*/  IMAD.MOV.U32 R45, RZ, RZ, R20 ;  /* 0x000000ffff2d7224 */ /* 0x000fe400078e0014 */
[----:B------:R-:W-:Y:S02]  /*2b30*/  IMAD.MOV.U32 R44, RZ, RZ, R21 ;  /* 0x000000ffff2c7224 */ /* 0x000fe400078e0015 */
[----:B------:R-:W-:Y:S02]  /*2b40*/  IMAD.MOV.U32 R0, RZ, RZ, R5 ;  /* 0x000000ffff007224 */ /* 0x000fe400078e0005 */
[----:B------:R-:W-:-:S07]  /*2b50*/  IMAD.MOV.U32 R31, RZ, RZ, R4 ;  /* 0x000000ffff1f7224 */ /* 0x000fce00078e0004 */
.L_x_461:
[C---:B-1----:R-:W-:Y:S02]  /*2b60*/  R2UR UR4, R14.reuse ;  /* 0x000000000e0472ca */ /* 0x042fe400000e0000 */
[C---:B------:R-:W-:Y:S02]  /*2b70*/  R2UR UR5, R15.reuse ;  /* 0x000000000f0572ca */ /* 0x040fe400000e0000 */
[----:B------:R-:W-:Y:S02]  /*2b80*/  R2UR UR6, R14 ;  /* 0x000000000e0672ca */ /* 0x000fe400000e0000 */
[----:B------:R-:W-:-:S09]  /*2b90*/  R2UR UR7, R15 ;  /* 0x000000000f0772ca */ /* 0x000fd200000e0000 */
[----:B------:R-:W2:Y:S04]  /*2ba0*/  LDG.E.64 R26, desc[UR4][R24.64] ;  /* 0x00000004181a7981 */ /* 0x000ea8000c1e1b00 */
[----:B------:R-:W2:Y:S01]  /*2bb0*/  LDG.E.64 R28, desc[UR6][R20.64] ;  /* 0x00000006141c7981 */ /* 0x000ea2000c1e1b00 */
[----:B------:R-:W-:Y:S01]  /*2bc0*/  BSSY.RECONVERGENT B4, `(.L_x_458) ;  /* 0x0000018000047945 */ /* 0x000fe20003800200 */
[----:B------:R-:W-:Y:S01]  /*2bd0*/  IMAD.MOV.U32 R30, RZ, RZ, R0 ;  /* 0x000000ffff1e7224 */ /* 0x000fe200078e0000 */
[----:B--2---:R-:W-:-:S04]  /*2be0*/  ISETP.GE.U32.AND P1, PT, R26, R28, PT ;  /* 0x0000001c1a00720c */ /* 0x004fc80003f26070 */
[----:B------:R-:W-:-:S13]  /*2bf0*/  ISETP.GE.U32.AND.EX P1, PT, R27, R29, PT, P1 ;  /* 0x0000001d1b00720c */ /* 0x000fda0003f26110 */
[----:B------:R-:W-:Y:S05]  /*2c00*/  @!P1 BRA `(.L_x_459) ;  /* 0x0000000000289947 */ /* 0x000fea0003800000 */
[----:B------:R-:W-:Y:S02]  /*2c10*/  R2UR UR4, R14 ;  /* 0x000000000e0472ca */ /* 0x000fe400000e0000 */
[----:B------:R-:W-:Y:S02]  /*2c20*/  R2UR UR5, R15 ;  /* 0x000000000f0572ca */ /* 0x000fe400000e0000 */
[----:B------:R-:W-:Y:S02]  /*2c30*/  IADD3 R45, P1, PT, R45, 0x8, RZ ;  /* 0x000000082d2d7810 */ /* 0x000fe40007f3e0ff */
[----:B------:R-:W-:Y:S02]  /*2c40*/  IADD3 R7, P3, PT, R7, 0x8, RZ ;  /* 0x0000000807077810 */ /* 0x000fe40007f7e0ff */
[----:B------:R-:W-:Y:S01]  /*2c50*/  IADD3 R20, P2, PT, R20, 0x8, RZ ;  /* 0x0000000814147810 */ /* 0x000fe20007f5e0ff */
[----:B------:R-:W-:Y:S02]  /*2c60*/  IMAD.X R44, RZ, RZ, R44, P1 ;  /* 0x000000ffff2c7224 */ /* 0x000fe400008e062c */
[----:B------:R-:W-:-:S02]  /*2c70*/  IMAD.X R6, RZ, RZ, R6, P3 ;  /* 0x000000ffff067224 */ /* 0x000fc400018e0606 */
[----:B------:R-:W-:Y:S02]  /*2c80*/  IMAD.X R21, RZ, RZ, R21, P2 ;  /* 0x000000ffff157224 */ /* 0x000fe400010e0615 */
[----:B------:R0:W-:Y:S01]  /*2c90*/  ST.E.64 desc[UR4][R30.64], R28 ;  /* 0x0000001c1e007985 */ /* 0x0001e2000c101b04 */
[----:B------:R-:W-:Y:S05]  /*2ca0*/  BRA `(.L_x_460) ;  /* 0x0000000000247947 */ /* 0x000fea0003800000 */
.L_x_459:
        /* <DEDUP_REMOVED lines=8> */
[----:B------:R1:W-:Y:S06]  /*2d30*/  ST.E.64 desc[UR4][R30.64], R26 ;  /* 0x0000001a1e007985 */ /* 0x0003ec000c101b04 */
.L_x_460:
[----:B------:R-:W-:Y:S05]  /*2d40*/  BSYNC.RECONVERGENT B4 ;  /* 0x0000000000047941 */ /* 0x000fea0003800200 */
.L_x_458:
[----:B------:R-:W-:Y:S02]  /*2d50*/  ISETP.NE.U32.AND P1, PT, R40, R33, PT ;  /* 0x000000212800720c */ /* 0x000fe40003f25070 */
[----:B------:R-:W-:Y:S02]  /*2d60*/  ISETP.NE.U32.AND P2, PT, R45, R22, PT ;  /* 0x000000162d00720c */ /* 0x000fe40003f45070 */
[----:B------:R-:W-:Y:S02]  /*2d70*/  ISETP.NE.AND.EX P1, PT, R42, R37, PT, P1 ;  /* 0x000000252a00720c */ /* 0x000fe40003f25310 */
[----:B------:R-:W-:Y:S02]  /*2d80*/  ISETP.NE.AND.EX P2, PT, R44, R23, PT, P2 ;  /* 0x000000172c00720c */ /* 0x000fe40003f45320 */
[----:B------:R-:W-:-:S05]  /*2d90*/  IADD3 R0, P3, PT, R30, 0x8, RZ ;  /* 0x000000081e007810 */ /* 0x000fca0007f7e0ff */
[----:B01----:R-:W-:-:S06]  /*2da0*/  IMAD.X R31, RZ, RZ, R31, P3 ;  /* 0x000000ffff1f7224 */ /* 0x003fcc00018e061f */
[----:B------:R-:W-:Y:S05]  /*2db0*/  @P1 BRA P2, `(.L_x_461) ;  /* 0xfffffffc00681947 */ /* 0x000fea000103ffff */
.L_x_457:
[----:B------:R-:W-:Y:S05]  /*2dc0*/  BSYNC.RECONVERGENT B3 ;  /* 0x0000000000037941 */ /* 0x000fea0003800200 */
.L_x_456:
[----:B------:R-:W-:Y:S01]  /*2dd0*/  IADD3 R33, P1, PT, -R7, R34, RZ ;  /* 0x0000002207217210 */ /* 0x000fe20007f3e1ff */
[----:B------:R-:W-:Y:S04]  /*2de0*/  BSSY.RECONVERGENT B3, `(.L_x_462) ;  /* 0x0000098000037945 */ /* 0x000fe80003800200 */
[----:B------:R-:W-:-:S05]  /*2df0*/  IMAD.X R30, R39, 0x1, ~R6, P1 ;  /* 0x00000001271e7824 */ /* 0x000fca00008e0e06 */
[--C-:B------:R-:W-:Y:S02]  /*2e00*/  SHF.R.S64 R34, R33, 0x3, R30.reuse ;  /* 0x0000000321227819 */ /* 0x100fe4000000101e */
[----:B------:R-:W-:Y:S02]  /*2e10*/  SHF.R.S32.HI R37, RZ, 0x3, R30 ;  /* 0x00000003ff257819 */ /* 0x000fe4000001141e */
[----:B------:R-:W-:-:S04]  /*2e20*/  ISETP.GE.U32.AND P1, PT, R34, 0x1, PT ;  /* 0x000000012200780c */ /* 0x000fc80003f26070 */
[----:B------:R-:W-:-:S13]  /*2e30*/  ISETP.GE.AND.EX P1, PT, R37, RZ, PT, P1 ;  /* 0x000000ff2500720c */ /* 0x000fda0003f26310 */
[----:B------:R-:W-:Y:S05]  /*2e40*/  @!P1 BRA `(.L_x_463) ;  /* 0x0000000800449947 */ /* 0x000fea0003800000 */
[----:B------:R-:W-:Y:S01]  /*2e50*/  ISETP.GE.U32.AND P1, PT, R34, 0x10, PT ;  /* 0x000000102200780c */ /* 0x000fe20003f26070 */
[----:B------:R-:W-:Y:S01]  /*2e60*/  BSSY.RECONVERGENT B4, `(.L_x_464) ;  /* 0x000003a000047945 */ /* 0x000fe20003800200 */
[----:B------:R-:W-:Y:S02]  /*2e70*/  IMAD.MOV.U32 R22, RZ, RZ, R0 ;  /* 0x000000ffff167224 */ /* 0x000fe400078e0000 */
[----:B------:R-:W-:Y:S01]  /*2e80*/  ISETP.GE.U32.AND.EX P1, PT, R37, RZ, PT, P1 ;  /* 0x000000ff2500720c */ /* 0x000fe20003f26110 */
[----:B------:R-:W-:-:S12]  /*2e90*/  IMAD.MOV.U32 R23, RZ, RZ, R31 ;  /* 0x000000ffff177224 */ /* 0x000fd800078e001f */
[----:B------:R-:W-:Y:S05]  /*2ea0*/  @!P1 BRA `(.L_x_465) ;  /* 0x0000000000d49947 */ /* 0x000fea0003800000 */
[----:B------:R-:W-:Y:S01]  /*2eb0*/  LOP3.LUT R37, R37, 0x7fffffff, RZ, 0xc0, !PT ;  /* 0x7fffffff25257812 */ /* 0x000fe200078ec0ff */
[----:B------:R-:W-:Y:S01]  /*2ec0*/  IMAD.MOV.U32 R42, RZ, RZ, RZ ;  /* 0x000000ffff2a7224 */ /* 0x000fe200078e00ff */
[----:B------:R-:W-:Y:S01]  /*2ed0*/  LOP3.LUT R39, R34, 0xfffffff0, RZ, 0xc0, !PT ;  /* 0xfffffff022277812 */ /* 0x000fe200078ec0ff */
[----:B------:R-:W-:-:S07]  /*2ee0*/  IMAD.MOV.U32 R40, RZ, RZ, RZ ;  /* 0x000000ffff287224 */ /* 0x000fce00078e00ff */
.L_x_466:
[----:B-1----:R-:W-:Y:S02]  /*2ef0*/  R2UR UR4, R14 ;  /* 0x000000000e0472ca */ /* 0x002fe400000e0000 */
[----:B------:R-:W-:-:S13]  /*2f00*/  R2UR UR5, R15 ;  /* 0x000000000f0572ca */ /* 0x000fda00000e0000 */
[----:B------:R-:W2:Y:S01]  /*2f10*/  LDG.E.64 R44, desc[UR4][R20.64] ;  /* 0x00000004142c7981 */ /* 0x000ea2000c1e1b00 */
[----:B------:R-:W-:Y:S02]  /*2f20*/  R2UR UR6, R14 ;  /* 0x000000000e0672ca */ /* 0x000fe400000e0000 */
[----:B------:R-:W-:Y:S01]  /*2f30*/  R2UR UR7, R15 ;  /* 0x000000000f0772ca */ /* 0x000fe200000e0000 */
[----:B--2---:R0:W-:-:S12]  /*2f40*/  ST.E.64 desc[UR4][R22.64], R44 ;  /* 0x0000002c16007985 */ /* 0x0041d8000c101b04 */
[----:B------:R-:W2:Y:S04]  /*2f50*/  LDG.E.64 R28, desc[UR6][R20.64+0x8] ;  /* 0x00000806141c7981 */ /* 0x000ea8000c1e1b00 */
[----:B--2---:R1:W-:Y:S04]  /*2f60*/  ST.E.64 desc[UR4][R22.64+0x8], R28 ;  /* 0x0000081c16007985 */ /* 0x0043e8000c101b04 */
[----:B------:R-:W2:Y:S04]  /*2f70*/  LDG.E.64 R26, desc[UR6][R20.64+0x10] ;  /* 0x00001006141a7981 */ /* 0x000ea8000c1e1b00 */
[----:B--2---:R2:W-:Y:S04]  /*2f80*/  ST.E.64 desc[UR4][R22.64+0x10], R26 ;  /* 0x0000101a16007985 */ /* 0x0045e8000c101b04 */
[----:B------:R-:W3:Y:S04]  /*2f90*/  LDG.E.64 R6, desc[UR6][R20.64+0x18] ;  /* 0x0000180614067981 */ /* 0x000ee8000c1e1b00 */
[----:B---3--:R3:W-:Y:S04]  /*2fa0*/  ST.E.64 desc[UR4][R22.64+0x18], R6 ;  /* 0x0000180616007985 */ /* 0x0087e8000c101b04 */
[----:B0-----:R-:W4:Y:S04]  /*2fb0*/  LDG.E.64 R44, desc[UR6][R20.64+0x20] ;  /* 0x00002006142c7981 */ /* 0x001f28000c1e1b00 */
[----:B----4-:R0:W-:Y:S04]  /*2fc0*/  ST.E.64 desc[UR4][R22.64+0x20], R44 ;  /* 0x0000202c16007985 */ /* 0x0101e8000c101b04 */
[----:B-1----:R-:W4:Y:S04]  /*2fd0*/  LDG.E.64 R28, desc[UR6][R20.64+0x28] ;  /* 0x00002806141c7981 */ /* 0x002f28000c1e1b00 */
[----:B----4-:R1:W-:Y:S04]  /*2fe0*/  ST.E.64 desc[UR4][R22.64+0x28], R28 ;  /* 0x0000281c16007985 */ /* 0x0103e8000c101b04 */
[----:B--2---:R-:W2:Y:S04]  /*2ff0*/  LDG.E.64 R26, desc[UR6][R20.64+0x30] ;  /* 0x00003006141a7981 */ /* 0x004ea8000c1e1b00 */
[----:B--2---:R2:W-:Y:S04]  /*3000*/  ST.E.64 desc[UR4][R22.64+0x30], R26 ;  /* 0x0000301a16007985 */ /* 0x0045e8000c101b04 */
[----:B---3--:R-:W3:Y:S04]  /*3010*/  LDG.E.64 R6, desc[UR6][R20.64+0x38] ;  /* 0x0000380614067981 */ /* 0x008ee8000c1e1b00 */
        /* <DEDUP_REMOVED lines=13> */
[----:B--2---:R-:W2:Y:S01]  /*30f0*/  LDG.E.64 R26, desc[UR6][R20.64+0x70] ;  /* 0x00007006141a7981 */ /* 0x004ea2000c1e1b00 */
[----:B------:R-:W-:-:S05]  /*3100*/  IADD3 R42, P1, PT, R42, 0x10, RZ ;  /* 0x000000102a2a7810 */ /* 0x000fca0007f3e0ff */
[----:B------:R-:W-:Y:S01]  /*3110*/  IMAD.X R40, RZ, RZ, R40, P1 ;  /* 0x000000ffff287224 */ /* 0x000fe200008e0628 */
[----:B------:R-:W-:-:S04]  /*3120*/  ISETP.NE.U32.AND P1, PT, R42, R39, PT ;  /* 0x000000272a00720c */ /* 0x000fc80003f25070 */
[----:B------:R-:W-:Y:S01]  /*3130*/  ISETP.NE.AND.EX P1, PT, R40, R37, PT, P1 ;  /* 0x000000252800720c */ /* 0x000fe20003f25310 */
[----:B--2---:R-:W-:Y:S04]  /*3140*/  ST.E.64 desc[UR4][R22.64+0x70], R26 ;  /* 0x0000701a16007985 */ /* 0x004fe8000c101b04 */
[----:B---3--:R2:W3:Y:S01]  /*3150*/  LDG.E.64 R6, desc[UR6][R20.64+0x78] ;  /* 0x0000780614067981 */ /* 0x0084e2000c1e1b00 */
[----:B0-----:R-:W-:Y:S02]  /*3160*/  IADD3 R44, P2, PT, R20, 0x80, RZ ;  /* 0x00000080142c7810 */ /* 0x001fe40007f5e0ff */
[----:B-1----:R-:W-:-:S03]  /*3170*/  IADD3 R28, P3, PT, R22, 0x80, RZ ;  /* 0x00000080161c7810 */ /* 0x002fc60007f7e0ff */
[----:B------:R-:W-:Y:S02]  /*3180*/  IMAD.X R45, RZ, RZ, R21, P2 ;  /* 0x000000ffff2d7224 */ /* 0x000fe400010e0615 */
[----:B------:R-:W-:Y:S02]  /*3190*/  IMAD.X R29, RZ, RZ, R23, P3 ;  /* 0x000000ffff1d7224 */ /* 0x000fe400018e0617 */
[----:B--2---:R-:W-:Y:S02]  /*31a0*/  IMAD.MOV.U32 R20, RZ, RZ, R44 ;  /* 0x000000ffff147224 */ /* 0x004fe400078e002c */
[----:B------:R-:W-:Y:S01]  /*31b0*/  IMAD.MOV.U32 R21, RZ, RZ, R45 ;  /* 0x000000ffff157224 */ /* 0x000fe200078e002d */
[----:B---3--:R0:W-:Y:S02]  /*31c0*/  ST.E.64 desc[UR4][R22.64+0x78], R6 ;  /* 0x0000780616007985 */ /* 0x0081e4000c101b04 */
[----:B0-----:R-:W-:Y:S02]  /*31d0*/  IMAD.MOV.U32 R22, RZ, RZ, R28 ;  /* 0x000000ffff167224 */ /* 0x001fe400078e001c */
[----:B------:R-:W-:Y:S01]  /*31e0*/  IMAD.MOV.U32 R23, RZ, RZ, R29 ;  /* 0x000000ffff177224 */ /* 0x000fe200078e001d */
[----:B------:R-:W-:Y:S06]  /*31f0*/  @P1 BRA `(.L_x_466) ;  /* 0xfffffffc003c1947 */ /* 0x000fec000383ffff */
.L_x_465:
[----:B------:R-:W-:Y:S05]  /*3200*/  BSYNC.RECONVERGENT B4 ;  /* 0x0000000000047941 */ /* 0x000fea0003800200 */
.L_x_464:
[----:B------:R-:W-:-:S04]  /*3210*/  LOP3.LUT R6, R34, 0xf, RZ, 0xc0, !PT ;  /* 0x0000000f22067812 */ /* 0x000fc800078ec0ff */
[----:B------:R-:W-:-:S04]  /*3220*/  ISETP.NE.U32.AND P1, PT, R6, RZ, PT ;  /* 0x000000ff0600720c */ /* 0x000fc80003f25070 */
[----:B------:R-:W-:-:S13]  /*3230*/  ISETP.NE.AND.EX P1, PT, RZ, RZ, PT, P1 ;  /* 0x000000ffff00720c */ /* 0x000fda0003f25310 */
[----:B------:R-:W-:Y:S05]  /*3240*/  @!P1 BRA `(.L_x_463) ;  /* 0x0000000400449947 */ /* 0x000fea0003800000 */
[----:B------:R-:W-:Y:S01]  /*3250*/  ISETP.GE.U32.AND P1, PT, R6, 0x8, PT ;  /* 0x000000080600780c */ /* 0x000fe20003f26070 */
[----:B------:R-:W-:Y:S03]  /*3260*/  BSSY.RECONVERGENT B4, `(.L_x_467) ;  /* 0x000001f000047945 */ /* 0x000fe60003800200 */
[----:B------:R-:W-:-:S13]  /*3270*/  ISETP.GE.U32.AND.EX P1, PT, RZ, RZ, PT, P1 ;  /* 0x000000ffff00720c */ /* 0x000fda0003f26110 */
[----:B------:R-:W-:Y:S05]  /*3280*/  @!P1 BRA `(.L_x_468) ;  /* 0x0000000000709947 */ /* 0x000fea0003800000 */
        /* <DEDUP_REMOVED lines=13> */
[----:B----4-:R-:W-:Y:S04]  /*3360*/  ST.E.64 desc[UR4][R22.64+0x20], R44 ;  /* 0x0000202c16007985 */ /* 0x010fe8000c101b04 */
[----:B-1----:R-:W4:Y:S04]  /*3370*/  LDG.E.64 R28, desc[UR6][R20.64+0x28] ;  /* 0x00002806141c7981 */ /* 0x002f28000c1e1b00 */
[----:B----4-:R0:W-:Y:S04]  /*3380*/  ST.E.64 desc[UR4][R22.64+0x28], R28 ;  /* 0x0000281c16007985 */ /* 0x0101e8000c101b04 */
[----:B--2---:R-:W2:Y:S01]  /*3390*/  LDG.E.64 R26, desc[UR6][R20.64+0x30] ;  /* 0x00003006141a7981 */ /* 0x004ea2000c1e1b00 */
[----:B------:R-:W-:-:S02]  /*33a0*/  IADD3 R39, P1, PT, R20, 0x40, RZ ;  /* 0x0000004014277810 */ /* 0x000fc40007f3e0ff */
[----:B------:R-:W-:Y:S01]  /*33b0*/  IADD3 R37, P2, PT, R22, 0x40, RZ ;  /* 0x0000004016257810 */ /* 0x000fe20007f5e0ff */
[----:B--2---:R-:W-:Y:S04]  /*33c0*/  ST.E.64 desc[UR4][R22.64+0x30], R26 ;  /* 0x0000301a16007985 */ /* 0x004fe8000c101b04 */
[----:B---3--:R1:W2:Y:S01]  /*33d0*/  LDG.E.64 R6, desc[UR6][R20.64+0x38] ;  /* 0x0000380614067981 */ /* 0x0082a2000c1e1b00 */
[----:B------:R-:W-:Y:S02]  /*33e0*/  IMAD.X R40, RZ, RZ, R21, P1 ;  /* 0x000000ffff287224 */ /* 0x000fe400008e0615 */
[----:B0-----:R-:W-:Y:S02]  /*33f0*/  IMAD.X R28, RZ, RZ, R23, P2 ;  /* 0x000000ffff1c7224 */ /* 0x001fe400010e0617 */
[----:B-1----:R-:W-:-:S02]  /*3400*/  IMAD.MOV.U32 R20, RZ, RZ, R39 ;  /* 0x000000ffff147224 */ /* 0x002fc400078e0027 */
[----:B------:R-:W-:Y:S01]  /*3410*/  IMAD.MOV.U32 R21, RZ, RZ, R40 ;  /* 0x000000ffff157224 */ /* 0x000fe200078e0028 */
[----:B--2---:R0:W-:Y:S02]  /*3420*/  ST.E.64 desc[UR4][R22.64+0x38], R6 ;  /* 0x0000380616007985 */ /* 0x0041e4000c101b04 */
[----:B0-----:R-:W-:Y:S02]  /*3430*/  IMAD.MOV.U32 R22, RZ, RZ, R37 ;  /* 0x000000ffff167224 */ /* 0x001fe400078e0025 */
[----:B------:R-:W-:-:S07]  /*3440*/  IMAD.MOV.U32 R23, RZ, RZ, R28 ;  /* 0x000000ffff177224 */ /* 0x000fce00078e001c */
.L_x_468:
[----:B------:R-:W-:Y:S05]  /*3450*/  BSYNC.RECONVERGENT B4 ;  /* 0x0000000000047941 */ /* 0x000fea0003800200 */
.L_x_467:
[----:B------:R-:W-:-:S04]  /*3460*/  LOP3.LUT R6, R34, 0x7, RZ, 0xc0, !PT ;  /* 0x0000000722067812 */ /* 0x000fc800078ec0ff */
[----:B------:R-:W-:-:S04]  /*3470*/  ISETP.NE.U32.AND P1, PT, R6, RZ, PT ;  /* 0x000000ff0600720c */ /* 0x000fc80003f25070 */
[----:B------:R-:W-:-:S13]  /*3480*/  ISETP.NE.AND.EX P1, PT, RZ, RZ, PT, P1 ;  /* 0x000000ffff00720c */ /* 0x000fda0003f25310 */
[----:B------:R-:W-:Y:S05]  /*3490*/  @!P1 BRA `(.L_x_463) ;  /* 0x0000000000b09947 */ /* 0x000fea0003800000 */
[----:B------:R-:W-:-:S04]  /*34a0*/  ISETP.GE.U32.AND P1, PT, R6, 0x4, PT ;  /* 0x000000040600780c */ /* 0x000fc80003f26070 */
[----:B------:R-:W-:-:S13]  /*34b0*/  ISETP.GE.U32.AND.EX P1, PT, RZ, RZ, PT, P1 ;  /* 0x000000ffff00720c */ /* 0x000fda0003f26110 */
[----:B-1----:R-:W-:Y:S02]  /*34c0*/  @P1 R2UR UR4, R14 ;  /* 0x000000000e0412ca */ /* 0x002fe400000e0000 */
[----:B------:R-:W-:-:S13]  /*34d0*/  @P1 R2UR UR5, R15 ;  /* 0x000000000f0512ca */ /* 0x000fda00000e0000 */
[----:B------:R-:W2:Y:S01]  /*34e0*/  @P1 LDG.E.64 R44, desc[UR4][R20.64] ;  /* 0x00000004142c1981 */ /* 0x000ea2000c1e1b00 */
[----:B------:R-:W-:Y:S02]  /*34f0*/  @P1 R2UR UR6, R14 ;  /* 0x000000000e0612ca */ /* 0x000fe400000e0000 */
[----:B------:R-:W-:Y:S01]  /*3500*/  @P1 R2UR UR7, R15 ;  /* 0x000000000f0712ca */ /* 0x000fe200000e0000 */
[----:B--2---:R-:W-:-:S12]  /*3510*/  @P1 ST.E.64 desc[UR4][R22.64], R44 ;  /* 0x0000002c16001985 */ /* 0x004fd8000c101b04 */
[----:B------:R-:W2:Y:S04]  /*3520*/  @P1 LDG.E.64 R28, desc[UR6][R20.64+0x8] ;  /* 0x00000806141c1981 */ /* 0x000ea8000c1e1b00 */
[----:B--2---:R0:W-:Y:S04]  /*3530*/  @P1 ST.E.64 desc[UR4][R22.64+0x8], R28 ;  /* 0x0000081c16001985 */ /* 0x0041e8000c101b04 */
[----:B------:R-:W2:Y:S01]  /*3540*/  @P1 LDG.E.64 R26, desc[UR6][R20.64+0x10] ;  /* 0x00001006141a1981 */ /* 0x000ea2000c1e1b00 */
[----:B------:R-:W-:-:S04]  /*3550*/  LOP3.LUT R39, R34, 0x3, RZ, 0xc0, !PT ;  /* 0x0000000322277812 */ /* 0x000fc800078ec0ff */
[----:B------:R-:W-:-:S04]  /*3560*/  ISETP.NE.U32.AND P2, PT, R39, RZ, PT ;  /* 0x000000ff2700720c */ /* 0x000fc80003f45070 */
[----:B------:R-:W-:Y:S01]  /*3570*/  ISETP.NE.AND.EX P2, PT, RZ, RZ, PT, P2 ;  /* 0x000000ffff00720c */ /* 0x000fe20003f45320 */
[----:B--2---:R-:W-:Y:S04]  /*3580*/  @P1 ST.E.64 desc[UR4][R22.64+0x10], R26 ;  /* 0x0000101a16001985 */ /* 0x004fe8000c101b04 */
[----:B------:R1:W2:Y:S01]  /*3590*/  @P1 LDG.E.64 R6, desc[UR6][R20.64+0x18] ;  /* 0x0000180614061981 */ /* 0x0002a2000c1e1b00 */
[----:B------:R-:W-:Y:S02]  /*35a0*/  @P1 IADD3 R34, P3, PT, R20, 0x20, RZ ;  /* 0x0000002014221810 */ /* 0x000fe40007f7e0ff */
[----:B0-----:R-:W-:-:S03]  /*35b0*/  @P1 IADD3 R28, P4, PT, R22, 0x20, RZ ;  /* 0x00000020161c1810 */ /* 0x001fc60007f9e0ff */
[----:B------:R-:W-:Y:S02]  /*35c0*/  @P1 IMAD.X R37, RZ, RZ, R21, P3 ;  /* 0x000000ffff251224 */ /* 0x000fe400018e0615 */
[----:B------:R-:W-:Y:S02]  /*35d0*/  @P1 IMAD.X R29, RZ, RZ, R23, P4 ;  /* 0x000000ffff1d1224 */ /* 0x000fe400020e0617 */
[----:B-1----:R-:W-:Y:S02]  /*35e0*/  @P1 IMAD.MOV.U32 R20, RZ, RZ, R34 ;  /* 0x000000ffff141224 */ /* 0x002fe400078e0022 */
[----:B------:R-:W-:Y:S01]  /*35f0*/  @P1 IMAD.MOV.U32 R21, RZ, RZ, R37 ;  /* 0x000000ffff151224 */ /* 0x000fe200078e0025 */
[----:B--2---:R0:W-:Y:S02]  /*3600*/  @P1 ST.E.64 desc[UR4][R22.64+0x18], R6 ;  /* 0x0000180616001985 */ /* 0x0041e4000c101b04 */
[----:B0-----:R-:W-:Y:S02]  /*3610*/  @P1 IMAD.MOV.U32 R22, RZ, RZ, R28 ;  /* 0x000000ffff161224 */ /* 0x001fe400078e001c */
[----:B------:R-:W-:Y:S01]  /*3620*/  @P1 IMAD.MOV.U32 R23, RZ, RZ, R29 ;  /* 0x000000ffff171224 */ /* 0x000fe200078e001d */
[----:B------:R-:W-:Y:S06]  /*3630*/  @!P2 BRA `(.L_x_463) ;  /* 0x000000000048a947 */ /* 0x000fec0003800000 */
[----:B------:R-:W-:Y:S02]  /*3640*/  R2UR UR4, R14 ;  /* 0x000000000e0472ca */ /* 0x000fe400000e0000 */
[----:B------:R-:W-:-:S13]  /*3650*/  R2UR UR5, R15 ;  /* 0x000000000f0572ca */ /* 0x000fda00000e0000 */
[----:B------:R-:W2:Y:S01]  /*3660*/  LDG.E.64 R6, desc[UR4][R20.64] ;  /* 0x0000000414067981 */ /* 0x000ea2000c1e1b00 */
[----:B------:R-:W-:-:S04]  /*3670*/  ISETP.NE.U32.AND P1, PT, R39, 0x1, PT ;  /* 0x000000012700780c */ /* 0x000fc80003f25070 */
[----:B------:R-:W-:Y:S01]  /*3680*/  ISETP.NE.AND.EX P1, PT, RZ, RZ, PT, P1 ;  /* 0x000000ffff00720c */ /* 0x000fe20003f25310 */
[----:B--2---:R0:W-:-:S12]  /*3690*/  ST.E.64 desc[UR4][R22.64], R6 ;  /* 0x0000000616007985 */ /* 0x0041d8000c101b04 */
[----:B------:R-:W-:Y:S05]  /*36a0*/  @!P1 BRA `(.L_x_463) ;  /* 0x00000000002c9947 */ /* 0x000fea0003800000 */
[----:B------:R-:W-:Y:S02]  /*36b0*/  R2UR UR4, R14 ;  /* 0x000000000e0472ca */ /* 0x000fe400000e0000 */
[----:B------:R-:W-:-:S13]  /*36c0*/  R2UR UR5, R15 ;  /* 0x000000000f0572ca */ /* 0x000fda00000e0000 */
[----:B0-----:R-:W2:Y:S01]  /*36d0*/  LDG.E.64 R6, desc[UR4][R20.64+0x8] ;  /* 0x0000080414067981 */ /* 0x001ea2000c1e1b00 */
[----:B------:R-:W-:-:S04]  /*36e0*/  ISETP.NE.U32.AND P1, PT, R39, 0x2, PT ;  /* 0x000000022700780c */ /* 0x000fc80003f25070 */
[----:B------:R-:W-:Y:S01]  /*36f0*/  ISETP.NE.AND.EX P1, PT, RZ, RZ, PT, P1 ;  /* 0x000000ffff00720c */ /* 0x000fe20003f25310 */
[----:B--2---:R2:W-:-:S12]  /*3700*/  ST.E.64 desc[UR4][R22.64+0x8], R6 ;  /* 0x0000080616007985 */ /* 0x0045d8000c101b04 */
[----:B------:R-:W-:Y:S05]  /*3710*/  @!P1 BRA `(.L_x_463) ;  /* 0x0000000000109947 */ /* 0x000fea0003800000 */
[----:B------:R-:W-:Y:S02]  /*3720*/  R2UR UR4, R14 ;  /* 0x000000000e0472ca */ /* 0x000fe400000e0000 */
[----:B------:R-:W-:-:S13]  /*3730*/  R2UR UR5, R15 ;  /* 0x000000000f0572ca */ /* 0x000fda00000e0000 */
[----:B------:R-:W3:Y:S04]  /*3740*/  LDG.E.64 R20, desc[UR4][R20.64+0x10] ;  /* 0x0000100414147981 */ /* 0x000ee8000c1e1b00 */
[----:B---3--:R3:W-:Y:S02]  /*3750*/  ST.E.64 desc[UR4][R22.64+0x10], R20 ;  /* 0x0000101416007985 */ /* 0x0087e4000c101b04 */
.L_x_463:
[----:B------:R-:W-:Y:S05]  /*3760*/  BSYNC.RECONVERGENT B3 ;  /* 0x0000000000037941 */ /* 0x000fea0003800200 */
.L_x_462:
[----:B0-2---:R-:W-:Y:S01]  /*3770*/  IADD3 R6, P1, PT, -R36, R41, RZ ;  /* 0x0000002924067210 */ /* 0x005fe20007f3e1ff */
[----:B------:R-:W-:Y:S01]  /*3780*/  BSSY.RECONVERGENT B3, `(.L_x_469) ;  /* 0x0000098000037945 */ /* 0x000fe20003800200 */
[----:B---3--:R-:W-:-:S03]  /*3790*/  IADD3 R20, P2, PT, R0, R33, RZ ;  /* 0x0000002100147210 */ /* 0x008fc60007f5e0ff */
[----:B------:R-:W-:Y:S02]  /*37a0*/  IMAD.X R43, R43, 0x1, ~R38, P1 ;  /* 0x000000012b2b7824 */ /* 0x000fe400008e0e26 */
[----:B------:R-:W-:-:S03]  /*37b0*/  IMAD.X R21, R31, 0x1, R30, P2 ;  /* 0x000000011f157824 */ /* 0x000fc600010e061e */
[--C-:B------:R-:W-:Y:S02]  /*37c0*/  SHF.R.S64 R6, R6, 0x3, R43.reuse ;  /* 0x0000000306067819 */ /* 0x100fe4000000102b */
[----:B------:R-:W-:Y:S02]  /*37d0*/  SHF.R.S32.HI R7, RZ, 0x3, R43 ;  /* 0x00000003ff077819 */ /* 0x000fe4000001142b */
[----:B------:R-:W-:-:S04]  /*37e0*/  ISETP.GE.U32.AND P1, PT, R6, 0x1, PT ;  /* 0x000000010600780c */ /* 0x000fc80003f26070 */
[----:B------:R-:W-:-:S13]  /*37f0*/  ISETP.GE.AND.EX P1, PT, R7, RZ, PT, P1 ;  /* 0x000000ff0700720c */ /* 0x000fda0003f26310 */
[----:B------:R-:W-:Y:S05]  /*3800*/  @!P1 BRA `(.L_x_470) ;  /* 0x00000008003c9947 */ /* 0x000fea0003800000 */
[C---:B------:R-:W-:Y:S01]  /*3810*/  ISETP.GE.U32.AND P2, PT, R6.reuse, 0x10, PT ;  /* 0x000000100600780c */ /* 0x040fe20003f46070 */
[----:B------:R-:W-:Y:S01]  /*3820*/  BSSY.RECONVERGENT B4, `(.L_x_471) ;  /* 0x000003b000047945 */ /* 0x000fe20003800200 */
[----:B------:R-:W-:Y:S02]  /*3830*/  LOP3.LUT R0, R6, 0xf, RZ, 0xc0, !PT ;  /* 0x0000000f06007812 */ /* 0x000fe400078ec0ff */
[----:B------:R-:W-:Y:S02]  /*3840*/  ISETP.GE.U32.AND.EX P2, PT, R7, RZ, PT, P2 ;  /* 0x000000ff0700720c */ /* 0x000fe40003f46120 */
[----:B------:R-:W-:-:S04]  /*3850*/  ISETP.NE.U32.AND P1, PT, R0, RZ, PT ;  /* 0x000000ff0000720c */ /* 0x000fc80003f25070 */
[----:B------:R-:W-:-:S07]  /*3860*/  ISETP.NE.AND.EX P1, PT, RZ, RZ, PT, P1 ;  /* 0x000000ffff00720c */ /* 0x000fce0003f25310 */
[----:B------:R-:W-:Y:S06]  /*3870*/  @!P2 BRA `(.L_x_472) ;  /* 0x0000000000d4a947 */ /* 0x000fec0003800000 */
[----:B------:R-:W-:Y:S01]  /*3880*/  LOP3.LUT R7, R7, 0x7fffffff, RZ, 0xc0, !PT ;  /* 0x7fffffff07077812 */ /* 0x000fe200078ec0ff */
[----:B------:R-:W-:Y:S01]  /*3890*/  IMAD.MOV.U32 R36, RZ, RZ, RZ ;  /* 0x000000ffff247224 */ /* 0x000fe200078e00ff */
[----:B------:R-:W-:Y:S01]  /*38a0*/  LOP3.LUT R33, R6, 0xfffffff0, RZ, 0xc0, !PT ;  /* 0xfffffff006217812 */ /* 0x000fe200078ec0ff */
[----:B------:R-:W-:-:S07]  /*38b0*/  IMAD.MOV.U32 R34, RZ, RZ, RZ ;  /* 0x000000ffff227224 */ /* 0x000fce00078e00ff */
.L_x_473:
        /* <DEDUP_REMOVED lines=29> */
[----:B----4-:R-:W-:Y:S04]  /*3a90*/  ST.E.64 desc[UR4][R20.64+0x60], R22 ;  /* 0x0000601614007985 */ /* 0x010fe8000c101b04 */
        /* <DEDUP_REMOVED lines=8> */
[----:B---3--:R1:W2:Y:S01]  /*3b20*/  LDG.E.64 R30, desc[UR6][R24.64+0x78] ;  /* 0x00007806181e7981 */ /* 0x0082a2000c1e1b00 */
[----:B0-----:R-:W-:Y:S02]  /*3b30*/  IADD3 R26, P3, PT, R24, 0x80, RZ ;  /* 0x00000080181a7810 */ /* 0x001fe40007f7e0ff */
[----:B------:R-:W-:-:S03]  /*3b40*/  IADD3 R22, P4, PT, R20, 0x80, RZ ;  /* 0x0000008014167810 */ /* 0x000fc60007f9e0ff */
[----:B------:R-:W-:Y:S02]  /*3b50*/  IMAD.X R27, RZ, RZ, R25, P3 ;  /* 0x000000ffff1b7224 */ /* 0x000fe400018e0619 */
[----:B------:R-:W-:Y:S02]  /*3b60*/  IMAD.X R23, RZ, RZ, R21, P4 ;  /* 0x000000ffff177224 */ /* 0x000fe400020e0615 */
[----:B-1----:R-:W-:Y:S02]  /*3b70*/  IMAD.MOV.U32 R24, RZ, RZ, R26 ;  /* 0x000000ffff187224 */ /* 0x002fe400078e001a */
[----:B------:R-:W-:Y:S01]  /*3b80*/  IMAD.MOV.U32 R25, RZ, RZ, R27 ;  /* 0x000000ffff197224 */ /* 0x000fe200078e001b */
[----:B--2---:R0:W-:Y:S02]  /*3b90*/  ST.E.64 desc[UR4][R20.64+0x78], R30 ;  /* 0x0000781e14007985 */ /* 0x0041e4000c101b04 */
[----:B0-----:R-:W-:Y:S02]  /*3ba0*/  IMAD.MOV.U32 R20, RZ, RZ, R22 ;  /* 0x000000ffff147224 */ /* 0x001fe400078e0016 */
[----:B------:R-:W-:Y:S01]  /*3bb0*/  IMAD.MOV.U32 R21, RZ, RZ, R23 ;  /* 0x000000ffff157224 */ /* 0x000fe200078e0017 */
[----:B------:R-:W-:Y:S06]  /*3bc0*/  @P2 BRA `(.L_x_473) ;  /* 0xfffffffc003c2947 */ /* 0x000fec000383ffff */
.L_x_472:
[----:B------:R-:W-:Y:S05]  /*3bd0*/  BSYNC.RECONVERGENT B4 ;  /* 0x0000000000047941 */ /* 0x000fea0003800200 */
.L_x_471:
[----:B------:R-:W-:Y:S05]  /*3be0*/  @!P1 BRA `(.L_x_470) ;  /* 0x0000000400449947 */ /* 0x000fea0003800000 */
[----:B------:R-:W-:Y:S01]  /*3bf0*/  ISETP.GE.U32.AND P1, PT, R0, 0x8, PT ;  /* 0x000000080000780c */ /* 0x000fe20003f26070 */
[----:B------:R-:W-:Y:S01]  /*3c00*/  BSSY.RECONVERGENT B4, `(.L_x_474) ;  /* 0x0000022000047945 */ /* 0x000fe20003800200 */
[----:B------:R-:W-:Y:S02]  /*3c10*/  LOP3.LUT R33, R6, 0x7, RZ, 0xc0, !PT ;  /* 0x0000000706217812 */ /* 0x000fe400078ec0ff */
[----:B------:R-:W-:Y:S02]  /*3c20*/  ISETP.GE.U32.AND.EX P1, PT, RZ, RZ, PT, P1 ;  /* 0x000000ffff00720c */ /* 0x000fe40003f26110 */
[----:B------:R-:W-:-:S04]  /*3c30*/  ISETP.NE.U32.AND P2, PT, R33, RZ, PT ;  /* 0x000000ff2100720c */ /* 0x000fc80003f45070 */
[----:B------:R-:W-:-:S07]  /*3c40*/  ISETP.NE.AND.EX P2, PT, RZ, RZ, PT, P2 ;  /* 0x000000ffff00720c */ /* 0x000fce0003f45320 */
[----:B------:R-:W-:Y:S06]  /*3c50*/  @!P1 BRA `(.L_x_475) ;  /* 0x0000000000709947 */ /* 0x000fec0003800000 */
        /* <DEDUP_REMOVED lines=11> */
[----:B---3--:R-:W-:Y:S04]  /*3d10*/  ST.E.64 desc[UR4][R20.64+0x18], R30 ;  /* 0x0000181e14007985 */ /* 0x008fe8000c101b04 */
[----:B0-----:R-:W3:Y:S04]  /*3d20*/  LDG.E.64 R22, desc[UR6][R24.64+0x20] ;  /* 0x0000200618167981 */ /* 0x001ee8000c1e1b00 */
[----:B---3--:R0:W-:Y:S04]  /*3d30*/  ST.E.64 desc[UR4][R20.64+0x20], R22 ;  /* 0x0000201614007985 */ /* 0x0081e8000c101b04 */
[----:B-1----:R-:W3:Y:S04]  /*3d40*/  LDG.E.64 R26, desc[UR6][R24.64+0x28] ;  /* 0x00002806181a7981 */ /* 0x002ee8000c1e1b00 */
[----:B---3--:R-:W-:Y:S04]  /*3d50*/  ST.E.64 desc[UR4][R20.64+0x28], R26 ;  /* 0x0000281a14007985 */ /* 0x008fe8000c101b04 */
[----:B--2---:R-:W2:Y:S01]  /*3d60*/  LDG.E.64 R28, desc[UR6][R24.64+0x30] ;  /* 0x00003006181c7981 */ /* 0x004ea2000c1e1b00 */
[----:B0-----:R-:W-:-:S02]  /*3d70*/  IADD3 R22, P1, PT, R24, 0x40, RZ ;  /* 0x0000004018167810 */ /* 0x001fc40007f3e0ff */
[----:B------:R-:W-:Y:S01]  /*3d80*/  IADD3 R0, P3, PT, R20, 0x40, RZ ;  /* 0x0000004014007810 */ /* 0x000fe20007f7e0ff */
[----:B--2---:R-:W-:Y:S04]  /*3d90*/  ST.E.64 desc[UR4][R20.64+0x30], R28 ;  /* 0x0000301c14007985 */ /* 0x004fe8000c101b04 */
[----:B------:R0:W2:Y:S01]  /*3da0*/  LDG.E.64 R30, desc[UR6][R24.64+0x38] ;  /* 0x00003806181e7981 */ /* 0x0000a2000c1e1b00 */
[----:B------:R-:W-:Y:S02]  /*3db0*/  IMAD.X R23, RZ, RZ, R25, P1 ;  /* 0x000000ffff177224 */ /* 0x000fe400008e0619 */
[----:B------:R-:W-:Y:S02]  /*3dc0*/  IMAD.X R7, RZ, RZ, R21, P3 ;  /* 0x000000ffff077224 */ /* 0x000fe400018e0615 */
[----:B0-----:R-:W-:-:S02]  /*3dd0*/  IMAD.MOV.U32 R24, RZ, RZ, R22 ;  /* 0x000000ffff187224 */ /* 0x001fc400078e0016 */
[----:B------:R-:W-:Y:S01]  /*3de0*/  IMAD.MOV.U32 R25, RZ, RZ, R23 ;  /* 0x000000ffff197224 */ /* 0x000fe200078e0017 */
[----:B--2---:R0:W-:Y:S02]  /*3df0*/  ST.E.64 desc[UR4][R20.64+0x38], R30 ;  /* 0x0000381e14007985 */ /* 0x0041e4000c101b04 */
[----:B0-----:R-:W-:Y:S02]  /*3e00*/  IMAD.MOV.U32 R20, RZ, RZ, R0 ;  /* 0x000000ffff147224 */ /* 0x001fe400078e0000 */
[----:B------:R-:W-:-:S07]  /*3e10*/  IMAD.MOV.U32 R21, RZ, RZ, R7 ;  /* 0x000000ffff157224 */ /* 0x000fce00078e0007 */
.L_x_475:
[----:B------:R-:W-:Y:S05]  /*3e20*/  BSYNC.RECONVERGENT B4 ;  /* 0x0000000000047941 */ /* 0x000fea0003800200 */
.L_x_474:
        /* <DEDUP_REMOVED lines=8> */
[----:B--2---:R0:W-:-:S12]  /*3eb0*/  @P1 ST.E.64 desc[UR4][R20.64], R22 ;  /* 0x0000001614001985 */ /* 0x0041d8000c101b04 */
[----:B------:R-:W2:Y:S04]  /*3ec0*/  @P1 LDG.E.64 R26, desc[UR6][R24.64+0x8] ;  /* 0x00000806181a1981 */ /* 0x000ea8000c1e1b00 */
[----:B--2---:R-:W-:Y:S04]  /*3ed0*/  @P1 ST.E.64 desc[UR4][R20.64+0x8], R26 ;  /* 0x0000081a14001985 */ /* 0x004fe8000c101b04 */
[----:B------:R-:W2:Y:S01]  /*3ee0*/  @P1 LDG.E.64 R28, desc[UR6][R24.64+0x10] ;  /* 0x00001006181c1981 */ /* 0x000ea2000c1e1b00 */
[----:B0-----:R-:W-:-:S04]  /*3ef0*/  LOP3.LUT R22, R6, 0x3, RZ, 0xc0, !PT ;  /* 0x0000000306167812 */ /* 0x001fc800078ec0ff */
[----:B------:R-:W-:-:S04]  /*3f00*/  ISETP.NE.U32.AND P2, PT, R22, RZ, PT ;  /* 0x000000ff1600720c */ /* 0x000fc80003f45070 */
[----:B------:R-:W-:Y:S01]  /*3f10*/  ISETP.NE.AND.EX P2, PT, RZ, RZ, PT, P2 ;  /* 0x000000ffff00720c */ /* 0x000fe20003f45320 */
[----:B--2---:R-:W-:Y:S04]  /*3f20*/  @P1 ST.E.64 desc[UR4][R20.64+0x10], R28 ;  /* 0x0000101c14001985 */ /* 0x004fe8000c101b04 */
[----:B------:R0:W2:Y:S01]  /*3f30*/  @P1 LDG.E.64 R30, desc[UR6][R24.64+0x18] ;  /* 0x00001806181e1981 */ /* 0x0000a2000c1e1b00 */
[----:B------:R-:W-:Y:S02]  /*3f40*/  @P1 IADD3 R6, P3, PT, R24, 0x20, RZ ;  /* 0x0000002018061810 */ /* 0x000fe40007f7e0ff */
[----:B------:R-:W-:-:S03]  /*3f50*/  @P1 IADD3 R0, P4, PT, R20, 0x20, RZ ;  /* 0x0000002014001810 */ /* 0x000fc60007f9e0ff */
[----:B------:R-:W-:Y:S02]  /*3f60*/  @P1 IMAD.X R23, RZ, RZ, R25, P3 ;  /* 0x000000ffff171224 */ /* 0x000fe400018e0619 */
[----:B------:R-:W-:Y:S02]  /*3f70*/  @P1 IMAD.X R7, RZ, RZ, R21, P4 ;  /* 0x000000ffff071224 */ /* 0x000fe400020e0615 */
[----:B0-----:R-:W-:Y:S02]  /*3f80*/  @P1 IMAD.MOV.U32 R24, RZ, RZ, R6 ;  /* 0x000000ffff181224 */ /* 0x001fe400078e0006 */
        /* <DEDUP_REMOVED lines=23> */
.L_x_470:
[----:B------:R-:W-:Y:S05]  /*4100*/  BSYNC.RECONVERGENT B3 ;  /* 0x0000000000037941 */ /* 0x000fea0003800200 */
.L_x_469:
[C---:B------:R-:W-:Y:S01]  /*4110*/  IMAD.SHL.U32 R0, R8.reuse, 0x8, RZ ;  /* 0x0000000808007824 */ /* 0x040fe200078e00ff */
[----:B------:R-:W-:-:S04]  /*4120*/  LEA R5, P3, R8, R5, 0x4 ;  /* 0x0000000508057211 */ /* 0x000fc800078620ff */
[----:B0-23--:R-:W-:Y:S02]  /*4130*/  IADD3 R20, P2, PT, R3, R0, RZ ;  /* 0x0000000003147210 */ /* 0x00dfe40007f5e0ff */
[--C-:B------:R-:W-:Y:S02]  /*4140*/  SHF.L.U64.HI R3, R8, 0x3, R9.reuse ;  /* 0x0000000308037819 */ /* 0x100fe40000010209 */
[----:B------:R-:W-:Y:S02]  /*4150*/  ISETP.GE.U32.AND P1, PT, R20, R12, PT ;  /* 0x0000000c1400720c */ /* 0x000fe40003f26070 */
[----:B------:R-:W-:Y:S01]  /*4160*/  LEA.HI.X R4, R8, R4, R9, 0x4, P3 ;  /* 0x0000000408047211 */ /* 0x000fe200018f2409 */
[----:B------:R-:W-:Y:S01]  /*4170*/  IMAD.X R21, R2, 0x1, R3, P2 ;  /* 0x0000000102157824 */ /* 0x000fe200010e0603 */
[----:B------:R-:W-:-:S04]  /*4180*/  IADD3 R7, P2, PT, R35, R0, RZ ;  /* 0x0000000023077210 */ /* 0x000fc80007f5e0ff */
[----:B------:R-:W-:Y:S01]  /*4190*/  ISETP.GE.U32.AND.EX P1, PT, R21, R13, PT, P1 ;  /* 0x0000000d1500720c */ /* 0x000fe20003f26110 */
[----:B------:R-:W-:-:S12]  /*41a0*/  IMAD.X R6, R32, 0x1, R3, P2 ;  /* 0x0000000120067824 */ /* 0x000fd800010e0603 */
[----:B------:R-:W-:Y:S05]  /*41b0*/  @!P1 BRA `(.L_x_476) ;  /* 0xffffffe400909947 */ /* 0x000fea000383ffff */
[----:B------:R-:W-:Y:S05]  /*41c0*/  BSYNC.RECONVERGENT B1 ;  /* 0x0000000000017941 */ /* 0x000fea0003800200 */
.L_x_455:
[----:B------:R-:W-:Y:S05]  /*41d0*/  BRA `(.L_x_477) ;  /* 0x0000000c00f47947 */ /* 0x000fea0003800000 */
.L_x_454:
[----:B------:R-:W2:Y:S01]  /*41e0*/  LDCU.64 UR4, c[0x0][0x380] ;  /* 0x00007000ff0477ac */ /* 0x000ea20008000a00 */
[C---:B------:R-:W-:Y:S01]  /*41f0*/  SHF.L.U64.HI R0, R8.reuse, 0x4, R9 ;  /* 0x0000000408007819 */ /* 0x040fe20000010209 */
[----:B------:R-:W-:Y:S02]  /*4200*/  IMAD.SHL.U32 R5, R8, 0x10, RZ ;  /* 0x0000001008057824 */ /* 0x000fe400078e00ff */
[----:B------:R-:W-:Y:S02]  /*4210*/  IMAD.MOV.U32 R30, RZ, RZ, R16 ;  /* 0x000000ffff1e7224 */ /* 0x000fe400078e0010 */
[----:B------:R-:W-:Y:S02]  /*4220*/  IMAD.MOV.U32 R31, RZ, RZ, R17 ;  /* 0x000000ffff1f7224 */ /* 0x000fe400078e0011 */
[----:B--2---:R-:W-:Y:S02]  /*4230*/  IMAD.U32 R2, RZ, RZ, UR4 ;  /* 0x00000004ff027e24 */ /* 0x004fe4000f8e00ff */
[----:B------:R-:W-:-:S07]  /*4240*/  IMAD.U32 R3, RZ, RZ, UR5 ;  /* 0x00000005ff037e24 */ /* 0x000fce000f8e00ff */
.L_x_491:
[C---:B------:R-:W-:Y:S01]  /*4250*/  IMAD.SHL.U32 R6, R8.reuse, 0x8, RZ ;  /* 0x0000000808067824 */ /* 0x040fe200078e00ff */
[----:B---3--:R-:W-:Y:S01]  /*4260*/  SHF.L.U64.HI R21, R8, 0x3, R9 ;  /* 0x0000000308157819 */ /* 0x008fe20000010209 */
        /* <DEDUP_REMOVED lines=8> */
[----:B------:R-:W-:Y:S02]  /*42f0*/  SEL R33, R4, R11, !P1 ;  /* 0x0000000b04217207 */ /* 0x000fe40004800000 */
[----:B------:R-:W-:Y:S02]  /*4300*/  SEL R32, R7, R10, !P1 ;  /* 0x0000000a07207207 */ /* 0x000fe40004800000 */
[----:B------:R-:W-:Y:S02]  /*4310*/  IADD3 R6, P1, PT, R33, R6, RZ ;  /* 0x0000000621067210 */ /* 0x000fe40007f3e0ff */
[----:B------:R-:W-:Y:S01]  /*4320*/  ISETP.EQ.U32.AND P2, PT, R30, R33, PT ;  /* 0x000000211e00720c */ /* 0x000fe20003f42070 */
[----:B------:R-:W-:Y:S02]  /*4330*/  IMAD.MOV.U32 R37, RZ, RZ, R32 ;  /* 0x000000ffff257224 */ /* 0x000fe400078e0020 */
[----:B------:R-:W-:Y:S01]  /*4340*/  IMAD.X R21, R32, 0x1, R21, P1 ;  /* 0x0000000120157824 */ /* 0x000fe200008e0615 */
[----:B------:R-:W-:-:S05]  /*4350*/  IADD3 RZ, P1, PT, R6, -R11, RZ ;  /* 0x8000000b06ff7210 */ /* 0x000fca0007f3e0ff */
        /* <DEDUP_REMOVED lines=13> */
.L_x_480:
[C---:B-1----:R-:W-:Y:S01]  /*4430*/  R2UR UR4, R14.reuse ;  /* 0x000000000e0472ca */ /* 0x042fe200000e0000 */
[----:B0-----:R-:W-:Y:S01]  /*4440*/  IMAD.MOV.U32 R24, RZ, RZ, R30 ;  /* 0x000000ffff187224 */ /* 0x001fe200078e001e */
[C---:B------:R-:W-:Y:S01]  /*4450*/  R2UR UR5, R15.reuse ;  /* 0x000000000f0572ca */ /* 0x040fe200000e0000 */
[----:B------:R-:W-:Y:S01]  /*4460*/  IMAD.MOV.U32 R25, RZ, RZ, R31 ;  /* 0x000000ffff197224 */ /* 0x000fe200078e001f */
[----:B------:R-:W-:Y:S01]  /*4470*/  R2UR UR6, R14 ;  /* 0x000000000e0672ca */ /* 0x000fe200000e0000 */
[----:B------:R-:W-:Y:S01]  /*4480*/  IMAD.MOV.U32 R36, RZ, RZ, R21 ;  /* 0x000000ffff247224 */ /* 0x000fe200078e0015 */
[----:B------:R-:W-:-:S09]  /*4490*/  R2UR UR7, R15 ;  /* 0x000000000f0772ca */ /* 0x000fd200000e0000 */
[----:B------:R-:W2:Y:S04]  /*44a0*/  LD.E.64 R26, desc[UR4][R36.64] ;  /* 0x00000004241a7980 */ /* 0x000ea8000c101b00 */
[----:B------:R-:W2:Y:S01]  /*44b0*/  LD.E.64 R24, desc[UR6][R24.64] ;  /* 0x0000000618187980 */ /* 0x000ea2000c101b00 */
[----:B------:R-:W-:Y:S02]  /*44c0*/  IMAD.MOV.U32 R28, RZ, RZ, R22 ;  /* 0x000000ffff1c7224 */ /* 0x000fe400078e0016 */
[----:B------:R-:W-:Y:S01]  /*44d0*/  IMAD.MOV.U32 R29, RZ, RZ, R23 ;  /* 0x000000ffff1d7224 */ /* 0x000fe200078e0017 */
[----:B--2---:R-:W-:-:S04]  /*44e0*/  ISETP.GE.U32.AND P1, PT, R26, R24, PT ;  /* 0x000000181a00720c */ /* 0x004fc80003f26070 */
[----:B------:R-:W-:-:S13]  /*44f0*/  ISETP.GE.U32.AND.EX P1, PT, R27, R25, PT, P1 ;  /* 0x000000191b00720c */ /* 0x000fda0003f26110 */
[C---:B------:R-:W-:Y:S02]  /*4500*/  @P1 R2UR UR4, R14.reuse ;  /* 0x000000000e0412ca */ /* 0x040fe400000e0000 */
[C---:B------:R-:W-:Y:S02]  /*4510*/  @P1 R2UR UR5, R15.reuse ;  /* 0x000000000f0512ca */ /* 0x040fe400000e0000 */
[----:B------:R-:W-:Y:S02]  /*4520*/  @!P1 R2UR UR6, R14 ;  /* 0x000000000e0692ca */ /* 0x000fe400000e0000 */
[----:B------:R-:W-:Y:S02]  /*4530*/  @!P1 R2UR UR7, R15 ;  /* 0x000000000f0792ca */ /* 0x000fe400000e0000 */
[----:B------:R-:W-:Y:S02]  /*4540*/  @P1 IADD3 R30, P2, PT, R30, 0x8, RZ ;  /* 0x000000081e1e1810 */ /* 0x000fe40007f5e0ff */
[----:B------:R-:W-:-:S03]  /*4550*/  @!P1 IADD3 R21, P3, PT, R21, 0x8, RZ ;  /* 0x0000000815159810 */ /* 0x000fc60007f7e0ff */
[----:B------:R-:W-:Y:S01]  /*4560*/  @P1 IMAD.X R31, RZ, RZ, R31, P2 ;  /* 0x000000ffff1f1224 */ /* 0x000fe200010e061f */
[----:B------:R-:W-:Y:S01]  /*4570*/  ISETP.NE.U32.AND P2, PT, R30, R33, PT ;  /* 0x000000211e00720c */ /* 0x000fe20003f45070 */
[----:B------:R2:W-:Y:S01]  /*4580*/  @P1 STG.E.64 desc[UR4][R28.64], R24 ;  /* 0x000000181c001986 */ /* 0x0005e2000c101b04 */
[----:B------:R-:W-:Y:S01]  /*4590*/  @!P1 IMAD.X R37, RZ, RZ, R37, P3 ;  /* 0x000000ffff259224 */ /* 0x000fe200018e0625 */
[----:B------:R-:W-:Y:S02]  /*45a0*/  IADD3 R22, P3, PT, R28, 0x8, RZ ;  /* 0x000000081c167810 */ /* 0x000fe40007f7e0ff */
[----:B------:R2:W-:Y:S01]  /*45b0*/  @!P1 STG.E.64 desc[UR6][R28.64], R26 ;  /* 0x0000001a1c009986 */ /* 0x0005e2000c101b06 */
[----:B------:R-:W-:Y:S02]  /*45c0*/  ISETP.NE.U32.AND P1, PT, R21, R6, PT ;  /* 0x000000061500720c */ /* 0x000fe40003f25070 */
[----:B------:R-:W-:Y:S01]  /*45d0*/  ISETP.NE.AND.EX P2, PT, R31, R32, PT, P2 ;  /* 0x000000201f00720c */ /* 0x000fe20003f45320 */
[----:B------:R-:W-:Y:S01]  /*45e0*/  IMAD.X R23, RZ, RZ, R29, P3 ;  /* 0x000000ffff177224 */ /* 0x000fe200018e061d */
[----:B------:R-:W-:-:S13]  /*45f0*/  ISETP.NE.AND.EX P1, PT, R37, R20, PT, P1 ;  /* 0x000000142500720c */ /* 0x000fda0003f25310 */
[----:B--2---:R-:W-:Y:S05]  /*4600*/  @P1 BRA P2, `(.L_x_480) ;  /* 0xfffffffc00881947 */ /* 0x004fea000103ffff */
.L_x_479:
[----:B------:R-:W-:Y:S05]  /*4610*/  BSYNC.RECONVERGENT B1 ;  /* 0x0000000000017941 */ /* 0x000fea0003800200 */
.L_x_478:
        /* <DEDUP_REMOVED lines=49> */
[----:B------:R-:W-:Y:S01]  /*4930*/  IADD3 R38, P3, PT, R34, -0x2, RZ ;  /* 0xfffffffe22267810 */ /* 0x000fe20007f7e0ff */
[----:B------:R-:W-:Y:S01]  /*4940*/  IMAD.X R32, RZ, RZ, R23, P4 ;  /* 0x000000ffff207224 */ /* 0x000fe200020e0617 */
[----:B------:R-:W-:Y:S01]  /*4950*/  @P2 IADD3 R42, P5, PT, R30, 0x18, RZ ;  /* 0x000000181e2a2810 */ /* 0x000fe20007fbe0ff */
[----:B------:R-:W-:Y:S01]  /*4960*/  IMAD.X R43, RZ, RZ, R31, P6 ;  /* 0x000000ffff2b7224 */ /* 0x000fe200030e061f */
[----:B------:R-:W-:-:S02]  /*4970*/  @P2 IADD3 R41, P4, PT, R22, 0x18, RZ ;  /* 0x0000001816292810 */ /* 0x000fc40007f9e0ff */
[----:B------:R-:W-:Y:S01]  /*4980*/  @P2 IADD3 R38, P6, PT, R34, -0x3, RZ ;  /* 0xfffffffd22262810 */ /* 0x000fe20007fde0ff */
[----:B------:R-:W-:Y:S01]  /*4990*/  @P2 IMAD.X R43, RZ, RZ, R31, P5 ;  /* 0x000000ffff2b2224 */ /* 0x000fe200028e061f */
[C---:B------:R-:W-:Y:S01]  /*49a0*/  IADD3.X R40, PT, PT, R33.reuse, -0x1, RZ, P3, !PT ;  /* 0xffffffff21287810 */ /* 0x040fe20001ffe4ff */
[----:B------:R-:W-:Y:S01]  /*49b0*/  @P2 IMAD.X R32, RZ, RZ, R23, P4 ;  /* 0x000000ffff202224 */ /* 0x000fe200020e0617 */
[----:B------:R-:W-:Y:S01]  /*49c0*/  @P2 IADD3.X R40, PT, PT, R33, -0x1, RZ, P6, !PT ;  /* 0xffffffff21282810 */ /* 0x000fe200037fe4ff */
[----:B---3--:R2:W-:Y:S08]  /*49d0*/  @P2 STG.E.64 desc[UR4][R22.64+0x10], R28 ;  /* 0x0000101c16002986 */ /* 0x0085f0000c101b04 */
.L_x_484:
[----:B------:R-:W-:Y:S05]  /*49e0*/  BSYNC.RECONVERGENT B3 ;  /* 0x0000000000037941 */ /* 0x000fea0003800200 */
.L_x_483:
[----:B------:R-:W-:Y:S05]  /*49f0*/  @!P1 BRA `(.L_x_482) ;  /* 0x0000000000649947 */ /* 0x000fea0003800000 */
.L_x_485:
        /* <DEDUP_REMOVED lines=25> */
.L_x_482:
[----:B------:R-:W-:Y:S05]  /*4b90*/  BSYNC.RECONVERGENT B1 ;  /* 0x0000000000017941 */ /* 0x000fea0003800200 */
.L_x_481:
        /* <DEDUP_REMOVED lines=61> */
.L_x_489:
[----:B------:R-:W-:Y:S05]  /*4f70*/  BSYNC.RECONVERGENT B3 ;  /* 0x0000000000037941 */ /* 0x000fea0003800200 */
.L_x_488:
[----:B------:R-:W-:Y:S05]  /*4f80*/  @!P1 BRA `(.L_x_487) ;  /* 0x0000000000649947 */ /* 0x000fea0003800000 */
.L_x_490:
        /* <DEDUP_REMOVED lines=25> */
.L_x_487:
[----:B------:R-:W-:Y:S05]  /*5120*/  BSYNC.RECONVERGENT B1 ;  /* 0x0000000000017941 */ /* 0x000fea0003800200 */
.L_x_486:
[----:B------:R-:W-:Y:S02]  /*5130*/  LEA R30, P1, R8, R4, 0x3 ;  /* 0x00000004081e7211 */ /* 0x000fe400078218ff */
[----:B------:R-:W-:Y:S02]  /*5140*/  IADD3 R2, P2, PT, R2, R5, RZ ;  /* 0x0000000502027210 */ /* 0x000fe40007f5e0ff */
[----:B------:R-:W-:Y:S02]  /*5150*/  LEA.HI.X R31, R8, R7, R9, 0x3, P1 ;  /* 0x00000007081f7211 */ /* 0x000fe400008f1c09 */
[----:B------:R-:W-:Y:S01]  /*5160*/  IADD3 RZ, P1, PT, R30, -R11, RZ ;  /* 0x8000000b1eff7210 */ /* 0x000fe20007f3e0ff */
[----:B------:R-:W-:-:S04]  /*5170*/  IMAD.X R3, R3, 0x1, R0, P2 ;  /* 0x0000000103037824 */ /* 0x000fc800010e0600 */
[----:B------:R-:W-:-:S05]  /*5180*/  IMAD.X R4, R31, 0x1, ~R10, P1 ;  /* 0x000000011f047824 */ /* 0x000fca00008e0e0a */
[----:B------:R-:W-:-:S13]  /*5190*/  ISETP.GE.AND P1, PT, R4, RZ, PT ;  /* 0x000000ff0400720c */ /* 0x000fda0003f26270 */
[----:B------:R-:W-:Y:S05]  /*51a0*/  @!P1 BRA `(.L_x_491) ;  /* 0xfffffff000289947 */ /* 0x000fea000383ffff */
.L_x_477:
[----:B------:R-:W-:Y:S05]  /*51b0*/  BSYNC.RECONVERGENT B2 ;  /* 0x0000000000027941 */ /* 0x000fea0003800200 */
.L_x_453:
[----:B------:R-:W4:Y:S01]  /*51c0*/  LDCU UR4, c[0x0][0x388] ;  /* 0x00007100ff0477ac */ /* 0x000f220008000800 */
[C---:B------:R-:W-:Y:S01]  /*51d0*/  SHF.L.U64.HI R9, R8.reuse, 0x1, R9 ;  /* 0x0000000108097819 */ /* 0x040fe20000010209 */
[----:B------:R-:W-:Y:S01]  /*51e0*/  IMAD.SHL.U32 R8, R8, 0x2, RZ ;  /* 0x0000000208087824 */ /* 0x000fe200078e00ff */
[----:B------:R-:W-:Y:S01]  /*51f0*/  PLOP3.LUT P1, PT, P0, PT, PT, 0x8, 0x80 ;  /* 0x000000000080781c */ /* 0x000fe2000072e170 */
[----:B----4-:R-:W-:-:S05]  /*5200*/  IMAD.U32 R5, RZ, RZ, UR4 ;  /* 0x00000004ff057e24 */ /* 0x010fca000f8e00ff */
[----:B------:R-:W-:-:S04]  /*5210*/  ISETP.GE.U32.AND P2, PT, R8, R5, PT ;  /* 0x000000050800720c */ /* 0x000fc80003f46070 */
[----:B------:R-:W-:-:S13]  /*5220*/  ISETP.GE.AND.EX P2, PT, R9, RZ, PT, P2 ;  /* 0x000000ff0900720c */ /* 0x000fda0003f46320 */
[----:B------:R-:W-:Y:S05]  /*5230*/  @!P2 BRA `(.L_x_492) ;  /* 0xffffffd40040a947 */ /* 0x000fea000383ffff */
.L_x_452:
[----:B------:R-:W-:Y:S05]  /*5240*/  BSYNC.RECONVERGENT B0 ;  /* 0x0000000000007941 */ /* 0x000fea0003800200 */
.L_x_432:
[----:B------:R-:W-:Y:S04]  /*5250*/  BSSY.RECONVERGENT B0, `(.L_x_431) ;  /* 0x0000099000007945 */ /* 0x000fe80003800200 */
[----:B------:R-:W-:Y:S05]  /*5260*/  @P0 BRA `(.L_x_493) ;  /* 0x00000008005c0947 */ /* 0x000fea0003800000 */
[C---:B------:R-:W-:Y:S01]  /*5270*/  ISETP.LT.U32.AND P0, PT, R5.reuse, 0x1, PT ;  /* 0x000000010500780c */ /* 0x040fe20003f01070 */
[----:B------:R-:W-:Y:S01]  /*5280*/  BSSY.RECONVERGENT B1, `(.L_x_494) ;  /* 0x0000043000017945 */ /* 0x000fe20003800200 */
[C---:B------:R-:W-:Y:S01]  /*5290*/  ISETP.GT.U32.AND P1, PT, R5.reuse, 0x1, PT ;  /* 0x000000010500780c */ /* 0x040fe20003f24070 */
[----:B------:R-:W-:Y:S01]  /*52a0*/  IMAD.MOV.U32 R3, RZ, RZ, R17 ;  /* 0x000000ffff037224 */ /* 0x000fe200078e0011 */
[----:B------:R-:W-:Y:S02]  /*52b0*/  ISETP.LT.AND.EX P0, PT, RZ, RZ, PT, P0 ;  /* 0x000000ffff00720c */ /* 0x000fe40003f01300 */
[----:B------:R-:W-:Y:S02]  /*52c0*/  ISETP.GT.AND.EX P1, PT, RZ, RZ, PT, P1 ;  /* 0x000000ffff00720c */ /* 0x000fe40003f24310 */
[C---:B------:R-:W-:Y:S02]  /*52d0*/  SEL R2, R5.reuse, 0x1, P0 ;  /* 0x0000000105027807 */ /* 0x040fe40000000000 */
[----:B------:R-:W-:-:S02]  /*52e0*/  SEL R0, R5, 0x1, P1 ;  /* 0x0000000105007807 */ /* 0x000fc40000800000 */
[----:B------:R-:W-:Y:S02]  /*52f0*/  IADD3 R2, P1, PT, -R2, R5, RZ ;  /* 0x0000000502027210 */ /* 0x000fe40007f3e1ff */
[----:B------:R-:W-:Y:S02]  /*5300*/  LOP3.LUT R7, R0, 0xf, RZ, 0xc0, !PT ;  /* 0x0000000f00077812 */ /* 0x000fe400078ec0ff */
[----:B------:R-:W-:Y:S01]  /*5310*/  ISETP.GE.U32.AND P0, PT, R2, 0xf, PT ;  /* 0x0000000f0200780c */ /* 0x000fe20003f06070 */
[----:B------:R-:W-:Y:S01]  /*5320*/  IMAD.X R2, RZ, RZ, -0x1, P1 ;  /* 0xffffffffff027424 */ /* 0x000fe200008e06ff */
[----:B------:R-:W-:-:S04]  /*5330*/  ISETP.NE.U32.AND P1, PT, R7, RZ, PT ;  /* 0x000000ff0700720c */ /* 0x000fc80003f25070 */
[----:B------:R-:W-:Y:S01]  /*5340*/  ISETP.GE.U32.AND.EX P0, PT, R2, RZ, PT, P0 ;  /* 0x000000ff0200720c */ /* 0x000fe20003f06100 */
[----:B------:R-:W-:Y:S01]  /*5350*/  IMAD.MOV.U32 R2, RZ, RZ, R16 ;  /* 0x000000ffff027224 */ /* 0x000fe200078e0010 */
[----:B------:R-:W-:-:S11]  /*5360*/  ISETP.NE.AND.EX P1, PT, RZ, RZ, PT, P1 ;  /* 0x000000ffff00720c */ /* 0x000fd60003f25310 */
[----:B------:R-:W-:Y:S05]  /*5370*/  @!P0 BRA `(.L_x_495) ;  /* 0x0000000000cc8947 */ /* 0x000fea0003800000 */
[----:B------:R-:W-:Y:S01]  /*5380*/  LOP3.LUT R6, R0, 0xfffffff0, RZ, 0xc0, !PT ;  /* 0xfffffff000067812 */ /* 0x000fe200078ec0ff */
[----:B------:R-:W-:-:S07]  /*5390*/  IMAD.MOV.U32 R4, RZ, RZ, RZ ;  /* 0x000000ffff047224 */ /* 0x000fce00078e00ff */
.L_x_496:
[----:B-1----:R-:W-:Y:S02]  /*53a0*/  R2UR UR4, R14 ;  /* 0x000000000e0472ca */ /* 0x002fe400000e0000 */
[----:B------:R-:W-:-:S13]  /*53b0*/  R2UR UR5, R15 ;  /* 0x000000000f0572ca */ /* 0x000fda00000e0000 */
[----:B------:R-:W4:Y:S01]  /*53c0*/  LD.E.64 R8, desc[UR4][R2.64] ;  /* 0x0000000402087980 */ /* 0x000f22000c101b00 */
[----:B------:R-:W-:Y:S02]  /*53d0*/  R2UR UR6, R14 ;  /* 0x000000000e0672ca */ /* 0x000fe400000e0000 */
[----:B------:R-:W-:Y:S01]  /*53e0*/  R2UR UR7, R15 ;  /* 0x000000000f0772ca */ /* 0x000fe200000e0000 */
[----:B----4-:R1:W-:-:S12]  /*53f0*/  STG.E.64 desc[UR4][R18.64], R8 ;  /* 0x0000000812007986 */ /* 0x0103d8000c101b04 */
[----:B------:R-:W4:Y:S04]  /*5400*/  LD.E.64 R10, desc[UR6][R2.64+0x8] ;  /* 0x00000806020a7980 */ /* 0x000f28000c101b00 */
[----:B----4-:R4:W-:Y:S04]  /*5410*/  STG.E.64 desc[UR4][R18.64+0x8], R10 ;  /* 0x0000080a12007986 */ /* 0x0109e8000c101b04 */
[----:B------:R-:W5:Y:S04]  /*5420*/  LD.E.64 R12, desc[UR6][R2.64+0x10] ;  /* 0x00001006020c7980 */ /* 0x000f68000c101b00 */
[----:B-----5:R5:W-:Y:S04]  /*5430*/  STG.E.64 desc[UR4][R18.64+0x10], R12 ;  /* 0x0000100c12007986 */ /* 0x020be8000c101b04 */
[----:B---3--:R-:W3:Y:S04]  /*5440*/  LD.E.64 R20, desc[UR6][R2.64+0x18] ;  /* 0x0000180602147980 */ /* 0x008ee8000c101b00 */
[----:B---3--:R3:W-:Y:S04]  /*5450*/  STG.E.64 desc[UR4][R18.64+0x18], R20 ;  /* 0x0000181412007986 */ /* 0x0087e8000c101b04 */
[----:B-1----:R-:W2:Y:S04]  /*5460*/  LD.E.64 R8, desc[UR6][R2.64+0x20] ;  /* 0x0000200602087980 */ /* 0x002ea8000c101b00 */
[----:B--2---:R1:W-:Y:S04]  /*5470*/  STG.E.64 desc[UR4][R18.64+0x20], R8 ;  /* 0x0000200812007986 */ /* 0x0043e8000c101b04 */
[----:B----4-:R-:W2:Y:S04]  /*5480*/  LD.E.64 R10, desc[UR6][R2.64+0x28] ;  /* 0x00002806020a7980 */ /* 0x010ea8000c101b00 */
[----:B--2---:R2:W-:Y:S04]  /*5490*/  STG.E.64 desc[UR4][R18.64+0x28], R10 ;  /* 0x0000280a12007986 */ /* 0x0045e8000c101b04 */
[----:B-----5:R-:W4:Y:S04]  /*54a0*/  LD.E.64 R12, desc[UR6][R2.64+0x30] ;  /* 0x00003006020c7980 */ /* 0x020f28000c101b00 */
[----:B----4-:R4:W-:Y:S04]  /*54b0*/  STG.E.64 desc[UR4][R18.64+0x30], R12 ;  /* 0x0000300c12007986 */ /* 0x0109e8000c101b04 */
[----:B---3--:R-:W3:Y:S04]  /*54c0*/  LD.E.64 R20, desc[UR6][R2.64+0x38] ;  /* 0x0000380602147980 */ /* 0x008ee8000c101b00 */
[----:B---3--:R3:W-:Y:S04]  /*54d0*/  STG.E.64 desc[UR4][R18.64+0x38], R20 ;  /* 0x0000381412007986 */ /* 0x0087e8000c101b04 */
[----:B-1----:R-:W5:Y:S04]  /*54e0*/  LD.E.64 R8, desc[UR6][R2.64+0x40] ;  /* 0x0000400602087980 */ /* 0x002f68000c101b00 */
[----:B-----5:R1:W-:Y:S04]  /*54f0*/  STG.E.64 desc[UR4][R18.64+0x40], R8 ;  /* 0x0000400812007986 */ /* 0x0203e8000c101b04 */
[----:B--2---:R-:W2:Y:S04]  /*5500*/  LD.E.64 R10, desc[UR6][R2.64+0x48] ;  /* 0x00004806020a7980 */ /* 0x004ea8000c101b00 */
[----:B--2---:R2:W-:Y:S04]  /*5510*/  STG.E.64 desc[UR4][R18.64+0x48], R10 ;  /* 0x0000480a12007986 */ /* 0x0045e8000c101b04 */
[----:B----4-:R-:W4:Y:S04]  /*5520*/  LD.E.64 R12, desc[UR6][R2.64+0x50] ;  /* 0x00005006020c7980 */ /* 0x010f28000c101b00 */
[----:B----4-:R4:W-:Y:S04]  /*5530*/  STG.E.64 desc[UR4][R18.64+0x50], R12 ;  /* 0x0000500c12007986 */ /* 0x0109e8000c101b04 */
[----:B---3--:R-:W3:Y:S04]  /*5540*/  LD.E.64 R20, desc[UR6][R2.64+0x58] ;  /* 0x0000580602147980 */ /* 0x008ee8000c101b00 */
[----:B---3--:R3:W-:Y:S04]  /*5550*/  STG.E.64 desc[UR4][R18.64+0x58], R20 ;  /* 0x0000581412007986 */ /* 0x0087e8000c101b04 */
[----:B-1----:R-:W5:Y:S04]  /*5560*/  LD.E.64 R8, desc[UR6][R2.64+0x60] ;  /* 0x0000600602087980 */ /* 0x002f68000c101b00 */
[----:B-----5:R-:W-:Y:S04]  /*5570*/  STG.E.64 desc[UR4][R18.64+0x60], R8 ;  /* 0x0000600812007986 */ /* 0x020fe8000c101b04 */
[----:B--2---:R-:W2:Y:S04]  /*5580*/  LD.E.64 R10, desc[UR6][R2.64+0x68] ;  /* 0x00006806020a7980 */ /* 0x004ea8000c101b00 */
[----:B--2---:R1:W-:Y:S04]  /*5590*/  STG.E.64 desc[UR4][R18.64+0x68], R10 ;  /* 0x0000680a12007986 */ /* 0x0043e8000c101b04 */
[----:B----4-:R-:W2:Y:S01]  /*55a0*/  LD.E.64 R12, desc[UR6][R2.64+0x70] ;  /* 0x00007006020c7980 */ /* 0x010ea2000c101b00 */
[----:B------:R-:W-:-:S04]  /*55b0*/  IADD3 R6, P0, PT, R6, -0x10, RZ ;  /* 0xfffffff006067810 */ /* 0x000fc80007f1e0ff */
[----:B------:R-:W-:Y:S02]  /*55c0*/  IADD3.X R4, PT, PT, R4, -0x1, RZ, P0, !PT ;  /* 0xffffffff04047810 */ /* 0x000fe400007fe4ff */
[----:B------:R-:W-:-:S04]  /*55d0*/  ISETP.NE.U32.AND P0, PT, R6, RZ, PT ;  /* 0x000000ff0600720c */ /* 0x000fc80003f05070 */
[----:B------:R-:W-:Y:S01]  /*55e0*/  ISETP.NE.AND.EX P0, PT, R4, RZ, PT, P0 ;  /* 0x000000ff0400720c */ /* 0x000fe20003f05300 */
[----:B--2---:R-:W-:Y:S04]  /*55f0*/  STG.E.64 desc[UR4][R18.64+0x70], R12 ;  /* 0x0000700c12007986 */ /* 0x004fe8000c101b04 */
[----:B---3--:R2:W3:Y:S01]  /*5600*/  LD.E.64 R20, desc[UR6][R2.64+0x78] ;  /* 0x0000780602147980 */ /* 0x0084e2000c101b00 */
[----:B-1----:R-:W-:Y:S02]  /*5610*/  IADD3 R10, P2, PT, R2, 0x80, RZ ;  /* 0x00000080020a7810 */ /* 0x002fe40007f5e0ff */
[----:B------:R-:W-:-:S03]  /*5620*/  IADD3 R8, P3, PT, R18, 0x80, RZ ;  /* 0x0000008012087810 */ /* 0x000fc60007f7e0ff */
[----:B------:R-:W-:Y:S02]  /*5630*/  IMAD.X R11, RZ, RZ, R3, P2 ;  /* 0x000000ffff0b7224 */ /* 0x000fe400010e0603 */
[----:B------:R-:W-:Y:S02]  /*5640*/  IMAD.X R9, RZ, RZ, R19, P3 ;  /* 0x000000ffff097224 */ /* 0x000fe400018e0613 */
[----:B--2---:R-:W-:Y:S02]  /*5650*/  IMAD.MOV.U32 R2, RZ, RZ, R10 ;  /* 0x000000ffff027224 */ /* 0x004fe400078e000a */
[----:B------:R-:W-:Y:S01]  /*5660*/  IMAD.MOV.U32 R3, RZ, RZ, R11 ;  /* 0x000000ffff037224 */ /* 0x000fe200078e000b */
[----:B---3--:R1:W-:Y:S02]  /*5670*/  STG.E.64 desc[UR4][R18.64+0x78], R20 ;  /* 0x0000781412007986 */ /* 0x0083e4000c101b04 */
[----:B-1----:R-:W-:Y:S02]  /*5680*/  IMAD.MOV.U32 R18, RZ, RZ, R8 ;  /* 0x000000ffff127224 */ /* 0x002fe400078e0008 */
[----:B------:R-:W-:Y:S01]  /*5690*/  IMAD.MOV.U32 R19, RZ, RZ, R9 ;  /* 0x000000ffff137224 */ /* 0x000fe200078e0009 */
[----:B------:R-:W-:Y:S06]  /*56a0*/  @P0 BRA `(.L_x_496) ;  /* 0xfffffffc003c0947 */ /* 0x000fec000383ffff */
.L_x_495:
[----:B------:R-:W-:Y:S05]  /*56b0*/  BSYNC.RECONVERGENT B1 ;  /* 0x0000000000017941 */ /* 0x000fea0003800200 */
.L_x_494:
[----:B------:R-:W-:Y:S05]  /*56c0*/  @!P1 BRA `(.L_x_493) ;  /* 0x0000000400449947 */ /* 0x000fea0003800000 */
[----:B------:R-:W-:Y:S01]  /*56d0*/  ISETP.GE.U32.AND P0, PT, R7, 0x8, PT ;  /* 0x000000080700780c */ /* 0x000fe20003f06070 */
[----:B------:R-:W-:Y:S01]  /*56e0*/  BSSY.RECONVERGENT B1, `(.L_x_497) ;  /* 0x0000022000017945 */ /* 0x000fe20003800200 */
[----:B---3--:R-:W-:Y:S02]  /*56f0*/  LOP3.LUT R20, R0, 0x7, RZ, 0xc0, !PT ;  /* 0x0000000700147812 */ /* 0x008fe400078ec0ff */
[----:B------:R-:W-:Y:S02]  /*5700*/  ISETP.GE.U32.AND.EX P0, PT, RZ, RZ, PT, P0 ;  /* 0x000000ffff00720c */ /* 0x000fe40003f06100 */
[----:B------:R-:W-:-:S04]  /*5710*/  ISETP.NE.U32.AND P1, PT, R20, RZ, PT ;  /* 0x000000ff1400720c */ /* 0x000fc80003f25070 */
[----:B------:R-:W-:-:S07]  /*5720*/  ISETP.NE.AND.EX P1, PT, RZ, RZ, PT, P1 ;  /* 0x000000ffff00720c */ /* 0x000fce0003f25310 */
[----:B------:R-:W-:Y:S06]  /*5730*/  @!P0 BRA `(.L_x_498) ;  /* 0x0000000000708947 */ /* 0x000fec0003800000 */
[----:B-1----:R-:W-:Y:S02]  /*5740*/  R2UR UR4, R14 ;  /* 0x000000000e0472ca */ /* 0x002fe400000e0000 */
[----:B------:R-:W-:-:S13]  /*5750*/  R2UR UR5, R15 ;  /* 0x000000000f0572ca */ /* 0x000fda00000e0000 */
[----:B------:R-:W3:Y:S01]  /*5760*/  LD.E.64 R6, desc[UR4][R2.64] ;  /* 0x0000000402067980 */ /* 0x000ee2000c101b00 */
[----:B------:R-:W-:Y:S02]  /*5770*/  R2UR UR6, R14 ;  /* 0x000000000e0672ca */ /* 0x000fe400000e0000 */
[----:B------:R-:W-:Y:S01]  /*5780*/  R2UR UR7, R15 ;  /* 0x000000000f0772ca */ /* 0x000fe200000e0000 */
[----:B---3--:R1:W-:-:S12]  /*5790*/  STG.E.64 desc[UR4][R18.64], R6 ;  /* 0x0000000612007986 */ /* 0x0083d8000c101b04 */
[----:B------:R-:W3:Y:S04]  /*57a0*/  LD.E.64 R8, desc[UR6][R2.64+0x8] ;  /* 0x0000080602087980 */ /* 0x000ee8000c101b00 */
[----:B---3--:R3:W-:Y:S04]  /*57b0*/  STG.E.64 desc[UR4][R18.64+0x8], R8 ;  /* 0x0000080812007986 */ /* 0x0087e8000c101b04 */
[----:B------:R-:W4:Y:S04]  /*57c0*/  LD.E.64 R10, desc[UR6][R2.64+0x10] ;  /* 0x00001006020a7980 */ /* 0x000f28000c101b00 */
[----:B----4-:R4:W-:Y:S04]  /*57d0*/  STG.E.64 desc[UR4][R18.64+0x10], R10 ;  /* 0x0000100a12007986 */ /* 0x0109e8000c101b04 */
[----:B------:R-:W5:Y:S04]  /*57e0*/  LD.E.64 R12, desc[UR6][R2.64+0x18] ;  /* 0x00001806020c7980 */ /* 0x000f68000c101b00 */
[----:B-----5:R-:W-:Y:S04]  /*57f0*/  STG.E.64 desc[UR4][R18.64+0x18], R12 ;  /* 0x0000180c12007986 */ /* 0x020fe8000c101b04 */
[----:B-1----:R-:W5:Y:S04]  /*5800*/  LD.E.64 R6, desc[UR6][R2.64+0x20] ;  /* 0x0000200602067980 */ /* 0x002f68000c101b00 */
[----:B-----5:R1:W-:Y:S04]  /*5810*/  STG.E.64 desc[UR4][R18.64+0x20], R6 ;  /* 0x0000200612007986 */ /* 0x0203e8000c101b04 */
[----:B---3--:R-:W3:Y:S04]  /*5820*/  LD.E.64 R8, desc[UR6][R2.64+0x28] ;  /* 0x0000280602087980 */ /* 0x008ee8000c101b00 */
[----:B---3--:R-:W-:Y:S04]  /*5830*/  STG.E.64 desc[UR4][R18.64+0x28], R8 ;  /* 0x0000280812007986 */ /* 0x008fe8000c101b04 */
[----:B----4-:R-:W3:Y:S01]  /*5840*/  LD.E.64 R10, desc[UR6][R2.64+0x30] ;  /* 0x00003006020a7980 */ /* 0x010ee2000c101b00 */
[----:B-1----:R-:W-:-:S02]  /*5850*/  IADD3 R6, P0, PT, R2, 0x40, RZ ;  /* 0x0000004002067810 */ /* 0x002fc40007f1e0ff */
[----:B------:R-:W-:Y:S01]  /*5860*/  IADD3 R4, P2, PT, R18, 0x40, RZ ;  /* 0x0000004012047810 */ /* 0x000fe20007f5e0ff */
[----:B---3--:R-:W-:Y:S04]  /*5870*/  STG.E.64 desc[UR4][R18.64+0x30], R10 ;  /* 0x0000300a12007986 */ /* 0x008fe8000c101b04 */
[----:B------:R1:W3:Y:S01]  /*5880*/  LD.E.64 R12, desc[UR6][R2.64+0x38] ;  /* 0x00003806020c7980 */ /* 0x0002e2000c101b00 */
[----:B------:R-:W-:Y:S02]  /*5890*/  IMAD.X R21, RZ, RZ, R3, P0 ;  /* 0x000000ffff157224 */ /* 0x000fe400000e0603 */
[----:B------:R-:W-:Y:S02]  /*58a0*/  IMAD.X R7, RZ, RZ, R19, P2 ;  /* 0x000000ffff077224 */ /* 0x000fe400010e0613 */
[----:B-1----:R-:W-:-:S02]  /*58b0*/  IMAD.MOV.U32 R2, RZ, RZ, R6 ;  /* 0x000000ffff027224 */ /* 0x002fc400078e0006 */
[----:B------:R-:W-:Y:S01]  /*58c0*/  IMAD.MOV.U32 R3, RZ, RZ, R21 ;  /* 0x000000ffff037224 */ /* 0x000fe200078e0015 */
[----:B---3--:R1:W-:Y:S02]  /*58d0*/  STG.E.64 desc[UR4][R18.64+0x38], R12 ;  /* 0x0000380c12007986 */ /* 0x0083e4000c101b04 */
[----:B-1----:R-:W-:Y:S02]  /*58e0*/  IMAD.MOV.U32 R18, RZ, RZ, R4 ;  /* 0x000000ffff127224 */ /* 0x002fe400078e0004 */
[----:B------:R-:W-:-:S07]  /*58f0*/  IMAD.MOV.U32 R19, RZ, RZ, R7 ;  /* 0x000000ffff137224 */ /* 0x000fce00078e0007 */
.L_x_498:
[----:B------:R-:W-:Y:S05]  /*5900*/  BSYNC.RECONVERGENT B1 ;  /* 0x0000000000017941 */ /* 0x000fea0003800200 */
.L_x_497:
[----:B------:R-:W-:Y:S05]  /*5910*/  @!P1 BRA `(.L_x_493) ;  /* 0x0000000000b09947 */ /* 0x000fea0003800000 */
[----:B------:R-:W-:-:S04]  /*5920*/  ISETP.GE.U32.AND P0, PT, R20, 0x4, PT ;  /* 0x000000041400780c */ /* 0x000fc80003f06070 */
[----:B------:R-:W-:-:S13]  /*5930*/  ISETP.GE.U32.AND.EX P0, PT, RZ, RZ, PT, P0 ;  /* 0x000000ffff00720c */ /* 0x000fda0003f06100 */
[----:B-1----:R-:W-:Y:S02]  /*5940*/  @P0 R2UR UR4, R14 ;  /* 0x000000000e0402ca */ /* 0x002fe400000e0000 */
[----:B------:R-:W-:-:S13]  /*5950*/  @P0 R2UR UR5, R15 ;  /* 0x000000000f0502ca */ /* 0x000fda00000e0000 */
[----:B------:R-:W3:Y:S01]  /*5960*/  @P0 LD.E.64 R6, desc[UR4][R2.64] ;  /* 0x0000000402060980 */ /* 0x000ee2000c101b00 */
[----:B------:R-:W-:Y:S02]  /*5970*/  @P0 R2UR UR6, R14 ;  /* 0x000000000e0602ca */ /* 0x000fe400000e0000 */
[----:B------:R-:W-:Y:S01]  /*5980*/  @P0 R2UR UR7, R15 ;  /* 0x000000000f0702ca */ /* 0x000fe200000e0000 */
[----:B---3--:R-:W-:-:S12]  /*5990*/  @P0 STG.E.64 desc[UR4][R18.64], R6 ;  /* 0x0000000612000986 */ /* 0x008fd8000c101b04 */
[----:B------:R-:W3:Y:S04]  /*59a0*/  @P0 LD.E.64 R8, desc[UR6][R2.64+0x8] ;  /* 0x0000080602080980 */ /* 0x000ee8000c101b00 */
[----:B---3--:R1:W-:Y:S04]  /*59b0*/  @P0 STG.E.64 desc[UR4][R18.64+0x8], R8 ;  /* 0x0000080812000986 */ /* 0x0083e8000c101b04 */
[----:B------:R-:W3:Y:S01]  /*59c0*/  @P0 LD.E.64 R10, desc[UR6][R2.64+0x10] ;  /* 0x00001006020a0980 */ /* 0x000ee2000c101b00 */
[----:B------:R-:W-:Y:S01]  /*59d0*/  LOP3.LUT R20, R0, 0x3, RZ, 0xc0, !PT ;  /* 0x0000000300147812 */ /* 0x000fe200078ec0ff */
[----:B------:R-:W-:-:S03]  /*59e0*/  IMAD.MOV.U32 R21, RZ, RZ, RZ ;  /* 0x000000ffff157224 */ /* 0x000fc600078e00ff */
[----:B------:R-:W-:-:S04]  /*59f0*/  ISETP.NE.U32.AND P1, PT, R20, RZ, PT ;  /* 0x000000ff1400720c */ /* 0x000fc80003f25070 */
[----:B------:R-:W-:Y:S01]  /*5a00*/  ISETP.NE.AND.EX P1, PT, R21, RZ, PT, P1 ;  /* 0x000000ff1500720c */ /* 0x000fe20003f25310 */
[----:B---3--:R-:W-:Y:S04]  /*5a10*/  @P0 STG.E.64 desc[UR4][R18.64+0x10], R10 ;  /* 0x0000100a12000986 */ /* 0x008fe8000c101b04 */
[----:B------:R3:W4:Y:S01]  /*5a20*/  @P0 LD.E.64 R12, desc[UR6][R2.64+0x18] ;  /* 0x00001806020c0980 */ /* 0x000722000c101b00 */
[----:B------:R-:W-:Y:S02]  /*5a30*/  @P0 IADD3 R4, P2, PT, R2, 0x20, RZ ;  /* 0x0000002002040810 */ /* 0x000fe40007f5e0ff */
[----:B------:R-:W-:-:S03]  /*5a40*/  @P0 IADD3 R0, P3, PT, R18, 0x20, RZ ;  /* 0x0000002012000810 */ /* 0x000fc60007f7e0ff */
[----:B-1----:R-:W-:Y:S02]  /*5a50*/  @P0 IMAD.X R9, RZ, RZ, R3, P2 ;  /* 0x000000ffff090224 */ /* 0x002fe400010e0603 */
[----:B------:R-:W-:Y:S02]  /*5a60*/  @P0 IMAD.X R7, RZ, RZ, R19, P3 ;  /* 0x000000ffff070224 */ /* 0x000fe400018e0613 */
[----:B---3--:R-:W-:Y:S02]  /*5a70*/  @P0 IMAD.MOV.U32 R2, RZ, RZ, R4 ;  /* 0x000000ffff020224 */ /* 0x008fe400078e0004 */
[----:B------:R-:W-:Y:S01]  /*5a80*/  @P0 IMAD.MOV.U32 R3, RZ, RZ, R9 ;  /* 0x000000ffff030224 */ /* 0x000fe200078e0009 */
[----:B----4-:R1:W-:Y:S02]  /*5a90*/  @P0 STG.E.64 desc[UR4][R18.64+0x18], R12 ;  /* 0x0000180c12000986 */ /* 0x0103e4000c101b04 */
[----:B-1----:R-:W-:Y:S02]  /*5aa0*/  @P0 IMAD.MOV.U32 R18, RZ, RZ, R0 ;  /* 0x000000ffff120224 */ /* 0x002fe400078e0000 */
[----:B------:R-:W-:Y:S01]  /*5ab0*/  @P0 IMAD.MOV.U32 R19, RZ, RZ, R7 ;  /* 0x000000ffff130224 */ /* 0x000fe200078e0007 */
[----:B------:R-:W-:Y:S06]  /*5ac0*/  @!P1 BRA `(.L_x_493) ;  /* 0x0000000000449947 */ /* 0x000fec0003800000 */
.L_x_499:
[----:B------:R-:W-:Y:S01]  /*5ad0*/  R2UR UR4, R14 ;  /* 0x000000000e0472ca */ /* 0x000fe200000e0000 */
[----:B----4-:R-:W-:Y:S01]  /*5ae0*/  IMAD.MOV.U32 R6, RZ, RZ, R2 ;  /* 0x000000ffff067224 */ /* 0x010fe200078e0002 */
[----:B------:R-:W-:Y:S01]  /*5af0*/  R2UR UR5, R15 ;  /* 0x000000000f0572ca */ /* 0x000fe200000e0000 */
[----:B------:R-:W-:-:S12]  /*5b00*/  IMAD.MOV.U32 R7, RZ, RZ, R3 ;  /* 0x000000ffff077224 */ /* 0x000fd800078e0003 */
[----:B------:R-:W3:Y:S01]  /*5b10*/  LD.E.64 R6, desc[UR4][R6.64] ;  /* 0x0000000406067980 */ /* 0x000ee2000c101b00 */
[----:B------:R-:W-:Y:S01]  /*5b20*/  IADD3 R20, P0, PT, R20, -0x1, RZ ;  /* 0xffffffff14147810 */ /* 0x000fe20007f1e0ff */
[----:B------:R-:W-:Y:S01]  /*5b30*/  IMAD.MOV.U32 R8, RZ, RZ, R18 ;  /* 0x000000ffff087224 */ /* 0x000fe200078e0012 */
[----:B------:R-:W-:Y:S01]  /*5b40*/  IADD3 R2, P1, PT, R2, 0x8, RZ ;  /* 0x0000000802027810 */ /* 0x000fe20007f3e0ff */
[----:B------:R-:W-:Y:S01]  /*5b50*/  IMAD.MOV.U32 R9, RZ, RZ, R19 ;  /* 0x000000ffff097224 */ /* 0x000fe200078e0013 */
[----:B------:R-:W-:Y:S02]  /*5b60*/  IADD3.X R21, PT, PT, R21, -0x1, RZ, P0, !PT ;  /* 0xffffffff15157810 */ /* 0x000fe400007fe4ff */
[----:B------:R-:W-:Y:S01]  /*5b70*/  ISETP.NE.U32.AND P0, PT, R20, RZ, PT ;  /* 0x000000ff1400720c */ /* 0x000fe20003f05070 */
[----:B------:R-:W-:Y:S01]  /*5b80*/  IMAD.X R3, RZ, RZ, R3, P1 ;  /* 0x000000ffff037224 */ /* 0x000fe200008e0603 */
[----:B------:R-:W-:Y:S02]  /*5b90*/  IADD3 R18, P2, PT, R18, 0x8, RZ ;  /* 0x0000000812127810 */ /* 0x000fe40007f5e0ff */
[----:B------:R-:W-:-:S03]  /*5ba0*/  ISETP.NE.AND.EX P0, PT, R21, RZ, PT, P0 ;  /* 0x000000ff1500720c */ /* 0x000fc60003f05300 */
[----:B------:R-:W-:Y:S01]  /*5bb0*/  IMAD.X R19, RZ, RZ, R19, P2 ;  /* 0x000000ffff137224 */ /* 0x000fe200010e0613 */
[----:B---3--:R4:W-:Y:S09]  /*5bc0*/  STG.E.64 desc[UR4][R8.64], R6 ;  /* 0x0000000608007986 */ /* 0x0089f2000c101b04 */
[----:B------:R-:W-:Y:S05]  /*5bd0*/  @P0 BRA `(.L_x_499) ;  /* 0xfffffffc00bc0947 */ /* 0x000fea000383ffff */
.L_x_493:
[----:B------:R-:W-:Y:S05]  /*5be0*/  BSYNC.RECONVERGENT B0 ;  /* 0x0000000000007941 */ /* 0x000fea0003800200 */
.L_x_431:
[----:B------:R-:W-:-:S13]  /*5bf0*/  ISETP.NE.AND P0, PT, R5, RZ, PT ;  /* 0x000000ff0500720c */ /* 0x000fda0003f05270 */
[----:B------:R-:W-:Y:S05]  /*5c00*/  @!P0 EXIT ;  /* 0x000000000000894d */ /* 0x000fea0003800000 */
[----:B------:R-:W-:Y:S01]  /*5c10*/  MOV R0, 0x188 ;  /* 0x0000018800007802 */ /* 0x000fe20000000f00 */
[----:B------:R-:W-:Y:S02]  /*5c20*/  IMAD.MOV.U32 R4, RZ, RZ, R16 ;  /* 0x000000ffff047224 */ /* 0x000fe400078e0010 */
[----:B------:R-:W-:Y:S01]  /*5c30*/  IMAD.MOV.U32 R5, RZ, RZ, R17 ;  /* 0x000000ffff057224 */ /* 0x000fe200078e0011 */
[----:B------:R0:W0:Y:S06]  /*5c40*/  LDC.64 R2, c[0x4][R0] ;  /* 0x0100000000027b82 */ /* 0x00002c0000000a00 */
[----:B---3--:R-:W-:-:S07]  /*5c50*/  LEPC R20, `(.L_x_500) ;  /* 0x000000001014794e */ /* 0x008fce0000000000 */
[----:B012-4-:R-:W-:Y:S05]  /*5c60*/  CALL.ABS.NOINC R2 ;  /* 0x0000000002007343 */ /* 0x017fea0003c00000 */
.L_x_500:
[----:B------:R-:W-:Y:S05]  /*5c70*/  EXIT ;  /* 0x000000000000794d */ /* 0x000fea0003800000 */
.L_x_501:
        /* <DEDUP_REMOVED lines=16> */
.L_x_553:


//--------------------- .text._Z15ConcatenateSuccPmPjj --------------------------
	.section	.text._Z15ConcatenateSuccPmPjj,"ax",@progbits
	.align	128
        .global         _Z15ConcatenateSuccPmPjj
        .type           _Z15ConcatenateSuccPmPjj,@function
        .size           _Z15ConcatenateSuccPmPjj,(.L_x_554 - _Z15ConcatenateSuccPmPjj)
        .other          _Z15ConcatenateSuccPmPjj,@"STO_CUDA_ENTRY STV_DEFAULT"
_Z15ConcatenateSuccPmPjj:
.text._Z15ConcatenateSuccPmPjj:
        /* <DEDUP_REMOVED lines=10> */
[----:B------:R-:W2:Y:S01]  /*00a0*/  LDC.64 R4, c[0x0][0x380] ;  /* 0x0000e000ff047b82 */ /* 0x000ea20000000a00 */
[----:B0-----:R-:W-:-:S05]  /*00b0*/  IMAD.WIDE.U32 R2, R6, 0x4, R2 ;  /* 0x0000000406027825 */ /* 0x001fca00078e0002 */
[----:B-1----:R-:W3:Y:S01]  /*00c0*/  LDG.E R7, desc[UR4][R2.64] ;  /* 0x0000000402077981 */ /* 0x002ee2000c1e1900 */
[----:B--2---:R-:W-:-:S05]  /*00d0*/  IMAD.WIDE.U32 R4, R6, 0x8, R4 ;  /* 0x0000000806047825 */ /* 0x004fca00078e0004 */
[----:B---3--:R-:W-:Y:S01]  /*00e0*/  STG.E.64 desc[UR4][R4.64], R6 ;  /* 0x0000000604007986 */ /* 0x008fe2000c101b04 */
[----:B------:R-:W-:Y:S05]  /*00f0*/  EXIT ;  /* 0x000000000000794d */ /* 0x000fea0003800000 */
.L_x_502:
        /* <DEDUP_REMOVED lines=16> */
.L_x_554:


//--------------------- .text._Z24PropogateRepresentativesPjS_j --------------------------
	.section	.text._Z24PropogateRepresentativesPjS_j,"ax",@progbits
	.align	128
        .global         _Z24PropogateRepresentativesPjS_j
        .type           _Z24PropogateRepresentativesPjS_j,@function
        .size           _Z24PropogateRepresentativesPjS_j,(.L_x_555 - _Z24PropogateRepresentativesPjS_j)
        .other          _Z24PropogateRepresentativesPjS_j,@"STO_CUDA_ENTRY STV_DEFAULT"
_Z24PropogateRepresentativesPjS_j:
.text._Z24PropogateRepresentativesPjS_j:
        /* <DEDUP_REMOVED lines=11> */
[----:B-1----:R-:W2:Y:S01]  /*00b0*/  LDG.E R3, desc[UR4][R2.64] ;  /* 0x0000000402037981 */ /* 0x002ea2000c1e1900 */
[----:B------:R-:W-:Y:S01]  /*00c0*/  BSSY.RECONVERGENT B0, `(.L_x_503) ;  /* 0x000000d000007945 */ /* 0x000fe20003800200 */
[----:B------:R-:W-:Y:S02]  /*00d0*/  MOV R9, R0 ;  /* 0x0000000000097202 */ /* 0x000fe40000000f00 */
[----:B--2---:R-:W-:-:S13]  /*00e0*/  ISETP.NE.AND P0, PT, R0, R3, PT ;  /* 0x000000030000720c */ /* 0x004fda0003f05270 */
[----:B------:R-:W-:Y:S05]  /*00f0*/  @!P0 BRA `(.L_x_504) ;  /* 0x0000000000248947 */ /* 0x000fea0003800000 */
[----:B------:R-:W-:Y:S01]  /*0100*/  BSSY.RECONVERGENT B1, `(.L_x_504) ;  /* 0x0000008000017945 */ /* 0x000fe20003800200 */
[----:B------:R-:W-:-:S07]  /*0110*/  MOV R7, R3 ;  /* 0x0000000300077202 */ /* 0x000fce0000000f00 */
.L_x_505:
[----:B------:R-:W-:-:S06]  /*0120*/  IMAD.WIDE.U32 R2, R7, 0x4, R4 ;  /* 0x0000000407027825 */ /* 0x000fcc00078e0004 */
[----:B------:R-:W2:Y:S01]  /*0130*/  LDG.E R2, desc[UR4][R2.64] ;  /* 0x0000000402027981 */ /* 0x000ea2000c1e1900 */
[----:B------:R-:W-:Y:S02]  /*0140*/  MOV R0, R7 ;  /* 0x0000000700007202 */ /* 0x000fe40000000f00 */
[-C--:B--2---:R-:W-:Y:S02]  /*0150*/  ISETP.NE.AND P0, PT, R7, R2.reuse, PT ;  /* 0x000000020700720c */ /* 0x084fe40003f05270 */
[----:B------:R-:W-:-:S11]  /*0160*/  MOV R7, R2 ;  /* 0x0000000200077202 */ /* 0x000fd60000000f00 */
[----:B------:R-:W-:Y:S05]  /*0170*/  @P0 BRA `(.L_x_505) ;  /* 0xfffffffc00e80947 */ /* 0x000fea000383ffff */
[----:B------:R-:W-:Y:S05]  /*0180*/  BSYNC.RECONVERGENT B1 ;  /* 0x0000000000017941 */ /* 0x000fea0003800200 */
.L_x_504:
[----:B------:R-:W-:Y:S05]  /*0190*/  BSYNC.RECONVERGENT B0 ;  /* 0x0000000000007941 */ /* 0x000fea0003800200 */
.L_x_503:
[----:B------:R-:W0:Y:S02]  /*01a0*/  LDC.64 R2, c[0x0][0x380] ;  /* 0x0000e000ff027b82 */ /* 0x000e240000000a00 */
[----:B0-----:R-:W-:-:S05]  /*01b0*/  IMAD.WIDE.U32 R2, R9, 0x4, R2 ;  /* 0x0000000409027825 */ /* 0x001fca00078e0002 */
[----:B------:R-:W-:Y:S01]  /*01c0*/  STG.E desc[UR4][R2.64], R0 ;  /* 0x0000000002007986 */ /* 0x000fe2000c101904 */
[----:B------:R-:W-:Y:S05]  /*01d0*/  EXIT ;  /* 0x000000000000794d */ /* 0x000fea0003800000 */
.L_x_506:
        /* <DEDUP_REMOVED lines=10> */
.L_x_555:


//--------------------- .text._Z9CopyArrayPjS_j   --------------------------
	.section	.text._Z9CopyArrayPjS_j,"ax",@progbits
	.align	128
        .global         _Z9CopyArrayPjS_j
        .type           _Z9CopyArrayPjS_j,@function
        .size           _Z9CopyArrayPjS_j,(.L_x_556 - _Z9CopyArrayPjS_j)
        .other          _Z9CopyArrayPjS_j,@"STO_CUDA_ENTRY STV_DEFAULT"
_Z9CopyArrayPjS_j:
.text._Z9CopyArrayPjS_j:
        /* <DEDUP_REMOVED lines=11> */
[----:B0-----:R-:W-:-:S06]  /*00b0*/  IMAD.WIDE.U32 R2, R7, 0x4, R2 ;  /* 0x0000000407027825 */ /* 0x001fcc00078e0002 */
[----:B-1----:R-:W3:Y:S01]  /*00c0*/  LDG.E R3, desc[UR4][R2.64] ;  /* 0x0000000402037981 */ /* 0x002ee2000c1e1900 */
[----:B--2---:R-:W-:-:S05]  /*00d0*/  IMAD.WIDE.U32 R4, R7, 0x4, R4 ;  /* 0x0000000407047825 */ /* 0x004fca00078e0004 */
[----:B---3--:R-:W-:Y:S01]  /*00e0*/  STG.E desc[UR4][R4.64], R3 ;  /* 0x0000000304007986 */ /* 0x008fe2000c101904 */
[----:B------:R-:W-:Y:S05]  /*00f0*/  EXIT ;  /* 0x000000000000794d */ /* 0x000fea0003800000 */
.L_x_507:
        /* <DEDUP_REMOVED lines=16> */
.L_x_556:


//--------------------- .text._Z9OutputMSTPjS_S_j --------------------------
	.section	.text._Z9OutputMSTPjS_S_j,"ax",@progbits
	.align	128
        .global         _Z9OutputMSTPjS_S_j
        .type           _Z9OutputMSTPjS_S_j,@function
        .size           _Z9OutputMSTPjS_S_j,(.L_x_557 - _Z9OutputMSTPjS_S_j)
        .other          _Z9OutputMSTPjS_S_j,@"STO_CUDA_ENTRY STV_DEFAULT"
_Z9OutputMSTPjS_S_j:
.text._Z9OutputMSTPjS_S_j:
        /* <DEDUP_REMOVED lines=11> */
[----:B-1----:R-:W2:Y:S02]  /*00b0*/  LDG.E R2, desc[UR4][R2.64] ;  /* 0x0000000402027981 */ /* 0x002ea4000c1e1900 */
[----:B--2---:R-:W-:-:S13]  /*00c0*/  ISETP.NE.AND P0, PT, R5, R2, PT ;  /* 0x000000020500720c */ /* 0x004fda0003f05270 */
[----:B------:R-:W-:Y:S05]  /*00d0*/  @!P0 EXIT ;  /* 0x000000000000894d */ /* 0x000fea0003800000 */
[----:B------:R-:W0:Y:S02]  /*00e0*/  LDC.64 R2, c[0x0][0x390] ;  /* 0x0000e400ff027b82 */ /* 0x000e240000000a00 */
[----:B0-----:R-:W-:-:S06]  /*00f0*/  IMAD.WIDE.U32 R2, R5, 0x4, R2 ;  /* 0x0000000405027825 */ /* 0x001fcc00078e0002 */
[----:B------:R-:W0:Y:S01]  /*0100*/  LDC.64 R4, c[0x0][0x380] ;  /* 0x0000e000ff047b82 */ /* 0x000e220000000a00 */
[----:B------:R-:W0:Y:S01]  /*0110*/  LDG.E R3, desc[UR4][R2.64] ;  /* 0x0000000402037981 */ /* 0x000e22000c1e1900 */
[----:B------:R-:W-:Y:S02]  /*0120*/  HFMA2 R7, -RZ, RZ, 0, 5.9604644775390625e-08 ;  /* 0x00000001ff077431 */ /* 0x000fe400000001ff */
[----:B0-----:R-:W-:-:S05]  /*0130*/  IMAD.WIDE.U32 R4, R3, 0x4, R4 ;  /* 0x0000000403047825 */ /* 0x001fca00078e0004 */
[----:B------:R-:W-:Y:S01]  /*0140*/  STG.E desc[UR4][R4.64], R7 ;  /* 0x0000000704007986 */ /* 0x000fe2000c101904 */
[----:B------:R-:W-:Y:S05]  /*0150*/  EXIT ;  /* 0x000000000000794d */ /* 0x000fea0003800000 */
.L_x_508:
        /* <DEDUP_REMOVED lines=10> */
.L_x_557:


//--------------------- .text._Z13InclusiveScanPjj --------------------------
	.section	.text._Z13InclusiveScanPjj,"ax",@progbits
	.align	128
        .global         _Z13InclusiveScanPjj
        .type           _Z13InclusiveScanPjj,@function
        .size           _Z13InclusiveScanPjj,(.L_x_558 - _Z13InclusiveScanPjj)
        .other          _Z13InclusiveScanPjj,@"STO_CUDA_ENTRY STV_DEFAULT"
_Z13InclusiveScanPjj:
.text._Z13InclusiveScanPjj:
[----:B------:R-:W-:Y:S08]  /*0000*/  LDC R1, c[0x0][0x37c] ;  /* 0x0000df00ff017b82 */ /* 0x000ff00000000800 */
[----:B------:R-:W0:Y:S02]  /*0010*/  LDC R9, c[0x0][0x388] ;  /* 0x0000e200ff097b82 */ /* 0x000e240000000800 */
[C---:B0-----:R-:W-:Y:S01]  /*0020*/  IMAD.WIDE.U32 R2, R9.reuse, 0x4, RZ ;  /* 0x0000000409027825 */ /* 0x041fe200078e00ff */
[----:B------:R-:W-:-:S02]  /*0030*/  ISETP.NE.AND P0, PT, R9, 0x1, PT ;  /* 0x000000010900780c */ /* 0x000fc40003f05270 */
[----:B------:R-:W-:-:S04]  /*0040*/  ISETP.EQ.U32.AND P1, PT, R2, RZ, PT ;  /* 0x000000ff0200720c */ /* 0x000fc80003f22070 */
[----:B------:R-:W-:-:S13]  /*0050*/  ISETP.EQ.OR.EX P0, PT, R3, RZ, !P0, P1 ;  /* 0x000000ff0300720c */ /* 0x000fda0004702710 */
[----:B------:R-:W-:Y:S05]  /*0060*/  @P0 EXIT ;  /* 0x000000000000094d */ /* 0x000fea0003800000 */
[----:B------:R-:W0:Y:S01]  /*0070*/  LDC R10, c[0x0][0x384] ;  /* 0x0000e100ff0a7b82 */ /* 0x000e220000000800 */
[----:B------:R-:W1:Y:S01]  /*0080*/  LDCU UR6, c[0x0][0x380] ;  /* 0x00007000ff0677ac */ /* 0x000e620008000800 */
[----:B------:R-:W-:Y:S01]  /*0090*/  IADD3 R7, P1, PT, R2, -0x8, RZ ;  /* 0xfffffff802077810 */ /* 0x000fe20007f3e0ff */
[----:B------:R-:W2:Y:S03]  /*00a0*/  LDCU.64 UR4, c[0x0][0x358] ;  /* 0x00006b00ff0477ac */ /* 0x000ea60008000a00 */
[----:B------:R-:W-:-:S04]  /*00b0*/  LOP3.LUT R0, R7, 0xc, RZ, 0xc0, !PT ;  /* 0x0000000c07007812 */ /* 0x000fc800078ec0ff */
[----:B------:R-:W-:-:S04]  /*00c0*/  ISETP.NE.U32.AND P0, PT, R0, 0xc, PT ;  /* 0x0000000c0000780c */ /* 0x000fc80003f05070 */
[----:B------:R-:W-:Y:S01]  /*00d0*/  ISETP.NE.AND.EX P0, PT, RZ, RZ, PT, P0 ;  /* 0x000000ffff00720c */ /* 0x000fe20003f05300 */
[----:B-1----:R-:W-:-:S04]  /*00e0*/  IMAD.U32 R6, RZ, RZ, UR6 ;  /* 0x00000006ff067e24 */ /* 0x002fc8000f8e00ff */
[----:B------:R-:W-:Y:S02]  /*00f0*/  IMAD.MOV.U32 R4, RZ, RZ, R6 ;  /* 0x000000ffff047224 */ /* 0x000fe400078e0006 */
[----:B0-----:R-:W-:Y:S01]  /*0100*/  IMAD.MOV.U32 R5, RZ, RZ, R10 ;  /* 0x000000ffff057224 */ /* 0x001fe200078e000a */
[----:B------:R-:W-:-:S04]  /*0110*/  IADD3.X R8, PT, PT, R3, -0x1, RZ, P1, !PT ;  /* 0xffffffff03087810 */ /* 0x000fc80000ffe4ff */
[----:B--2---:R0:W5:Y:S01]  /*0120*/  LDG.E R11, desc[UR4][R4.64] ;  /* 0x00000004040b7981 */ /* 0x004162000c1e1900 */
[----:B------:R-:W-:Y:S05]  /*0130*/  @!P0 BRA `(.L_x_509) ;  /* 0x0000000000508947 */ /* 0x000fea0003800000 */
[----:B0-----:R-:W-:Y:S01]  /*0140*/  SHF.R.U64 R5, R7, 0x2, R8 ;  /* 0x0000000207057819 */ /* 0x001fe20000001208 */
[----:B------:R-:W-:Y:S01]  /*0150*/  IMAD.MOV.U32 R4, RZ, RZ, R10 ;  /* 0x000000ffff047224 */ /* 0x000fe200078e000a */
[----:B------:R-:W-:Y:S01]  /*0160*/  MOV R0, UR6 ;  /* 0x0000000600007c02 */ /* 0x000fe20008000f00 */
[----:B------:R-:W-:Y:S02]  /*0170*/  IMAD.MOV.U32 R6, RZ, RZ, RZ ;  /* 0x000000ffff067224 */ /* 0x000fe400078e00ff */
[----:B------:R-:W-:-:S05]  /*0180*/  VIADD R5, R5, 0x1 ;  /* 0x0000000105057836 */ /* 0x000fca0000000000 */
[----:B------:R-:W-:-:S07]  /*0190*/  LOP3.LUT R5, R5, 0x3, RZ, 0xc0, !PT ;  /* 0x0000000305057812 */ /* 0x000fce00078ec0ff */
.L_x_510:
[----:B0-----:R-:W-:Y:S02]  /*01a0*/  IMAD.MOV.U32 R2, RZ, RZ, R0 ;  /* 0x000000ffff027224 */ /* 0x001fe400078e0000 */
[----:B------:R-:W-:-:S05]  /*01b0*/  IMAD.MOV.U32 R3, RZ, RZ, R4 ;  /* 0x000000ffff037224 */ /* 0x000fca00078e0004 */
[----:B------:R-:W2:Y:S01]  /*01c0*/  LDG.E R0, desc[UR4][R2.64+0x4] ;  /* 0x0000040402007981 */ /* 0x000ea2000c1e1900 */
[----:B------:R-:W-:-:S04]  /*01d0*/  IADD3 R5, P0, PT, R5, -0x1, RZ ;  /* 0xffffffff05057810 */ /* 0x000fc80007f1e0ff */
[----:B------:R-:W-:Y:S02]  /*01e0*/  IADD3.X R6, PT, PT, R6, -0x1, RZ, P0, !PT ;  /* 0xffffffff06067810 */ /* 0x000fe400007fe4ff */
[----:B------:R-:W-:-:S04]  /*01f0*/  ISETP.NE.U32.AND P0, PT, R5, RZ, PT ;  /* 0x000000ff0500720c */ /* 0x000fc80003f05070 */
[----:B------:R-:W-:Y:S01]  /*0200*/  ISETP.NE.AND.EX P0, PT, R6, RZ, PT, P0 ;  /* 0x000000ff0600720c */ /* 0x000fe20003f05300 */
[----:B--2--5:R-:W-:Y:S01]  /*0210*/  IMAD.IADD R11, R0, 0x1, R11 ;  /* 0x00000001000b7824 */ /* 0x024fe200078e020b */
[----:B------:R-:W-:-:S04]  /*0220*/  IADD3 R0, P1, PT, R2, 0x4, RZ ;  /* 0x0000000402007810 */ /* 0x000fc80007f3e0ff */
[----:B------:R0:W-:Y:S01]  /*0230*/  STG.E desc[UR4][R2.64+0x4], R11 ;  /* 0x0000040b02007986 */ /* 0x0001e2000c101904 */
[----:B------:R-:W-:-:S06]  /*0240*/  IMAD.X R4, RZ, RZ, R3, P1 ;  /* 0x000000ffff047224 */ /* 0x000fcc00008e0603 */
[----:B------:R-:W-:Y:S05]  /*0250*/  @P0 BRA `(.L_x_510) ;  /* 0xfffffffc00d00947 */ /* 0x000fea000383ffff */
[----:B------:R-:W-:Y:S01]  /*0260*/  IMAD.MOV.U32 R6, RZ, RZ, R0 ;  /* 0x000000ffff067224 */ /* 0x000fe200078e0000 */
[----:B------:R-:W-:-:S07]  /*0270*/  MOV R5, R4 ;  /* 0x0000000400057202 */ /* 0x000fce0000000f00 */
.L_x_509:
[----:B0-----:R-:W0:Y:S01]  /*0280*/  LDC.64 R2, c[0x0][0x380] ;  /* 0x0000e000ff027b82 */ /* 0x001e220000000a00 */
[----:B------:R-:W-:-:S04]  /*0290*/  ISETP.GE.U32.AND P0, PT, R7, 0xc, PT ;  /* 0x0000000c0700780c */ /* 0x000fc80003f06070 */
[----:B------:R-:W-:Y:S01]  /*02a0*/  ISETP.GE.U32.AND.EX P0, PT, R8, RZ, PT, P0 ;  /* 0x000000ff0800720c */ /* 0x000fe20003f06100 */
[----:B0-----:R-:W-:-:S12]  /*02b0*/  IMAD.WIDE.U32 R2, R9, 0x4, R2 ;  /* 0x0000000409027825 */ /* 0x001fd800078e0002 */
[----:B------:R-:W-:Y:S05]  /*02c0*/  @!P0 EXIT ;  /* 0x000000000000894d */ /* 0x000fea0003800000 */
[C---:B------:R-:W-:Y:S02]  /*02d0*/  IADD3 R9, P0, PT, R6.reuse, 0x4, RZ ;  /* 0x0000000406097810 */ /* 0x040fe40007f1e0ff */
[----:B------:R-:W-:-:S03]  /*02e0*/  IADD3 R4, P1, PT, R6, 0x10, RZ ;  /* 0x0000001006047810 */ /* 0x000fc60007f3e0ff */
[--C-:B------:R-:W-:Y:S01]  /*02f0*/  IMAD.X R7, RZ, RZ, R5.reuse, P0 ;  /* 0x000000ffff077224 */ /* 0x100fe200000e0605 */
[----:B------:R-:W-:Y:S01]  /*0300*/  ISETP.GE.U32.AND P0, PT, R9, R2, PT ;  /* 0x000000020900720c */ /* 0x000fe20003f06070 */
[----:B------:R-:W-:-:S03]  /*0310*/  IMAD.X R5, RZ, RZ, R5, P1 ;  /* 0x000000ffff057224 */ /* 0x000fc600008e0605 */
[----:B------:R-:W-:-:S13]  /*0320*/  ISETP.GE.AND.EX P0, PT, R7, R3, PT, P0 ;  /* 0x000000030700720c */ /* 0x000fda0003f06300 */
[----:B------:R-:W-:Y:S05]  /*0330*/  @P0 BRA `(.L_x_511) ;  /* 0x0000000400a40947 */ /* 0x000fea0003800000 */
[----:B------:R-:W-:-:S04]  /*0340*/  IADD3 R0, P0, PT, R2, -R9, RZ ;  /* 0x8000000902007210 */ /* 0x000fc80007f1e0ff */
[----:B------:R-:W-:Y:S01]  /*0350*/  ISETP.GT.U32.AND P1, PT, R0, 0x30, PT ;  /* 0x000000300000780c */ /* 0x000fe20003f24070 */
[----:B------:R-:W-:Y:S01]  /*0360*/  IMAD.X R0, R3, 0x1, ~R7, P0 ;  /* 0x0000000103007824 */ /* 0x000fe200000e0e07 */
[----:B------:R-:W-:-:S04]  /*0370*/  PLOP3.LUT P0, PT, PT, PT, PT, 0x80, 0x8 ;  /* 0x000000000008781c */ /* 0x000fc80003f0f070 */
[----:B------:R-:W-:-:S13]  /*0380*/  ISETP.GT.AND.EX P1, PT, R0, RZ, PT, P1 ;  /* 0x000000ff0000720c */ /* 0x000fda0003f24310 */
[----:B------:R-:W-:Y:S05]  /*0390*/  @!P1 BRA `(.L_x_512) ;  /* 0x0000000000f09947 */ /* 0x000fea0003800000 */
[----:B------:R-:W-:Y:S02]  /*03a0*/  IADD3 R6, P1, PT, R2, -0x30, RZ ;  /* 0xffffffd002067810 */ /* 0x000fe40007f3e0ff */
[----:B------:R-:W-:Y:S02]  /*03b0*/  PLOP3.LUT P0, PT, PT, PT, PT, 0x8, 0x80 ;  /* 0x000000000080781c */ /* 0x000fe40003f0e170 */
[----:B------:R-:W-:-:S11]  /*03c0*/  IADD3.X R0, PT, PT, R3, -0x1, RZ, P1, !PT ;  /* 0xffffffff03007810 */ /* 0x000fd60000ffe4ff */
.L_x_513:
[----:B------:R-:W2:Y:S04]  /*03d0*/  LDG.E R22, desc[UR4][R4.64+-0xc] ;  /* 0xfffff40404167981 */ /* 0x000ea8000c1e1900 */
[----:B------:R-:W3:Y:S04]  /*03e0*/  LDG.E R24, desc[UR4][R4.64+-0x8] ;  /* 0xfffff80404187981 */ /* 0x000ee8000c1e1900 */
[----:B------:R-:W4:Y:S04]  /*03f0*/  LDG.E R26, desc[UR4][R4.64+-0x4] ;  /* 0xfffffc04041a7981 */ /* 0x000f28000c1e1900 */
        /* <DEDUP_REMOVED lines=12> */
[----:B------:R-:W4:Y:S01]  /*04c0*/  LDG.E R16, desc[UR4][R4.64+0x30] ;  /* 0x0000300404107981 */ /* 0x000f22000c1e1900 */
[----:B------:R-:W-:-:S05]  /*04d0*/  IADD3 R9, P1, PT, R9, 0x40, RZ ;  /* 0x0000004009097810 */ /* 0x000fca0007f3e0ff */
[----:B------:R-:W-:Y:S01]  /*04e0*/  IMAD.X R7, RZ, RZ, R7, P1 ;  /* 0x000000ffff077224 */ /* 0x000fe200008e0607 */
[----:B------:R-:W-:-:S04]  /*04f0*/  ISETP.GE.U32.AND P1, PT, R9, R6, PT ;  /* 0x000000060900720c */ /* 0x000fc80003f26070 */
[----:B------:R-:W-:Y:S01]  /*0500*/  ISETP.GE.AND.EX P1, PT, R7, R0, PT, P1 ;  /* 0x000000000700720c */ /* 0x000fe20003f26310 */
[----:B--2--5:R-:W-:-:S04]  /*0510*/  IMAD.IADD R11, R22, 0x1, R11 ;  /* 0x00000001160b7824 */ /* 0x024fc800078e020b */
[----:B---3--:R-:W-:Y:S01]  /*0520*/  IMAD.IADD R21, R11, 0x1, R24 ;  /* 0x000000010b157824 */ /* 0x008fe200078e0218 */
[----:B------:R-:W-:Y:S04]  /*0530*/  STG.E desc[UR4][R4.64+-0xc], R11 ;  /* 0xfffff40b04007986 */ /* 0x000fe8000c101904 */
[----:B----4-:R-:W-:Y:S01]  /*0540*/  IADD3 R23, PT, PT, R21, R26, RZ ;  /* 0x0000001a15177210 */ /* 0x010fe20007ffe0ff */
[----:B------:R-:W-:Y:S04]  /*0550*/  STG.E desc[UR4][R4.64+-0x8], R21 ;  /* 0xfffff81504007986 */ /* 0x000fe8000c101904 */
[----:B------:R-:W-:Y:S01]  /*0560*/  IMAD.IADD R25, R23, 0x1, R28 ;  /* 0x0000000117197824 */ /* 0x000fe200078e021c */
[----:B------:R-:W-:Y:S03]  /*0570*/  STG.E desc[UR4][R4.64+-0x4], R23 ;  /* 0xfffffc1704007986 */ /* 0x000fe6000c101904 */
[----:B------:R-:W-:Y:S01]  /*0580*/  IMAD.IADD R27, R25, 0x1, R27 ;  /* 0x00000001191b7824 */ /* 0x000fe200078e021b */
[----:B------:R-:W-:Y:S03]  /*0590*/  STG.E desc[UR4][R4.64], R25 ;  /* 0x0000001904007986 */ /* 0x000fe6000c101904 */
[----:B------:R-:W-:Y:S01]  /*05a0*/  IMAD.IADD R20, R27, 0x1, R20 ;  /* 0x000000011b147824 */ /* 0x000fe200078e0214 */
[----:B------:R-:W-:Y:S03]  /*05b0*/  STG.E desc[UR4][R4.64+0x4], R27 ;  /* 0x0000041b04007986 */ /* 0x000fe6000c101904 */
[----:B------:R-:W-:Y:S01]  /*05c0*/  IMAD.IADD R19, R20, 0x1, R19 ;  /* 0x0000000114137824 */ /* 0x000fe200078e0213 */
[----:B------:R-:W-:Y:S03]  /*05d0*/  STG.E desc[UR4][R4.64+0x8], R20 ;  /* 0x0000081404007986 */ /* 0x000fe6000c101904 */
[----:B------:R-:W-:Y:S01]  /*05e0*/  IMAD.IADD R18, R19, 0x1, R18 ;  /* 0x0000000113127824 */ /* 0x000fe200078e0212 */
[----:B------:R-:W-:Y:S04]  /*05f0*/  STG.E desc[UR4][R4.64+0xc], R19 ;  /* 0x00000c1304007986 */ /* 0x000fe8000c101904 */
[----:B------:R-:W-:Y:S01]  /*0600*/  IADD3 R17, PT, PT, R18, R17, RZ ;  /* 0x0000001112117210 */ /* 0x000fe20007ffe0ff */
[----:B------:R-:W-:Y:S04]  /*0610*/  STG.E desc[UR4][R4.64+0x10], R18 ;  /* 0x0000101204007986 */ /* 0x000fe8000c101904 */
[----:B------:R-:W-:Y:S01]  /*0620*/  IMAD.IADD R29, R17, 0x1, R8 ;  /* 0x00000001111d7824 */ /* 0x000fe200078e0208 */
[----:B------:R-:W-:Y:S01]  /*0630*/  IADD3 R8, P2, PT, R4, 0x40, RZ ;  /* 0x0000004004087810 */ /* 0x000fe20007f5e0ff */
[----:B------:R0:W-:Y:S02]  /*0640*/  STG.E desc[UR4][R4.64+0x14], R17 ;  /* 0x0000141104007986 */ /* 0x0001e4000c101904 */
[----:B------:R-:W-:-:S02]  /*0650*/  IMAD.IADD R10, R29, 0x1, R10 ;  /* 0x000000011d0a7824 */ /* 0x000fc400078e020a */
[----:B------:R-:W-:Y:S02]  /*0660*/  STG.E desc[UR4][R4.64+0x18], R29 ;  /* 0x0000181d04007986 */ /* 0x000fe4000c101904 */
[----:B------:R-:W-:Y:S02]  /*0670*/  IMAD.IADD R12, R10, 0x1, R12 ;  /* 0x000000010a0c7824 */ /* 0x000fe400078e020c */
[----:B------:R-:W-:Y:S02]  /*0680*/  STG.E desc[UR4][R4.64+0x1c], R10 ;  /* 0x00001c0a04007986 */ /* 0x000fe4000c101904 */
[----:B------:R-:W-:Y:S02]  /*0690*/  IMAD.IADD R13, R12, 0x1, R13 ;  /* 0x000000010c0d7824 */ /* 0x000fe400078e020d */
[----:B0-----:R-:W-:Y:S01]  /*06a0*/  IMAD.X R17, RZ, RZ, R5, P2 ;  /* 0x000000ffff117224 */ /* 0x001fe200010e0605 */
[----:B------:R-:W-:Y:S01]  /*06b0*/  STG.E desc[UR4][R4.64+0x20], R12 ;  /* 0x0000200c04007986 */ /* 0x000fe2000c101904 */
[----:B------:R-:W-:-:S03]  /*06c0*/  IMAD.IADD R14, R13, 0x1, R14 ;  /* 0x000000010d0e7824 */ /* 0x000fc600078e020e */
[----:B------:R-:W-:Y:S02]  /*06d0*/  STG.E desc[UR4][R4.64+0x24], R13 ;  /* 0x0000240d04007986 */ /* 0x000fe4000c101904 */
[----:B------:R-:W-:Y:S02]  /*06e0*/  IADD3 R15, PT, PT, R14, R15, RZ ;  /* 0x0000000f0e0f7210 */ /* 0x000fe40007ffe0ff */
[----:B------:R-:W-:Y:S03]  /*06f0*/  STG.E desc[UR4][R4.64+0x28], R14 ;  /* 0x0000280e04007986 */ /* 0x000fe6000c101904 */
[----:B------:R-:W-:Y:S01]  /*0700*/  IMAD.IADD R11, R15, 0x1, R16 ;  /* 0x000000010f0b7824 */ /* 0x000fe200078e0210 */
[----:B------:R-:W-:Y:S04]  /*0710*/  STG.E desc[UR4][R4.64+0x2c], R15 ;  /* 0x00002c0f04007986 */ /* 0x000fe8000c101904 */
[----:B------:R0:W-:Y:S02]  /*0720*/  STG.E desc[UR4][R4.64+0x30], R11 ;  /* 0x0000300b04007986 */ /* 0x0001e4000c101904 */
[----:B0-----:R-:W-:-:S02]  /*0730*/  IMAD.MOV.U32 R4, RZ, RZ, R8 ;  /* 0x000000ffff047224 */ /* 0x001fc400078e0008 */
[----:B------:R-:W-:Y:S01]  /*0740*/  IMAD.MOV.U32 R5, RZ, RZ, R17 ;  /* 0x000000ffff057224 */ /* 0x000fe200078e0011 */
[----:B------:R-:W-:Y:S06]  /*0750*/  @!P1 BRA `(.L_x_513) ;  /* 0xfffffffc001c9947 */ /* 0x000fec000383ffff */
.L_x_512:
[----:B------:R-:W-:-:S04]  /*0760*/  IADD3 R0, P2, PT, R2, -R9, RZ ;  /* 0x8000000902007210 */ /* 0x000fc80007f5e0ff */
[----:B------:R-:W-:Y:S02]  /*0770*/  ISETP.GT.U32.AND P1, PT, R0, 0x10, PT ;  /* 0x000000100000780c */ /* 0x000fe40003f24070 */
[----:B------:R-:W-:-:S04]  /*0780*/  IADD3.X R0, PT, PT, R3, ~R7, RZ, P2, !PT ;  /* 0x8000000703007210 */ /* 0x000fc800017fe4ff */
[----:B------:R-:W-:-:S13]  /*0790*/  ISETP.GT.AND.EX P1, PT, R0, RZ, PT, P1 ;  /* 0x000000ff0000720c */ /* 0x000fda0003f24310 */
[----:B------:R-:W-:Y:S05]  /*07a0*/  @!P1 BRA `(.L_x_514) ;  /* 0x00000000007c9947 */ /* 0x000fea0003800000 */
[----:B------:R-:W2:Y:S04]  /*07b0*/  LDG.E R0, desc[UR4][R4.64+-0xc] ;  /* 0xfffff40404007981 */ /* 0x000ea8000c1e1900 */
[----:B------:R-:W3:Y:S04]  /*07c0*/  LDG.E R6, desc[UR4][R4.64+-0x8] ;  /* 0xfffff80404067981 */ /* 0x000ee8000c1e1900 */
[----:B------:R-:W4:Y:S04]  /*07d0*/  LDG.E R8, desc[UR4][R4.64+-0x4] ;  /* 0xfffffc0404087981 */ /* 0x000f28000c1e1900 */
[----:B------:R-:W4:Y:S04]  /*07e0*/  LDG.E R10, desc[UR4][R4.64] ;  /* 0x00000004040a7981 */ /* 0x000f28000c1e1900 */
[----:B------:R-:W4:Y:S04]  /*07f0*/  LDG.E R12, desc[UR4][R4.64+0x4] ;  /* 0x00000404040c7981 */ /* 0x000f28000c1e1900 */
[----:B------:R-:W4:Y:S04]  /*0800*/  LDG.E R14, desc[UR4][R4.64+0x8] ;  /* 0x00000804040e7981 */ /* 0x000f28000c1e1900 */
[----:B------:R-:W4:Y:S04]  /*0810*/  LDG.E R16, desc[UR4][R4.64+0xc] ;  /* 0x00000c0404107981 */ /* 0x000f28000c1e1900 */
[----:B------:R-:W4:Y:S01]  /*0820*/  LDG.E R18, desc[UR4][R4.64+0x10] ;  /* 0x0000100404127981 */ /* 0x000f22000c1e1900 */
[----:B------:R-:W-:-:S02]  /*0830*/  IADD3 R9, P1, PT, R9, 0x20, RZ ;  /* 0x0000002009097810 */ /* 0x000fc40007f3e0ff */
[----:B------:R-:W-:-:S03]  /*0840*/  PLOP3.LUT P0, PT, PT, PT, PT, 0x8, 0x80 ;  /* 0x000000000080781c */ /* 0x000fc60003f0e170 */
[----:B------:R-:W-:Y:S02]  /*0850*/  IMAD.X R7, RZ, RZ, R7, P1 ;  /* 0x000000ffff077224 */ /* 0x000fe400008e0607 */
[----:B--2--5:R-:W-:Y:S01]  /*0860*/  IMAD.IADD R13, R11, 0x1, R0 ;  /* 0x000000010b0d7824 */ /* 0x024fe200078e0200 */
[----:B------:R-:W-:-:S03]  /*0870*/  IADD3 R0, P2, PT, R4, 0x20, RZ ;  /* 0x0000002004007810 */ /* 0x000fc60007f5e0ff */
[----:B---3--:R-:W-:Y:S01]  /*0880*/  IMAD.IADD R15, R13, 0x1, R6 ;  /* 0x000000010d0f7824 */ /* 0x008fe200078e0206 */
[----:B------:R0:W-:Y:S03]  /*0890*/  STG.E desc[UR4][R4.64+-0xc], R13 ;  /* 0xfffff40d04007986 */ /* 0x0001e6000c101904 */
[----:B----4-:R-:W-:Y:S01]  /*08a0*/  IMAD.IADD R17, R15, 0x1, R8 ;  /* 0x000000010f117824 */ /* 0x010fe200078e0208 */
[----:B------:R-:W-:Y:S03]  /*08b0*/  STG.E desc[UR4][R4.64+-0x8], R15 ;  /* 0xfffff80f04007986 */ /* 0x000fe6000c101904 */
[----:B------:R-:W-:Y:S01]  /*08c0*/  IMAD.IADD R19, R17, 0x1, R10 ;  /* 0x0000000111137824 */ /* 0x000fe200078e020a */
[----:B------:R-:W-:Y:S03]  /*08d0*/  STG.E desc[UR4][R4.64+-0x4], R17 ;  /* 0xfffffc1104007986 */ /* 0x000fe6000c101904 */
[----:B------:R-:W-:Y:S01]  /*08e0*/  IMAD.IADD R21, R19, 0x1, R12 ;  /* 0x0000000113157824 */ /* 0x000fe200078e020c */
[----:B------:R-:W-:Y:S01]  /*08f0*/  STG.E desc[UR4][R4.64], R19 ;  /* 0x0000001304007986 */ /* 0x000fe2000c101904 */
[----:B0-----:R-:W-:-:S03]  /*0900*/  IMAD.X R13, RZ, RZ, R5, P2 ;  /* 0x000000ffff0d7224 */ /* 0x001fc600010e0605 */
[----:B------:R-:W-:Y:S01]  /*0910*/  IADD3 R23, PT, PT, R21, R14, RZ ;  /* 0x0000000e15177210 */ /* 0x000fe20007ffe0ff */
[----:B------:R-:W-:Y:S04]  /*0920*/  STG.E desc[UR4][R4.64+0x4], R21 ;  /* 0x0000041504007986 */ /* 0x000fe8000c101904 */
[----:B------:R-:W-:Y:S01]  /*0930*/  IMAD.IADD R25, R23, 0x1, R16 ;  /* 0x0000000117197824 */ /* 0x000fe200078e0210 */
[----:B------:R-:W-:Y:S03]  /*0940*/  STG.E desc[UR4][R4.64+0x8], R23 ;  /* 0x0000081704007986 */ /* 0x000fe6000c101904 */
[----:B------:R-:W-:Y:S01]  /*0950*/  IMAD.IADD R11, R25, 0x1, R18 ;  /* 0x00000001190b7824 */ /* 0x000fe200078e0212 */
[----:B------:R-:W-:Y:S04]  /*0960*/  STG.E desc[UR4][R4.64+0xc], R25 ;  /* 0x00000c1904007986 */ /* 0x000fe8000c101904 */
[----:B------:R0:W-:Y:S02]  /*0970*/  STG.E desc[UR4][R4.64+0x10], R11 ;  /* 0x0000100b04007986 */ /* 0x0001e4000c101904 */
[----:B0-----:R-:W-:Y:S01]  /*0980*/  IMAD.MOV.U32 R4, RZ, RZ, R0 ;  /* 0x000000ffff047224 */ /* 0x001fe200078e0000 */
[----:B------:R-:W-:-:S07]  /*0990*/  MOV R5, R13 ;  /* 0x0000000d00057202 */ /* 0x000fce0000000f00 */
.L_x_514:
[----:B------:R-:W-:-:S04]  /*09a0*/  ISETP.NE.U32.AND P1, PT, R9, R2, PT ;  /* 0x000000020900720c */ /* 0x000fc80003f25070 */
[----:B------:R-:W-:-:S13]  /*09b0*/  ISETP.NE.OR.EX P0, PT, R7, R3, P0, P1 ;  /* 0x000000030700720c */ /* 0x000fda0000705710 */
[----:B------:R-:W-:Y:S05]  /*09c0*/  @!P0 EXIT ;  /* 0x000000000000894d */ /* 0x000fea0003800000 */
.L_x_511:
[----:B------:R-:W2:Y:S04]  /*09d0*/  LDG.E R0, desc[UR4][R4.64+-0xc] ;  /* 0xfffff40404007981 */ /* 0x000ea8000c1e1900 */
[----:B------:R-:W3:Y:S04]  /*09e0*/  LDG.E R6, desc[UR4][R4.64+-0x8] ;  /* 0xfffff80404067981 */ /* 0x000ee8000c1e1900 */
[----:B------:R-:W4:Y:S04]  /*09f0*/  LDG.E R8, desc[UR4][R4.64+-0x4] ;  /* 0xfffffc0404087981 */ /* 0x000f28000c1e1900 */
[----:B------:R-:W4:Y:S01]  /*0a00*/  LDG.E R10, desc[UR4][R4.64] ;  /* 0x00000004040a7981 */ /* 0x000f22000c1e1900 */
[----:B------:R-:W-:-:S04]  /*0a10*/  IADD3 R9, P0, PT, R9, 0x10, RZ ;  /* 0x0000001009097810 */ /* 0x000fc80007f1e0ff */
[----:B------:R-:W-:Y:S02]  /*0a20*/  IADD3.X R7, PT, PT, RZ, R7, RZ, P0, !PT ;  /* 0x00000007ff077210 */ /* 0x000fe400007fe4ff */
[----:B------:R-:W-:-:S04]  /*0a30*/  ISETP.NE.U32.AND P0, PT, R9, R2, PT ;  /* 0x000000020900720c */ /* 0x000fc80003f05070 */
[----:B------:R-:W-:Y:S01]  /*0a40*/  ISETP.NE.AND.EX P0, PT, R7, R3, PT, P0 ;  /* 0x000000030700720c */ /* 0x000fe20003f05300 */
[----:B--2--5:R-:W-:Y:S01]  /*0a50*/  IMAD.IADD R13, R0, 0x1, R11 ;  /* 0x00000001000d7824 */ /* 0x024fe200078e020b */
[----:B------:R-:W-:-:S03]  /*0a60*/  IADD3 R0, P1, PT, R4, 0x10, RZ ;  /* 0x0000001004007810 */ /* 0x000fc60007f3e0ff */
[----:B---3--:R-:W-:Y:S01]  /*0a70*/  IMAD.IADD R15, R13, 0x1, R6 ;  /* 0x000000010d0f7824 */ /* 0x008fe200078e0206 */
[----:B------:R-:W-:Y:S01]  /*0a80*/  STG.E desc[UR4][R4.64+-0xc], R13 ;  /* 0xfffff40d04007986 */ /* 0x000fe2000c101904 */
[----:B------:R-:W-:Y:S02]  /*0a90*/  IMAD.X R19, RZ, RZ, R5, P1 ;  /* 0x000000ffff137224 */ /* 0x000fe400008e0605 */
[----:B----4-:R-:W-:Y:S01]  /*0aa0*/  IMAD.IADD R17, R15, 0x1, R8 ;  /* 0x000000010f117824 */ /* 0x010fe200078e0208 */
[----:B------:R-:W-:Y:S03]  /*0ab0*/  STG.E desc[UR4][R4.64+-0x8], R15 ;  /* 0xfffff80f04007986 */ /* 0x000fe6000c101904 */
[----:B------:R-:W-:Y:S01]  /*0ac0*/  IMAD.IADD R11, R17, 0x1, R10 ;  /* 0x00000001110b7824 */ /* 0x000fe200078e020a */
[----:B------:R-:W-:Y:S04]  /*0ad0*/  STG.E desc[UR4][R4.64+-0x4], R17 ;  /* 0xfffffc1104007986 */ /* 0x000fe8000c101904 */
[----:B------:R0:W-:Y:S02]  /*0ae0*/  STG.E desc[UR4][R4.64], R11 ;  /* 0x0000000b04007986 */ /* 0x0001e4000c101904 */
[----:B0-----:R-:W-:-:S02]  /*0af0*/  IMAD.MOV.U32 R4, RZ, RZ, R0 ;  /* 0x000000ffff047224 */ /* 0x001fc400078e0000 */
[----:B------:R-:W-:Y:S01]  /*0b00*/  IMAD.MOV.U32 R5, RZ, RZ, R19 ;  /* 0x000000ffff057224 */ /* 0x000fe200078e0013 */
[----:B------:R-:W-:Y:S06]  /*0b10*/  @P0 BRA `(.L_x_511) ;  /* 0xfffffffc00ac0947 */ /* 0x000fec000383ffff */
[----:B------:R-:W-:Y:S05]  /*0b20*/  EXIT ;  /* 0x000000000000794d */ /* 0x000fea0003800000 */
.L_x_515:
        /* <DEDUP_REMOVED lines=13> */
.L_x_558:


//--------------------- .text._Z11MarkSegmentPjS_j --------------------------
	.section	.text._Z11MarkSegmentPjS_j,"ax",@progbits
	.align	128
        .global         _Z11MarkSegmentPjS_j
        .type           _Z11MarkSegmentPjS_j,@function
        .size           _Z11MarkSegmentPjS_j,(.L_x_559 - _Z11MarkSegmentPjS_j)
        .other          _Z11MarkSegmentPjS_j,@"STO_CUDA_ENTRY STV_DEFAULT"
_Z11MarkSegmentPjS_j:
.text._Z11MarkSegmentPjS_j:
[----:B------:R-:W-:Y:S01]  /*0000*/  LDC R1, c[0x0][0x37c] ;  /* 0x0000df00ff017b82 */ /* 0x000fe20000000800 */
[----:B------:R-:W0:Y:S07]  /*0010*/  S2R R0, SR_TID.X ;  /* 0x0000000000007919 */ /* 0x000e2e0000002100 */
[----:B------:R-:W0:Y:S01]  /*0020*/  S2UR UR4, SR_CTAID.X ;  /* 0x00000000000479c3 */ /* 0x000e220000002500 */
[----:B------:R-:W1:Y:S07]  /*0030*/  LDCU UR5, c[0x0][0x390] ;  /* 0x00007200ff0577ac */ /* 0x000e6e0008000800 */
[----:B------:R-:W0:Y:S02]  /*0040*/  LDC R5, c[0x0][0x360] ;  /* 0x0000d800ff057b82 */ /* 0x000e240000000800 */
[----:B0-----:R-:W-:-:S05]  /*0050*/  IMAD R5, R5, UR4, R0 ;  /* 0x0000000405057c24 */ /* 0x001fca000f8e0200 */
[----:B-1----:R-:W-:-:S04]  /*0060*/  ISETP.GE.U32.AND P0, PT, R5, UR5, PT ;  /* 0x0000000505007c0c */ /* 0x002fc8000bf06070 */
[----:B------:R-:W-:-:S13]  /*0070*/  ISETP.EQ.OR P0, PT, R5, RZ, P0 ;  /* 0x000000ff0500720c */ /* 0x000fda0000702670 */
[----:B------:R-:W-:Y:S05]  /*0080*/  @P0 EXIT ;  /* 0x000000000000094d */ /* 0x000fea0003800000 */
[----:B------:R-:W0:Y:S01]  /*0090*/  LDC.64 R2, c[0x0][0x388] ;  /* 0x0000e200ff027b82 */ /* 0x000e220000000a00 */
[----:B------:R-:W1:Y:S01]  /*00a0*/  LDCU.64 UR4, c[0x0][0x358] ;  /* 0x00006b00ff0477ac */ /* 0x000e620008000a00 */
[----:B0-----:R-:W-:-:S06]  /*00b0*/  IMAD.WIDE.U32 R2, R5, 0x4, R2 ;  /* 0x0000000405027825 */ /* 0x001fcc00078e0002 */
[----:B------:R-:W0:Y:S01]  /*00c0*/  LDC.64 R4, c[0x0][0x380] ;  /* 0x0000e000ff047b82 */ /* 0x000e220000000a00 */
[----:B-1----:R-:W0:Y:S01]  /*00d0*/  LDG.E R3, desc[UR4][R2.64] ;  /* 0x0000000402037981 */ /* 0x002e22000c1e1900 */
[----:B------:R-:W-:Y:S02]  /*00e0*/  HFMA2 R7, -RZ, RZ, 0, 5.9604644775390625e-08 ;  /* 0x00000001ff077431 */ /* 0x000fe400000001ff */
[----:B0-----:R-:W-:-:S05]  /*00f0*/  IMAD.WIDE.U32 R4, R3, 0x4, R4 ;  /* 0x0000000403047825 */ /* 0x001fca00078e0004 */
[----:B------:R-:W-:Y:S01]  /*0100*/  STG.E desc[UR4][R4.64], R7 ;  /* 0x0000000704007986 */ /* 0x000fe2000c101904 */
[----:B------:R-:W-:Y:S05]  /*0110*/  EXIT ;  /* 0x000000000000794d */ /* 0x000fea0003800000 */
.L_x_516:
        /* <DEDUP_REMOVED lines=14> */
.L_x_559:


//--------------------- .text._Z13InitiaizeZeroPjj --------------------------
	.section	.text._Z13InitiaizeZeroPjj,"ax",@progbits
	.align	128
        .global         _Z13InitiaizeZeroPjj
        .type           _Z13InitiaizeZeroPjj,@function
        .size           _Z13InitiaizeZeroPjj,(.L_x_560 - _Z13InitiaizeZeroPjj)
        .other          _Z13InitiaizeZeroPjj,@"STO_CUDA_ENTRY STV_DEFAULT"
_Z13InitiaizeZeroPjj:
.text._Z13InitiaizeZeroPjj:
        /* <DEDUP_REMOVED lines=10> */
[----:B0-----:R-:W-:-:S05]  /*00a0*/  IMAD.WIDE.U32 R2, R5, 0x4, R2 ;  /* 0x0000000405027825 */ /* 0x001fca00078e0002 */
[----:B-1----:R-:W-:Y:S01]  /*00b0*/  STG.E desc[UR4][R2.64], RZ ;  /* 0x000000ff02007986 */ /* 0x002fe2000c101904 */
[----:B------:R-:W-:Y:S05]  /*00c0*/  EXIT ;  /* 0x000000000000794d */ /* 0x000fea0003800000 */
.L_x_517:
        /* <DEDUP_REMOVED lines=11> */
.L_x_560:


//--------------------- .text._Z12RemoveCyclesPjj --------------------------
	.section	.text._Z12RemoveCyclesPjj,"ax",@progbits
	.align	128
        .global         _Z12RemoveCyclesPjj
        .type           _Z12RemoveCyclesPjj,@function
        .size           _Z12RemoveCyclesPjj,(.L_x_561 - _Z12RemoveCyclesPjj)
        .other          _Z12RemoveCyclesPjj,@"STO_CUDA_ENTRY STV_DEFAULT"
_Z12RemoveCyclesPjj:
.text._Z12RemoveCyclesPjj:
        /* <DEDUP_REMOVED lines=11> */
[----:B-1----:R-:W2:Y:S02]  /*00b0*/  LDG.E R9, desc[UR4][R2.64] ;  /* 0x0000000402097981 */ /* 0x002ea4000c1e1900 */
[----:B--2---:R-:W-:-:S05]  /*00c0*/  IMAD.WIDE.U32 R4, R9, 0x4, R4 ;  /* 0x0000000409047825 */ /* 0x004fca00078e0004 */
[----:B------:R-:W2:Y:S02]  /*00d0*/  LDG.E R0, desc[UR4][R4.64] ;  /* 0x0000000404007981 */ /* 0x000ea4000c1e1900 */
[----:B--2---:R-:W-:-:S13]  /*00e0*/  ISETP.NE.AND P0, PT, R7, R0, PT ;  /* 0x000000000700720c */ /* 0x004fda0003f05270 */
[----:B------:R-:W-:Y:S05]  /*00f0*/  @P0 EXIT ;  /* 0x000000000000094d */ /* 0x000fea0003800000 */
[----:B------:R-:W-:-:S13]  /*0100*/  ISETP.GE.U32.AND P0, PT, R7, R9, PT ;  /* 0x000000090700720c */ /* 0x000fda0003f06070 */
[----:B------:R0:W-:Y:S01]  /*0110*/  @!P0 STG.E desc[UR4][R2.64], R7 ;  /* 0x0000000702008986 */ /* 0x0001e2000c101904 */
[----:B------:R-:W-:Y:S05]  /*0120*/  @!P0 EXIT ;  /* 0x000000000000894d */ /* 0x000fea0003800000 */
[----:B------:R-:W-:Y:S01]  /*0130*/  STG.E desc[UR4][R4.64], R9 ;  /* 0x0000000904007986 */ /* 0x000fe2000c101904 */
[----:B------:R-:W-:Y:S05]  /*0140*/  EXIT ;  /* 0x000000000000794d */ /* 0x000fea0003800000 */
.L_x_518:
        /* <DEDUP_REMOVED lines=11> */
.L_x_561:


//--------------------- .text._Z7FindMinPjS_S_S_S_S_jj --------------------------
	.section	.text._Z7FindMinPjS_S_S_S_S_jj,"ax",@progbits
	.align	128
        .global         _Z7FindMinPjS_S_S_S_S_jj
        .type           _Z7FindMinPjS_S_S_S_S_jj,@function
        .size           _Z7FindMinPjS_S_S_S_S_jj,(.L_x_537 - _Z7FindMinPjS_S_S_S_S_jj)
        .other          _Z7FindMinPjS_S_S_S_S_jj,@"STO_CUDA_ENTRY STV_DEFAULT"
_Z7FindMinPjS_S_S_S_S_jj:
.text._Z7FindMinPjS_S_S_S_S_jj:
        /* <DEDUP_REMOVED lines=9> */
[----:B------:R-:W1:Y:S01]  /*0090*/  LDCU UR5, c[0x0][0x3b4] ;  /* 0x00007680ff0577ac */ /* 0x000e620008000800 */
[----:B------:R-:W-:Y:S01]  /*00a0*/  UIADD3 UR4, UPT, UPT, UR4, -0x1, URZ ;  /* 0xffffffff04047890 */ /* 0x000fe2000fffe0ff */
[----:B------:R-:W2:Y:S05]  /*00b0*/  LDCU.64 UR6, c[0x0][0x358] ;  /* 0x00006b00ff0677ac */ /* 0x000eaa0008000a00 */
[C---:B------:R-:W-:Y:S01]  /*00c0*/  ISETP.GE.U32.AND P0, PT, R0.reuse, UR4, PT ;  /* 0x0000000400007c0c */ /* 0x040fe2000bf06070 */
[----:B-1----:R-:W-:Y:S02]  /*00d0*/  IMAD.U32 R2, RZ, RZ, UR5 ;  /* 0x00000005ff027e24 */ /* 0x002fe4000f8e00ff */
[----:B0-----:R-:W-:-:S10]  /*00e0*/  IMAD.WIDE.U32 R4, R0, 0x4, R4 ;  /* 0x0000000400047825 */ /* 0x001fd400078e0004 */
[----:B--2---:R-:W2:Y:S04]  /*00f0*/  @!P0 LDG.E R2, desc[UR6][R4.64+0x4] ;  /* 0x0000040604028981 */ /* 0x004ea8000c1e1900 */
[----:B------:R-:W3:Y:S01]  /*0100*/  LDG.E R3, desc[UR6][R4.64] ;  /* 0x0000000604037981 */ /* 0x000ee2000c1e1900 */
[----:B------:R-:W-:Y:S01]  /*0110*/  BSSY.RECONVERGENT B0, `(.L_x_519) ;  /* 0x00000d7000007945 */ /* 0x000fe20003800200 */
[----:B------:R-:W-:Y:S01]  /*0120*/  IMAD.MOV.U32 R7, RZ, RZ, -0x1 ;  /* 0xffffffffff077424 */ /* 0x000fe200078e00ff */
[----:B------:R-:W-:Y:S01]  /*0130*/  CS2R R14, SRZ ;  /* 0x00000000000e7805 */ /* 0x000fe2000001ff00 */
[----:B--2---:R-:W-:-:S05]  /*0140*/  VIADD R6, R2, 0xffffffff ;  /* 0xffffffff02067836 */ /* 0x004fca0000000000 */
[----:B---3--:R-:W-:-:S13]  /*0150*/  ISETP.GT.U32.AND P0, PT, R3, R6, PT ;  /* 0x000000060300720c */ /* 0x008fda0003f04070 */
[----:B------:R-:W-:Y:S05]  /*0160*/  @P0 BRA `(.L_x_520) ;  /* 0x0000000c00440947 */ /* 0x000fea0003800000 */
[C---:B------:R-:W-:Y:S01]  /*0170*/  VIADDMNMX.U32 R2, R3.reuse, 0x1, R2, !PT ;  /* 0x0000000103027846 */ /* 0x040fe20007800002 */
[----:B------:R-:W-:Y:S01]  /*0180*/  BSSY.RECONVERGENT B1, `(.L_x_521) ;  /* 0x000006d000017945 */ /* 0x000fe20003800200 */
[----:B------:R-:W-:Y:S02]  /*0190*/  IMAD.MOV.U32 R7, RZ, RZ, -0x1 ;  /* 0xffffffffff077424 */ /* 0x000fe400078e00ff */
[----:B------:R-:W-:Y:S02]  /*01a0*/  IMAD.MOV.U32 R14, RZ, RZ, RZ ;  /* 0x000000ffff0e7224 */ /* 0x000fe400078e00ff */
[----:B------:R-:W-:Y:S02]  /*01b0*/  IMAD.IADD R4, R3, 0x1, -R2 ;  /* 0x0000000103047824 */ /* 0x000fe400078e0a02 */
[----:B------:R-:W-:-:S03]  /*01c0*/  IMAD.IADD R2, R2, 0x1, -R3 ;  /* 0x0000000102027824 */ /* 0x000fc600078e0a03 */
[----:B------:R-:W-:Y:S02]  /*01d0*/  ISETP.GT.U32.AND P0, PT, R4, -0x10, PT ;  /* 0xfffffff00400780c */ /* 0x000fe40003f04070 */
[----:B------:R-:W-:-:S11]  /*01e0*/  LOP3.LUT R4, R2, 0xf, RZ, 0xc0, !PT ;  /* 0x0000000f02047812 */ /* 0x000fd600078ec0ff */
[----:B------:R-:W-:Y:S05]  /*01f0*/  @P0 BRA `(.L_x_522) ;  /* 0x0000000400940947 */ /* 0x000fea0003800000 */
[----:B------:R-:W0:Y:S01]  /*0200*/  LDC.64 R12, c[0x0][0x388] ;  /* 0x0000e200ff0c7b82 */ /* 0x000e220000000a00 */
[----:B------:R-:W-:Y:S01]  /*0210*/  LOP3.LUT R8, R2, 0xfffffff0, RZ, 0xc0, !PT ;  /* 0xfffffff002087812 */ /* 0x000fe200078ec0ff */
[----:B------:R-:W-:Y:S01]  /*0220*/  BSSY.RECONVERGENT B2, `(.L_x_523) ;  /* 0x0000061000027945 */ /* 0x000fe20003800200 */
[----:B------:R-:W-:Y:S02]  /*0230*/  VIADD R3, R3, 0x7 ;  /* 0x0000000703037836 */ /* 0x000fe40000000000 */
[----:B------:R-:W-:Y:S02]  /*0240*/  IMAD.MOV.U32 R7, RZ, RZ, -0x1 ;  /* 0xffffffffff077424 */ /* 0x000fe400078e00ff */
[----:B------:R-:W-:Y:S02]  /*0250*/  IMAD.MOV.U32 R14, RZ, RZ, RZ ;  /* 0x000000ffff0e7224 */ /* 0x000fe400078e00ff */
[----:B------:R-:W-:-:S07]  /*0260*/  IMAD.MOV R8, RZ, RZ, -R8 ;  /* 0x000000ffff087224 */ /* 0x000fce00078e0a08 */
.L_x_524:
[C---:B------:R-:W-:Y:S02]  /*0270*/  VIADD R15, R3.reuse, 0xfffffff9 ;  /* 0xfffffff9030f7836 */ /* 0x040fe40000000000 */
[----:B------:R-:W-:Y:S02]  /*0280*/  VIADD R25, R3, 0xfffffffa ;  /* 0xfffffffa03197836 */ /* 0x000fe40000000000 */
[----:B0-----:R-:W-:-:S04]  /*0290*/  IMAD.WIDE.U32 R10, R15, 0x4, R12 ;  /* 0x000000040f0a7825 */ /* 0x001fc800078e000c */
[----:B------:R-:W-:Y:S01]  /*02a0*/  IMAD.WIDE.U32 R22, R25, 0x4, R12 ;  /* 0x0000000419167825 */ /* 0x000fe200078e000c */
[----:B------:R-:W2:Y:S04]  /*02b0*/  LDG.E R5, desc[UR6][R10.64] ;  /* 0x000000060a057981 */ /* 0x000ea8000c1e1900 */
[----:B------:R0:W3:Y:S01]  /*02c0*/  LDG.E R21, desc[UR6][R22.64] ;  /* 0x0000000616157981 */ /* 0x0000e2000c1e1900 */
[----:B------:R-:W-:-:S04]  /*02d0*/  VIADD R27, R3, 0xfffffffb ;  /* 0xfffffffb031b7836 */ /* 0x000fc80000000000 */
[----:B0-----:R-:W-:-:S05]  /*02e0*/  IMAD.WIDE.U32 R22, R27, 0x4, R12 ;  /* 0x000000041b167825 */ /* 0x001fca00078e000c */
[----:B------:R-:W4:Y:S01]  /*02f0*/  LDG.E R20, desc[UR6][R22.64] ;  /* 0x0000000616147981 */ /* 0x000f22000c1e1900 */
[C---:B------:R-:W-:Y:S02]  /*0300*/  VIADD R19, R3.reuse, 0xfffffffc ;  /* 0xfffffffc03137836 */ /* 0x040fe40000000000 */
[----:B------:R-:W-:Y:S02]  /*0310*/  VIADD R24, R3, 0xfffffffd ;  /* 0xfffffffd03187836 */ /* 0x000fe40000000000 */
[----:B------:R-:W-:-:S04]  /*0320*/  IMAD.WIDE.U32 R16, R19, 0x4, R12 ;  /* 0x0000000413107825 */ /* 0x000fc800078e000c */
[----:B------:R-:W-:Y:S01]  /*0330*/  VIADD R6, R3, 0xfffffffe ;  /* 0xfffffffe03067836 */ /* 0x000fe20000000000 */
[----:B------:R0:W5:Y:S03]  /*0340*/  LDG.E R18, desc[UR6][R16.64] ;  /* 0x0000000610127981 */ /* 0x000166000c1e1900 */
[----:B------:R-:W-:-:S06]  /*0350*/  IMAD.WIDE.U32 R10, R6, 0x4, R12 ;  /* 0x00000004060a7825 */ /* 0x000fcc00078e000c */
[----:B------:R1:W5:Y:S01]  /*0360*/  LDG.E R11, desc[UR6][R10.64] ;  /* 0x000000060a0b7981 */ /* 0x000362000c1e1900 */
[----:B0-----:R-:W-:-:S05]  /*0370*/  IMAD.WIDE.U32 R16, R24, 0x4, R12 ;  /* 0x0000000418107825 */ /* 0x001fca00078e000c */
[----:B------:R0:W5:Y:S01]  /*0380*/  LDG.E R26, desc[UR6][R16.64] ;  /* 0x00000006101a7981 */ /* 0x000162000c1e1900 */
[----:B------:R-:W-:-:S04]  /*0390*/  VIADD R9, R3, 0xffffffff ;  /* 0xffffffff03097836 */ /* 0x000fc80000000000 */
[----:B------:R-:W-:-:S04]  /*03a0*/  IMAD.WIDE.U32 R22, R9, 0x4, R12 ;  /* 0x0000000409167825 */ /* 0x000fc800078e000c */
[C---:B-1----:R-:W-:Y:S02]  /*03b0*/  VIADD R10, R3.reuse, 0x2 ;  /* 0x00000002030a7836 */ /* 0x042fe40000000000 */
[----:B------:R-:W-:Y:S01]  /*03c0*/  VIADD R29, R3, 0x3 ;  /* 0x00000003031d7836 */ /* 0x000fe20000000000 */
[----:B--2---:R-:W-:-:S04]  /*03d0*/  VIMNMX.U32 R28, PT, PT, R5, R7, PT ;  /* 0x00000007051c7248 */ /* 0x004fc80003fe0000 */
[----:B---3--:R-:W-:Y:S02]  /*03e0*/  ISETP.GE.U32.AND P1, PT, R21, R28, PT ;  /* 0x0000001c1500720c */ /* 0x008fe40003f26070 */
[----:B------:R-:W-:Y:S01]  /*03f0*/  ISETP.GE.U32.AND P0, PT, R5, R7, PT ;  /* 0x000000070500720c */ /* 0x000fe20003f06070 */
[----:B------:R-:W-:Y:S01]  /*0400*/  VIADD R7, R3, 0x1 ;  /* 0x0000000103077836 */ /* 0x000fe20000000000 */
[----:B------:R1:W2:Y:S01]  /*0410*/  LDG.E R5, desc[UR6][R22.64] ;  /* 0x0000000616057981 */ /* 0x0002a2000c1e1900 */
[----:B------:R-:W-:Y:S02]  /*0420*/  VIMNMX.U32 R21, PT, PT, R28, R21, PT ;  /* 0x000000151c157248 */ /* 0x000fe40003fe0000 */
[----:B0-----:R-:W-:-:S05]  /*0430*/  IMAD.WIDE.U32 R16, R7, 0x4, R12 ;  /* 0x0000000407107825 */ /* 0x001fca00078e000c */
[----:B------:R-:W3:Y:S01]  /*0440*/  LDG.E R28, desc[UR6][R16.64] ;  /* 0x00000006101c7981 */ /* 0x000ee2000c1e1900 */
[----:B------:R-:W-:Y:S01]  /*0450*/  @P1 SEL R25, R15, R14, !P0 ;  /* 0x0000000e0f191207 */ /* 0x000fe20004000000 */
[----:B------:R-:W-:Y:S01]  /*0460*/  IMAD.WIDE.U32 R14, R3, 0x4, R12 ;  /* 0x00000004030e7825 */ /* 0x000fe200078e000c */
[----:B----4-:R-:W-:-:S05]  /*0470*/  ISETP.GE.U32.AND P0, PT, R20, R21, PT ;  /* 0x000000151400720c */ /* 0x010fca0003f06070 */
[----:B------:R0:W4:Y:S01]  /*0480*/  LDG.E R14, desc[UR6][R14.64] ;  /* 0x000000060e0e7981 */ /* 0x000122000c1e1900 */
[----:B-1----:R-:W-:-:S06]  /*0490*/  IMAD.WIDE.U32 R22, R29, 0x4, R12 ;  /* 0x000000041d167825 */ /* 0x002fcc00078e000c */
[----:B------:R-:W3:Y:S01]  /*04a0*/  LDG.E R22, desc[UR6][R22.64] ;  /* 0x0000000616167981 */ /* 0x000ee2000c1e1900 */
[----:B0-----:R-:W-:Y:S01]  /*04b0*/  VIMNMX.U32 R15, PT, PT, R21, R20, PT ;  /* 0x00000014150f7248 */ /* 0x001fe20003fe0000 */
[----:B------:R-:W-:-:S06]  /*04c0*/  IMAD.WIDE.U32 R20, R10, 0x4, R12 ;  /* 0x000000040a147825 */ /* 0x000fcc00078e000c */
[----:B------:R-:W3:Y:S01]  /*04d0*/  LDG.E R20, desc[UR6][R20.64] ;  /* 0x0000000614147981 */ /* 0x000ee2000c1e1900 */
[----:B-----5:R-:W-:Y:S02]  /*04e0*/  ISETP.GE.U32.AND P1, PT, R18, R15, PT ;  /* 0x0000000f1200720c */ /* 0x020fe40003f26070 */
[----:B------:R-:W-:-:S04]  /*04f0*/  VIMNMX.U32 R18, PT, PT, R15, R18, PT ;  /* 0x000000120f127248 */ /* 0x000fc80003fe0000 */
[----:B------:R-:W-:-:S04]  /*0500*/  VIMNMX.U32 R15, PT, PT, R18, R26, PT ;  /* 0x0000001a120f7248 */ /* 0x000fc80003fe0000 */
[----:B------:R-:W-:-:S03]  /*0510*/  ISETP.GE.U32.AND P2, PT, R11, R15, PT ;  /* 0x0000000f0b00720c */ /* 0x000fc60003f46070 */
[----:B------:R-:W-:Y:S02]  /*0520*/  @P1 SEL R19, R27, R25, !P0 ;  /* 0x000000191b131207 */ /* 0x000fe40004000000 */
[----:B------:R-:W-:Y:S01]  /*0530*/  ISETP.GE.U32.AND P0, PT, R26, R18, PT ;  /* 0x000000121a00720c */ /* 0x000fe20003f06070 */
[C---:B------:R-:W-:Y:S02]  /*0540*/  VIADD R26, R3.reuse, 0x4 ;  /* 0x00000004031a7836 */ /* 0x040fe40000000000 */
[----:B------:R-:W-:-:S05]  /*0550*/  VIADD R27, R3, 0x5 ;  /* 0x00000005031b7836 */ /* 0x000fca0000000000 */
[----:B------:R-:W-:Y:S01]  /*0560*/  @P2 SEL R6, R24, R19, !P0 ;  /* 0x0000001318062207 */ /* 0x000fe20004000000 */
[----:B------:R-:W-:Y:S01]  /*0570*/  IMAD.WIDE.U32 R18, R26, 0x4, R12 ;  /* 0x000000041a127825 */ /* 0x000fe200078e000c */
[----:B------:R-:W-:-:S03]  /*0580*/  VIMNMX.U32 R24, PT, PT, R15, R11, PT ;  /* 0x0000000b0f187248 */ /* 0x000fc60003fe0000 */
[--C-:B------:R-:W-:Y:S02]  /*0590*/  IMAD.WIDE.U32 R16, R27, 0x4, R12.reuse ;  /* 0x000000041b107825 */ /* 0x100fe400078e000c */
[----:B------:R0:W5:Y:S02]  /*05a0*/  LDG.E R18, desc[UR6][R18.64] ;  /* 0x0000000612127981 */ /* 0x000164000c1e1900 */
[C---:B------:R-:W-:Y:S02]  /*05b0*/  VIADD R11, R3.reuse, 0x6 ;  /* 0x00000006030b7836 */ /* 0x040fe40000000000 */
[----:B------:R1:W5:Y:S01]  /*05c0*/  LDG.E R21, desc[UR6][R16.64] ;  /* 0x0000000610157981 */ /* 0x000362000c1e1900 */
[----:B0-----:R-:W-:Y:S01]  /*05d0*/  VIADD R19, R3, 0x8 ;  /* 0x0000000803137836 */ /* 0x001fe20000000000 */
[----:B--2---:R-:W-:Y:S02]  /*05e0*/  ISETP.GE.U32.AND P1, PT, R5, R24, PT ;  /* 0x000000180500720c */ /* 0x004fe40003f26070 */
[----:B------:R-:W-:Y:S01]  /*05f0*/  VIMNMX.U32 R15, PT, PT, R24, R5, PT ;  /* 0x00000005180f7248 */ /* 0x000fe20003fe0000 */
[----:B------:R-:W-:-:S04]  /*0600*/  IMAD.WIDE.U32 R24, R11, 0x4, R12 ;  /* 0x000000040b187825 */ /* 0x000fc800078e000c */
[----:B------:R-:W-:Y:S02]  /*0610*/  VIADD R5, R3, 0x7 ;  /* 0x0000000703057836 */ /* 0x000fe40000000000 */
[----:B------:R-:W2:Y:S01]  /*0620*/  LDG.E R24, desc[UR6][R24.64] ;  /* 0x0000000618187981 */ /* 0x000ea2000c1e1900 */
[----:B----4-:R-:W-:Y:S02]  /*0630*/  ISETP.GE.U32.AND P2, PT, R14, R15, PT ;  /* 0x0000000f0e00720c */ /* 0x010fe40003f46070 */
[----:B-1----:R-:W-:Y:S01]  /*0640*/  VIMNMX.U32 R17, PT, PT, R15, R14, PT ;  /* 0x0000000e0f117248 */ /* 0x002fe20003fe0000 */
[----:B------:R-:W-:-:S03]  /*0650*/  IMAD.WIDE.U32 R14, R5, 0x4, R12 ;  /* 0x00000004050e7825 */ /* 0x000fc600078e000c */
[----:B---3--:R-:W-:Y:S02]  /*0660*/  VIMNMX.U32 R23, PT, PT, R17, R28, PT ;  /* 0x0000001c11177248 */ /* 0x008fe40003fe0000 */
[----:B------:R-:W-:Y:S01]  /*0670*/  ISETP.GE.U32.AND P3, PT, R28, R17, PT ;  /* 0x000000111c00720c */ /* 0x000fe20003f66070 */
[----:B------:R-:W3:Y:S01]  /*0680*/  LDG.E R14, desc[UR6][R14.64] ;  /* 0x000000060e0e7981 */ /* 0x000ee2000c1e1900 */
[----:B------:R-:W-:-:S04]  /*0690*/  VIMNMX.U32 R17, PT, PT, R23, R20, PT ;  /* 0x0000001417117248 */ /* 0x000fc80003fe0000 */
[----:B------:R-:W-:Y:S02]  /*06a0*/  ISETP.GE.U32.AND P0, PT, R22, R17, PT ;  /* 0x000000111600720c */ /* 0x000fe40003f06070 */
[----:B------:R-:W-:Y:S01]  /*06b0*/  VIMNMX.U32 R22, PT, PT, R17, R22, PT ;  /* 0x0000001611167248 */ /* 0x000fe20003fe0000 */
[----:B------:R-:W-:-:S06]  /*06c0*/  IMAD.WIDE.U32 R16, R19, 0x4, R12 ;  /* 0x0000000413107825 */ /* 0x000fcc00078e000c */
[----:B------:R-:W4:Y:S01]  /*06d0*/  LDG.E R16, desc[UR6][R16.64] ;  /* 0x0000000610107981 */ /* 0x000f22000c1e1900 */
[----:B------:R-:W-:Y:S01]  /*06e0*/  SEL R6, R9, R6, !P1 ;  /* 0x0000000609067207 */ /* 0x000fe20004800000 */
[----:B------:R-:W-:-:S03]  /*06f0*/  VIADD R8, R8, 0x10 ;  /* 0x0000001008087836 */ /* 0x000fc60000000000 */
[----:B------:R-:W-:Y:S02]  /*0700*/  @P3 SEL R7, R3, R6, !P2 ;  /* 0x0000000603073207 */ /* 0x000fe40005000000 */
[----:B------:R-:W-:Y:S02]  /*0710*/  ISETP.GE.U32.AND P3, PT, R20, R23, PT ;  /* 0x000000171400720c */ /* 0x000fe40003f66070 */
[----:B-----5:R-:W-:-:S04]  /*0720*/  VIMNMX.U32 R28, PT, PT, R22, R18, PT ;  /* 0x00000012161c7248 */ /* 0x020fc80003fe0000 */
[----:B------:R-:W-:Y:S02]  /*0730*/  ISETP.GE.U32.AND P1, PT, R21, R28, PT ;  /* 0x0000001c1500720c */ /* 0x000fe40003f26070 */
[----:B------:R-:W-:Y:S02]  /*0740*/  VIMNMX.U32 R21, PT, PT, R28, R21, PT ;  /* 0x000000151c157248 */ /* 0x000fe40003fe0000 */
[----:B------:R-:W-:Y:S02]  /*0750*/  @P0 SEL R29, R10, R7, !P3 ;  /* 0x000000070a1d0207 */ /* 0x000fe40005800000 */
[----:B------:R-:W-:Y:S02]  /*0760*/  ISETP.NE.AND P3, PT, R8, RZ, PT ;  /* 0x000000ff0800720c */ /* 0x000fe40003f65270 */
[----:B------:R-:W-:-:S05]  /*0770*/  ISETP.GE.U32.AND P0, PT, R18, R22, PT ;  /* 0x000000161200720c */ /* 0x000fca0003f06070 */
[----:B------:R-:W-:Y:S01]  /*0780*/  @P1 SEL R27, R26, R29, !P0 ;  /* 0x0000001d1a1b1207 */ /* 0x000fe20004000000 */
[----:B------:R-:W-:Y:S01]  /*0790*/  VIADD R3, R3, 0x10 ;  /* 0x0000001003037836 */ /* 0x000fe20000000000 */
[----:B--2---:R-:W-:Y:S02]  /*07a0*/  VIMNMX.U32 R9, PT, PT, R21, R24, PT ;  /* 0x0000001815097248 */ /* 0x004fe40003fe0000 */
[----:B------:R-:W-:Y:S02]  /*07b0*/  ISETP.GE.U32.AND P0, PT, R24, R21, PT ;  /* 0x000000151800720c */ /* 0x000fe40003f06070 */
[----:B---3--:R-:W-:Y:S02]  /*07c0*/  ISETP.GE.U32.AND P2, PT, R14, R9, PT ;  /* 0x000000090e00720c */ /* 0x008fe40003f46070 */
[----:B------:R-:W-:-:S11]  /*07d0*/  VIMNMX.U32 R7, PT, PT, R9, R14, PT ;  /* 0x0000000e09077248 */ /* 0x000fd60003fe0000 */
[----:B------:R-:W-:Y:S02]  /*07e0*/  @P2 SEL R5, R11, R27, !P0 ;  /* 0x0000001b0b052207 */ /* 0x000fe40004000000 */
[----:B----4-:R-:W-:Y:S02]  /*07f0*/  ISETP.GE.U32.AND P1, PT, R16, R7, PT ;  /* 0x000000071000720c */ /* 0x010fe40003f26070 */
[----:B------:R-:W-:Y:S02]  /*0800*/  VIMNMX.U32 R7, PT, PT, R7, R16, PT ;  /* 0x0000001007077248 */ /* 0x000fe40003fe0000 */
[----:B------:R-:W-:Y:S01]  /*0810*/  SEL R14, R19, R5, !P1 ;  /* 0x00000005130e7207 */ /* 0x000fe20004800000 */
[----:B------:R-:W-:Y:S08]  /*0820*/  @P3 BRA `(.L_x_524) ;  /* 0xfffffff800903947 */ /* 0x000ff0000383ffff */
[----:B------:R-:W-:Y:S05]  /*0830*/  BSYNC.RECONVERGENT B2 ;  /* 0x0000000000027941 */ /* 0x000fea0003800200 */
.L_x_523:
[----:B------:R-:W-:-:S07]  /*0840*/  VIADD R3, R3, 0xfffffff9 ;  /* 0xfffffff903037836 */ /* 0x000fce0000000000 */
.L_x_522:
[----:B------:R-:W-:Y:S05]  /*0850*/  BSYNC.RECONVERGENT B1 ;  /* 0x0000000000017941 */ /* 0x000fea0003800200 */
.L_x_521:
[----:B------:R-:W-:Y:S01]  /*0860*/  ISETP.NE.AND P0, PT, R4, RZ, PT ;  /* 0x000000ff0400720c */ /* 0x000fe20003f05270 */
[----:B------:R-:W-:-:S12]  /*0870*/  BSSY.RECONVERGENT B1, `(.L_x_525) ;  /* 0x000005f000017945 */ /* 0x000fd80003800200 */
[----:B------:R-:W-:Y:S05]  /*0880*/  @!P0 BRA `(.L_x_526) ;  /* 0x0000000400748947 */ /* 0x000fea0003800000 */
[----:B------:R-:W-:Y:S01]  /*0890*/  ISETP.GE.U32.AND P1, PT, R4, 0x8, PT ;  /* 0x000000080400780c */ /* 0x000fe20003f26070 */
[----:B------:R-:W-:Y:S01]  /*08a0*/  BSSY.RECONVERGENT B2, `(.L_x_527) ;  /* 0x0000031000027945 */ /* 0x000fe20003800200 */
[----:B------:R-:W-:-:S04]  /*08b0*/  LOP3.LUT R24, R2, 0x7, RZ, 0xc0, !PT ;  /* 0x0000000702187812 */ /* 0x000fc800078ec0ff */
[----:B------:R-:W-:-:S07]  /*08c0*/  ISETP.NE.AND P0, PT, R24, RZ, PT ;  /* 0x000000ff1800720c */ /* 0x000fce0003f05270 */
[----:B------:R-:W-:Y:S06]  /*08d0*/  @!P1 BRA `(.L_x_528) ;  /* 0x0000000000b49947 */ /* 0x000fec0003800000 */
[----:B------:R-:W0:Y:S01]  /*08e0*/  LDC.64 R4, c[0x0][0x388] ;  /* 0x0000e200ff047b82 */ /* 0x000e220000000a00 */
[C---:B------:R-:W-:Y:S02]  /*08f0*/  VIADD R19, R3.reuse, 0x1 ;  /* 0x0000000103137836 */ /* 0x040fe40000000000 */
[----:B0-----:R-:W-:-:S04]  /*0900*/  IMAD.WIDE.U32 R10, R3, 0x4, R4 ;  /* 0x00000004030a7825 */ /* 0x001fc800078e0004 */
[--C-:B------:R-:W-:Y:S01]  /*0910*/  IMAD.WIDE.U32 R12, R19, 0x4, R4.reuse ;  /* 0x00000004130c7825 */ /* 0x100fe200078e0004 */
[----:B------:R0:W2:Y:S04]  /*0920*/  LDG.E R6, desc[UR6][R10.64] ;  /* 0x000000060a067981 */ /* 0x0000a8000c1e1900 */
[----:B------:R1:W3:Y:S01]  /*0930*/  LDG.E R21, desc[UR6][R12.64] ;  /* 0x000000060c157981 */ /* 0x0002e2000c1e1900 */
[C---:B------:R-:W-:Y:S02]  /*0940*/  VIADD R22, R3.reuse, 0x2 ;  /* 0x0000000203167836 */ /* 0x040fe40000000000 */
[----:B------:R-:W-:Y:S02]  /*0950*/  VIADD R15, R3, 0x3 ;  /* 0x00000003030f7836 */ /* 0x000fe40000000000 */
[----:B------:R-:W-:-:S04]  /*0960*/  IMAD.WIDE.U32 R16, R22, 0x4, R4 ;  /* 0x0000000416107825 */ /* 0x000fc800078e0004 */
[----:B------:R-:W-:Y:S02]  /*0970*/  VIADD R20, R3, 0x4 ;  /* 0x0000000403147836 */ /* 0x000fe40000000000 */
[--C-:B------:R-:W-:Y:S01]  /*0980*/  IMAD.WIDE.U32 R8, R15, 0x4, R4.reuse ;  /* 0x000000040f087825 */ /* 0x100fe200078e0004 */
[----:B------:R-:W4:Y:S03]  /*0990*/  LDG.E R16, desc[UR6][R16.64] ;  /* 0x0000000610107981 */ /* 0x000f26000c1e1900 */
[C---:B------:R-:W-:Y:S02]  /*09a0*/  VIADD R23, R3.reuse, 0x5 ;  /* 0x0000000503177836 */ /* 0x040fe40000000000 */
[----:B0-----:R-:W-:Y:S01]  /*09b0*/  IMAD.WIDE.U32 R10, R20, 0x4, R4 ;  /* 0x00000004140a7825 */ /* 0x001fe200078e0004 */
[----:B------:R4:W5:Y:S03]  /*09c0*/  LDG.E R8, desc[UR6][R8.64] ;  /* 0x0000000608087981 */ /* 0x000966000c1e1900 */
[----:B------:R-:W-:-:S02]  /*09d0*/  VIADD R25, R3, 0x6 ;  /* 0x0000000603197836 */ /* 0x000fc40000000000 */
[----:B------:R-:W5:Y:S02]  /*09e0*/  LDG.E R10, desc[UR6][R10.64] ;  /* 0x000000060a0a7981 */ /* 0x000f64000c1e1900 */
[----:B-1----:R-:W-:-:S06]  /*09f0*/  IMAD.WIDE.U32 R12, R25, 0x4, R4 ;  /* 0x00000004190c7825 */ /* 0x002fcc00078e0004 */
[----:B------:R-:W5:Y:S01]  /*0a00*/  LDG.E R13, desc[UR6][R12.64] ;  /* 0x000000060c0d7981 */ /* 0x000f62000c1e1900 */
[----:B--2---:R-:W-:-:S04]  /*0a10*/  VIMNMX.U32 R18, PT, PT, R7, R6, PT ;  /* 0x0000000607127248 */ /* 0x004fc80003fe0000 */
[----:B---3--:R-:W-:Y:S02]  /*0a20*/  ISETP.GE.U32.AND P2, PT, R21, R18, PT ;  /* 0x000000121500720c */ /* 0x008fe40003f46070 */
[----:B------:R-:W-:Y:S01]  /*0a30*/  ISETP.GE.U32.AND P1, PT, R6, R7, PT ;  /* 0x000000070600720c */ /* 0x000fe20003f26070 */
[----:B------:R-:W-:-:S06]  /*0a40*/  IMAD.WIDE.U32 R6, R23, 0x4, R4 ;  /* 0x0000000417067825 */ /* 0x000fcc00078e0004 */
[----:B------:R-:W2:Y:S04]  /*0a50*/  LDG.E R6, desc[UR6][R6.64] ;  /* 0x0000000606067981 */ /* 0x000ea8000c1e1900 */
[C---:B------:R-:W-:Y:S01]  /*0a60*/  @P2 SEL R19, R3.reuse, R14, !P1 ;  /* 0x0000000e03132207 */ /* 0x040fe20004800000 */
[----:B------:R-:W-:-:S04]  /*0a70*/  VIADD R14, R3, 0x7 ;  /* 0x00000007030e7836 */ /* 0x000fc80000000000 */
[----:B------:R-:W-:-:S06]  /*0a80*/  IMAD.WIDE.U32 R4, R14, 0x4, R4 ;  /* 0x000000040e047825 */ /* 0x000fcc00078e0004 */
[----:B------:R-:W3:Y:S01]  /*0a90*/  LDG.E R4, desc[UR6][R4.64] ;  /* 0x0000000604047981 */ /* 0x000ee2000c1e1900 */
[----:B------:R-:W-:-:S04]  /*0aa0*/  VIMNMX.U32 R21, PT, PT, R18, R21, PT ;  /* 0x0000001512157248 */ /* 0x000fc80003fe0000 */
[----:B----4-:R-:W-:-:S04]  /*0ab0*/  VIMNMX.U32 R9, PT, PT, R21, R16, PT ;  /* 0x0000001015097248 */ /* 0x010fc80003fe0000 */
[----:B-----5:R-:W-:-:S04]  /*0ac0*/  VIMNMX.U32 R17, PT, PT, R9, R8, PT ;  /* 0x0000000809117248 */ /* 0x020fc80003fe0000 */
[----:B------:R-:W-:Y:S02]  /*0ad0*/  VIMNMX.U32 R11, PT, PT, R17, R10, PT ;  /* 0x0000000a110b7248 */ /* 0x000fe40003fe0000 */
[----:B------:R-:W-:Y:S02]  /*0ae0*/  ISETP.GE.U32.AND P4, PT, R8, R9, PT ;  /* 0x000000090800720c */ /* 0x000fe40003f86070 */
[----:B------:R-:W-:Y:S01]  /*0af0*/  ISETP.GE.U32.AND P3, PT, R16, R21, PT ;  /* 0x000000151000720c */ /* 0x000fe20003f66070 */
[----:B------:R-:W-:-:S10]  /*0b00*/  VIADD R3, R3, 0x8 ;  /* 0x0000000803037836 */ /* 0x000fd40000000000 */
[----:B------:R-:W-:Y:S02]  /*0b10*/  @P4 SEL R15, R22, R19, !P3 ;  /* 0x00000013160f4207 */ /* 0x000fe40005800000 */
[----:B------:R-:W-:Y:S02]  /*0b20*/  ISETP.GE.U32.AND P3, PT, R10, R17, PT ;  /* 0x000000110a00720c */ /* 0x000fe40003f66070 */
[----:B--2---:R-:W-:Y:S02]  /*0b30*/  VIMNMX.U32 R8, PT, PT, R11, R6, PT ;  /* 0x000000060b087248 */ /* 0x004fe40003fe0000 */
[----:B------:R-:W-:Y:S02]  /*0b40*/  ISETP.GE.U32.AND P1, PT, R6, R11, PT ;  /* 0x0000000b0600720c */ /* 0x000fe40003f26070 */
[----:B------:R-:W-:Y:S02]  /*0b50*/  VIMNMX.U32 R7, PT, PT, R8, R13, PT ;  /* 0x0000000d08077248 */ /* 0x000fe40003fe0000 */
[----:B------:R-:W-:-:S02]  /*0b60*/  ISETP.GE.U32.AND P4, PT, R13, R8, PT ;  /* 0x000000080d00720c */ /* 0x000fc40003f86070 */
[----:B---3--:R-:W-:-:S07]  /*0b70*/  ISETP.GE.U32.AND P2, PT, R4, R7, PT ;  /* 0x000000070400720c */ /* 0x008fce0003f46070 */
[----:B------:R-:W-:Y:S02]  /*0b80*/  @P1 SEL R23, R20, R15, !P3 ;  /* 0x0000000f14171207 */ /* 0x000fe40005800000 */
[----:B------:R-:W-:-:S04]  /*0b90*/  VIMNMX.U32 R7, PT, PT, R7, R4, PT ;  /* 0x0000000407077248 */ /* 0x000fc80003fe0000 */
[----:B------:R-:W-:-:S07]  /*0ba0*/  @P2 SEL R14, R25, R23, !P4 ;  /* 0x00000017190e2207 */ /* 0x000fce0006000000 */
.L_x_528:
[----:B------:R-:W-:Y:S05]  /*0bb0*/  BSYNC.RECONVERGENT B2 ;  /* 0x0000000000027941 */ /* 0x000fea0003800200 */
.L_x_527:
        /* <DEDUP_REMOVED lines=9> */
[----:B------:R-:W-:Y:S02]  /*0c50*/  IMAD.WIDE.U32 R10, R15, 0x4, R4 ;  /* 0x000000040f0a7825 */ /* 0x000fe400078e0004 */
[----:B------:R-:W2:Y:S04]  /*0c60*/  LDG.E R8, desc[UR6][R8.64] ;  /* 0x0000000608087981 */ /* 0x000ea8000c1e1900 */
[----:B------:R-:W3:Y:S01]  /*0c70*/  LDG.E R11, desc[UR6][R10.64] ;  /* 0x000000060a0b7981 */ /* 0x000ee2000c1e1900 */
[----:B------:R-:W-:-:S04]  /*0c80*/  VIADD R16, R3, 0x2 ;  /* 0x0000000203107836 */ /* 0x000fc80000000000 */
[----:B------:R-:W-:-:S06]  /*0c90*/  IMAD.WIDE.U32 R12, R16, 0x4, R4 ;  /* 0x00000004100c7825 */ /* 0x000fcc00078e0004 */
[----:B------:R-:W4:Y:S01]  /*0ca0*/  LDG.E R13, desc[UR6][R12.64] ;  /* 0x000000060c0d7981 */ /* 0x000f22000c1e1900 */
[----:B--2---:R-:W-:Y:S02]  /*0cb0*/  VIMNMX.U32 R6, PT, PT, R7, R8, PT ;  /* 0x0000000807067248 */ /* 0x004fe40003fe0000 */
[----:B------:R-:W-:Y:S02]  /*0cc0*/  ISETP.GE.U32.AND P1, PT, R8, R7, PT ;  /* 0x000000070800720c */ /* 0x000fe40003f26070 */
[----:B---3--:R-:W-:-:S13]  /*0cd0*/  ISETP.GE.U32.AND P2, PT, R11, R6, PT ;  /* 0x000000060b00720c */ /* 0x008fda0003f46070 */
[C---:B------:R-:W-:Y:S01]  /*0ce0*/  @P2 SEL R15, R3.reuse, R14, !P1 ;  /* 0x0000000e030f2207 */ /* 0x040fe20004800000 */
[----:B------:R-:W-:-:S04]  /*0cf0*/  VIADD R14, R3, 0x3 ;  /* 0x00000003030e7836 */ /* 0x000fc80000000000 */
[----:B------:R-:W-:-:S06]  /*0d00*/  IMAD.WIDE.U32 R4, R14, 0x4, R4 ;  /* 0x000000040e047825 */ /* 0x000fcc00078e0004 */
[----:B------:R-:W2:Y:S01]  /*0d10*/  LDG.E R4, desc[UR6][R4.64] ;  /* 0x0000000604047981 */ /* 0x000ea2000c1e1900 */
[----:B------:R-:W-:-:S04]  /*0d20*/  VIMNMX.U32 R6, PT, PT, R6, R11, PT ;  /* 0x0000000b06067248 */ /* 0x000fc80003fe0000 */
[----:B----4-:R-:W-:Y:S02]  /*0d30*/  VIMNMX.U32 R7, PT, PT, R6, R13, PT ;  /* 0x0000000d06077248 */ /* 0x010fe40003fe0000 */
[----:B------:R-:W-:Y:S01]  /*0d40*/  ISETP.GE.U32.AND P1, PT, R13, R6, PT ;  /* 0x000000060d00720c */ /* 0x000fe20003f26070 */
[----:B------:R-:W-:Y:S01]  /*0d50*/  VIADD R3, R3, 0x4 ;  /* 0x0000000403037836 */ /* 0x000fe20000000000 */
[----:B--2---:R-:W-:Y:S02]  /*0d60*/  ISETP.GE.U32.AND P2, PT, R4, R7, PT ;  /* 0x000000070400720c */ /* 0x004fe40003f46070 */
[----:B------:R-:W-:-:S11]  /*0d70*/  VIMNMX.U32 R7, PT, PT, R7, R4, PT ;  /* 0x0000000407077248 */ /* 0x000fd60003fe0000 */
[----:B------:R-:W-:-:S07]  /*0d80*/  @P2 SEL R14, R16, R15, !P1 ;  /* 0x0000000f100e2207 */ /* 0x000fce0004800000 */
.L_x_530:
[----:B------:R-:W-:Y:S05]  /*0d90*/  BSYNC.RECONVERGENT B2 ;  /* 0x0000000000027941 */ /* 0x000fea0003800200 */
.L_x_529:
[----:B------:R-:W-:Y:S05]  /*0da0*/  @!P0 BRA `(.L_x_526) ;  /* 0x00000000002c8947 */ /* 0x000fea0003800000 */
[----:B------:R-:W0:Y:S01]  /*0db0*/  LDC.64 R8, c[0x0][0x388] ;  /* 0x0000e200ff087b82 */ /* 0x000e220000000a00 */
[----:B------:R-:W-:-:S07]  /*0dc0*/  IMAD.MOV R2, RZ, RZ, -R2 ;  /* 0x000000ffff027224 */ /* 0x000fce00078e0a02 */
.L_x_531:
[----:B0-----:R-:W-:-:S06]  /*0dd0*/  IMAD.WIDE.U32 R4, R3, 0x4, R8 ;  /* 0x0000000403047825 */ /* 0x001fcc00078e0008 */
[----:B------:R-:W2:Y:S01]  /*0de0*/  LDG.E R4, desc[UR6][R4.64] ;  /* 0x0000000604047981 */ /* 0x000ea2000c1e1900 */
[----:B------:R-:W-:-:S05]  /*0df0*/  VIADD R2, R2, 0x1 ;  /* 0x0000000102027836 */ /* 0x000fca0000000000 */
[----:B------:R-:W-:Y:S02]  /*0e00*/  ISETP.NE.AND P1, PT, R2, RZ, PT ;  /* 0x000000ff0200720c */ /* 0x000fe40003f25270 */
[CC--:B--2---:R-:W-:Y:S02]  /*0e10*/  ISETP.GE.U32.AND P0, PT, R4.reuse, R7.reuse, PT ;  /* 0x000000070400720c */ /* 0x0c4fe40003f06070 */
[----:B------:R-:W-:Y:S02]  /*0e20*/  VIMNMX.U32 R7, PT, PT, R4, R7, PT ;  /* 0x0000000704077248 */ /* 0x000fe40003fe0000 */
[C---:B------:R-:W-:Y:S01]  /*0e30*/  SEL R14, R3.reuse, R14, !P0 ;  /* 0x0000000e030e7207 */ /* 0x040fe20004000000 */
[----:B------:R-:W-:-:S06]  /*0e40*/  VIADD R3, R3, 0x1 ;  /* 0x0000000103037836 */ /* 0x000fcc0000000000 */
[----:B------:R-:W-:Y:S05]  /*0e50*/  @P1 BRA `(.L_x_531) ;  /* 0xfffffffc00dc1947 */ /* 0x000fea000383ffff */
.L_x_526:
[----:B------:R-:W-:Y:S05]  /*0e60*/  BSYNC.RECONVERGENT B1 ;  /* 0x0000000000017941 */ /* 0x000fea0003800200 */
.L_x_525:
[----:B------:R-:W-:-:S07]  /*0e70*/  IMAD.MOV.U32 R15, RZ, RZ, RZ ;  /* 0x000000ffff0f7224 */ /* 0x000fce00078e00ff */
.L_x_520:
[----:B------:R-:W-:Y:S05]  /*0e80*/  BSYNC.RECONVERGENT B0 ;  /* 0x0000000000007941 */ /* 0x000fea0003800200 */
.L_x_519:
[----:B------:R-:W0:Y:S01]  /*0e90*/  LDC.64 R2, c[0x0][0x380] ;  /* 0x0000e000ff027b82 */ /* 0x000e220000000a00 */
[----:B------:R-:W1:Y:S07]  /*0ea0*/  LDCU.64 UR4, c[0x0][0x3a0] ;  /* 0x00007400ff0477ac */ /* 0x000e6e0008000a00 */
[----:B------:R-:W2:Y:S01]  /*0eb0*/  LDC.64 R4, c[0x0][0x398] ;  /* 0x0000e600ff047b82 */ /* 0x000ea20000000a00 */
[----:B-1----:R-:W-:-:S04]  /*0ec0*/  LEA R8, P0, R14, UR4, 0x2 ;  /* 0x000000040e087c11 */ /* 0x002fc8000f8010ff */
[----:B------:R-:W-:Y:S01]  /*0ed0*/  LEA.HI.X R9, R14, UR5, R15, 0x2, P0 ;  /* 0x000000050e097c11 */ /* 0x000fe200080f140f */
[----:B0-----:R-:W-:-:S05]  /*0ee0*/  IMAD.WIDE.U32 R2, R0, 0x4, R2 ;  /* 0x0000000400027825 */ /* 0x001fca00078e0002 */
[----:B------:R-:W-:Y:S04]  /*0ef0*/  STG.E desc[UR6][R2.64], R7 ;  /* 0x0000000702007986 */ /* 0x000fe8000c101906 */
[----:B------:R-:W3:Y:S01]  /*0f00*/  LDG.E R9, desc[UR6][R8.64] ;  /* 0x0000000608097981 */ /* 0x000ee2000c1e1900 */
[----:B--2---:R-:W-:-:S05]  /*0f10*/  IMAD.WIDE.U32 R4, R0, 0x4, R4 ;  /* 0x0000000400047825 */ /* 0x004fca00078e0004 */
[----:B---3--:R0:W-:Y:S02]  /*0f20*/  STG.E desc[UR6][R4.64], R9 ;  /* 0x0000000904007986 */ /* 0x0081e4000c101906 */
[----:B0-----:R-:W-:-:S07]  /*0f30*/  MOV R4, 0xf50 ;  /* 0x00000f5000047802 */ /* 0x001fce0000000f00 */
[----:B------:R-:W-:Y:S05]  /*0f40*/  CALL.REL.NOINC `($_Z7FindMinPjS_S_S_S_S_jj$__internal_accurate_pow) ;  /* 0x0000000000287944 */ /* 0x000fea0003c00000 */
[----:B------:R0:W2:Y:S01]  /*0f50*/  LDG.E R9, desc[UR6][R2.64] ;  /* 0x0000000602097981 */ /* 0x0000a2000c1e1900 */
[----:B------:R-:W1:Y:S01]  /*0f60*/  LDC.64 R6, c[0x0][0x3a8] ;  /* 0x0000ea00ff067b82 */ /* 0x000e620000000a00 */
[----:B0-----:R-:W-:Y:S02]  /*0f70*/  IMAD.MOV.U32 R2, RZ, RZ, R8 ;  /* 0x000000ffff027224 */ /* 0x001fe400078e0008 */
[----:B------:R-:W-:-:S06]  /*0f80*/  IMAD.MOV.U32 R3, RZ, RZ, R15 ;  /* 0x000000ffff037224 */ /* 0x000fcc00078e000f */
[----:B------:R-:W-:Y:S01]  /*0f90*/  DADD R4, R2, -1 ;  /* 0xbff0000002047429 */ /* 0x000fe20000000000 */
[----:B-1----:R-:W-:-:S09]  /*0fa0*/  IMAD.WIDE.U32 R6, R0, 0x4, R6 ;  /* 0x0000000400067825 */ /* 0x002fd200078e0006 */
[----:B------:R-:W2:Y:S02]  /*0fb0*/  F2I.U64.F64.TRUNC R4, R4 ;  /* 0x0000000400047311 */ /* 0x000ea4000030d800 */
[----:B--2---:R-:W-:-:S05]  /*0fc0*/  LOP3.LUT R9, R9, R4, RZ, 0xc0, !PT ;  /* 0x0000000409097212 */ /* 0x004fca00078ec0ff */
[----:B------:R-:W-:Y:S01]  /*0fd0*/  STG.E desc[UR6][R6.64], R9 ;  /* 0x0000000906007986 */ /* 0x000fe2000c101906 */
[----:B------:R-:W-:Y:S05]  /*0fe0*/  EXIT ;  /* 0x000000000000794d */ /* 0x000fea0003800000 */
        .type           $_Z7FindMinPjS_S_S_S_S_jj$__internal_accurate_pow,@function
        .size           $_Z7FindMinPjS_S_S_S_S_jj$__internal_accurate_pow,(.L_x_537 - $_Z7FindMinPjS_S_S_S_S_jj$__internal_accurate_pow)
$_Z7FindMinPjS_S_S_S_S_jj$__internal_accurate_pow:
[----:B------:R-:W0:Y:S01]  /*0ff0*/  MUFU.RCP64H R9, 2 ;  /* 0x4000000000097908 */ /* 0x000e220000001800 */
[----:B------:R-:W-:Y:S01]  /*1000*/  IMAD.MOV.U32 R6, RZ, RZ, 0x0 ;  /* 0x00000000ff067424 */ /* 0x000fe200078e00ff */
[----:B------:R-:W-:Y:S01]  /*1010*/  UMOV UR4, 0x7d2cafe2 ;  /* 0x7d2cafe200047882 */ /* 0x000fe20000000000 */
[----:B------:R-:W-:Y:S01]  /*1020*/  IMAD.MOV.U32 R7, RZ, RZ, 0x40000000 ;  /* 0x40000000ff077424 */ /* 0x000fe200078e00ff */
[----:B------:R-:W-:Y:S01]  /*1030*/  UMOV UR5, 0x3eb0f5ff ;  /* 0x3eb0f5ff00057882 */ /* 0x000fe20000000000 */
[----:B------:R-:W-:Y:S02]  /*1040*/  IMAD.MOV.U32 R8, RZ, RZ, RZ ;  /* 0x000000ffff087224 */ /* 0x000fe400078e00ff */
[----:B------:R-:W-:Y:S02]  /*1050*/  IMAD.MOV.U32 R12, RZ, RZ, 0x41ad3b5a ;  /* 0x41ad3b5aff0c7424 */ /* 0x000fe400078e00ff */
[----:B------:R-:W-:Y:S02]  /*1060*/  IMAD.MOV.U32 R13, RZ, RZ, 0x3ed0f5d2 ;  /* 0x3ed0f5d2ff0d7424 */ /* 0x000fe400078e00ff */
        /* <DEDUP_REMOVED lines=60> */
[----:B------:R-:W-:Y:S02]  /*1430*/  IMAD.MOV.U32 R8, RZ, RZ, -0x105c611 ;  /* 0xfefa39efff087424 */ /* 0x000fe400078e00ff */
[----:B------:R-:W-:Y:S02]  /*1440*/  IMAD.MOV.U32 R9, RZ, RZ, 0x3fe62e42 ;  /* 0x3fe62e42ff097424 */ /* 0x000fe400078e00ff */
[----:B------:R-:W-:-:S03]  /*1450*/  IMAD.MOV.U32 R6, RZ, RZ, -0x105c611 ;  /* 0xfefa39efff067424 */ /* 0x000fc600078e00ff */
[----:B------:R-:W-:Y:S01]  /*1460*/  DADD R14, R10, R12 ;  /* 0x000000000a0e7229 */ /* 0x000fe2000000000c */
[----:B------:R-:W-:-:S07]  /*1470*/  IMAD.MOV.U32 R7, RZ, RZ, 0x3fe62e42 ;  /* 0x3fe62e42ff077424 */ /* 0x000fce00078e00ff */
        /* <DEDUP_REMOVED lines=29> */
[----:B------:R-:W-:Y:S01]  /*1650*/  UMOV UR5, 0x3e5ade15 ;  /* 0x3e5ade1500057882 */ /* 0x000fe20000000000 */
[----:B------:R-:W-:-:S06]  /*1660*/  IMAD.MOV.U32 R17, RZ, RZ, 0x3e928af3 ;  /* 0x3e928af3ff117424 */ /* 0x000fcc00078e00ff */
        /* <DEDUP_REMOVED lines=38> */
[----:B------:R-:W-:-:S05]  /*18d0*/  SHF.R.S32.HI R5, RZ, 0x1, R5 ;  /* 0x00000001ff057819 */ /* 0x000fca0000011405 */
[----:B------:R-:W-:Y:S02]  /*18e0*/  IMAD.IADD R12, R12, 0x1, -R5 ;  /* 0x000000010c0c7824 */ /* 0x000fe400078e0a05 */
[----:B------:R-:W-:-:S03]  /*18f0*/  IMAD R7, R5, 0x100000, R7 ;  /* 0x0010000005077824 */ /* 0x000fc600078e0207 */
[----:B------:R-:W-:-:S06]  /*1900*/  LEA R15, R12, 0x3ff00000, 0x14 ;  /* 0x3ff000000c0f7811 */ /* 0x000fcc00078ea0ff */
[----:B------:R-:W-:-:S11]  /*1910*/  DMUL R14, R6, R14 ;  /* 0x0000000e060e7228 */ /* 0x000fd60000000000 */
.L_x_532:
[----:B------:R-:W-:Y:S01]  /*1920*/  DFMA R8, R8, R14, R14 ;  /* 0x0000000e0808722b */ /* 0x000fe2000000000e */
[----:B------:R-:W-:Y:S01]  /*1930*/  IMAD.MOV.U32 R5, RZ, RZ, 0x0 ;  /* 0x00000000ff057424 */ /* 0x000fe200078e00ff */
[----:B------:R-:W-:-:S08]  /*1940*/  DSETP.NEU.AND P0, PT, |R14|, +INF , PT ;  /* 0x7ff000000e00742a */ /* 0x000fd00003f0d200 */
[----:B------:R-:W-:Y:S02]  /*1950*/  FSEL R8, R14, R8, !P0 ;  /* 0x000000080e087208 */ /* 0x000fe40004000000 */
[----:B------:R-:W-:Y:S01]  /*1960*/  FSEL R15, R15, R9, !P0 ;  /* 0x000000090f0f7208 */ /* 0x000fe20004000000 */
[----:B------:R-:W-:Y:S06]  /*1970*/  RET.REL.NODEC R4 `(_Z7FindMinPjS_S_S_S_S_jj) ;  /* 0xffffffe404a07950 */ /* 0x000fec0003c3ffff */
.L_x_533:
        /* <DEDUP_REMOVED lines=16> */
.L_x_537:


//--------------------- .text._Z13ConcatenateWVPjS_S_j --------------------------
	.section	.text._Z13ConcatenateWVPjS_S_j,"ax",@progbits
	.align	128
        .global         _Z13ConcatenateWVPjS_S_j
        .type           _Z13ConcatenateWVPjS_S_j,@function
        .size           _Z13ConcatenateWVPjS_S_j,(.L_x_563 - _Z13ConcatenateWVPjS_S_j)
        .other          _Z13ConcatenateWVPjS_S_j,@"STO_CUDA_ENTRY STV_DEFAULT"
_Z13ConcatenateWVPjS_S_j:
.text._Z13ConcatenateWVPjS_S_j:
        /* <DEDUP_REMOVED lines=12> */
[----:B0-----:R-:W-:-:S06]  /*00c0*/  IMAD.WIDE.U32 R2, R9, 0x4, R2 ;  /* 0x0000000409027825 */ /* 0x001fcc00078e0002 */
[----:B-1----:R-:W4:Y:S01]  /*00d0*/  LDG.E R2, desc[UR4][R2.64] ;  /* 0x0000000402027981 */ /* 0x002f22000c1e1900 */
[----:B--2---:R-:W-:-:S06]  /*00e0*/  IMAD.WIDE.U32 R4, R9, 0x4, R4 ;  /* 0x0000000409047825 */ /* 0x004fcc00078e0004 */
[----:B------:R-:W2:Y:S01]  /*00f0*/  LDG.E R5, desc[UR4][R4.64] ;  /* 0x0000000404057981 */ /* 0x000ea2000c1e1900 */
[----:B---3--:R-:W-:Y:S01]  /*0100*/  IMAD.WIDE.U32 R6, R9, 0x4, R6 ;  /* 0x0000000409067825 */ /* 0x008fe200078e0006 */
[----:B----4-:R-:W-:-:S04]  /*0110*/  SHF.L.U32 R0, R2, 0x16, RZ ;  /* 0x0000001602007819 */ /* 0x010fc800000006ff */
[----:B--2---:R-:W-:-:S05]  /*0120*/  LOP3.LUT R9, R0, R5, RZ, 0xfc, !PT ;  /* 0x0000000500097212 */ /* 0x004fca00078efcff */
[----:B------:R-:W-:Y:S01]  /*0130*/  STG.E desc[UR4][R6.64], R9 ;  /* 0x0000000906007986 */ /* 0x000fe2000c101904 */
[----:B------:R-:W-:Y:S05]  /*0140*/  EXIT ;  /* 0x000000000000794d */ /* 0x000fea0003800000 */
.L_x_534:
        /* <DEDUP_REMOVED lines=11> */
.L_x_563:


//--------------------- .nv.global.init           --------------------------
	.section	.nv.global.init,"aw",@progbits
.nv.global.init:
	.type		$str$6,@object
	.size		$str$6,($str - $str$6)
$str$6:
        /*0000*/ 	.byte	0x25, 0x73, 0x0a, 0x00
	.type		$str,@object
	.size		$str,(.L_45 - $str)
$str:
        /*0004*/ 	.byte	0x74, 0x65, 0x6d, 0x70, 0x6f, 0x72, 0x61, 0x72, 0x79, 0x5f, 0x62, 0x75, 0x66, 0x66, 0x65, 0x72
        /*0014*/ 	.byte	0x3a, 0x3a, 0x61, 0x6c, 0x6c, 0x6f, 0x63, 0x61, 0x74, 0x65, 0x3a, 0x20, 0x67, 0x65, 0x74, 0x5f
        /*0024*/ 	.byte	0x74, 0x65, 0x6d, 0x70, 0x6f, 0x72, 0x61, 0x72, 0x79, 0x5f, 0x62, 0x75, 0x66, 0x66, 0x65, 0x72
        /*0034*/ 	.byte	0x20, 0x66, 0x61, 0x69, 0x6c, 0x65, 0x64, 0x00
.L_45:


//--------------------- .nv.shared._ZN3cub18CUB_300001_SM_10006detail10radix_sort29DeviceRadixSortOnesweepKernelINS1_5radix10policy_hubImNS0_8NullTypeEyE10Policy1000ELNS0_9SortOrderE0EmS6_yiiNS1_21identity_decomposer_tEEEvPT5_SC_PT3_PKSD_PT1_PKSH_PT2_PKSL_T4_iiT6_ --------------------------
	.section	.nv.shared._ZN3cub18CUB_300001_SM_10006detail10radix_sort29DeviceRadixSortOnesweepKernelINS1_5radix10policy_hubImNS0_8NullTypeEyE10Policy1000ELNS0_9SortOrderE0EmS6_yiiNS1_21identity_decomposer_tEEEvPT5_SC_PT3_PKSD_PT1_PKSH_PT2_PKSL_T4_iiT6_,"aw",@nobits
	.sectionflags	@""
	.align	16
.nv.shared._ZN3cub18CUB_300001_SM_10006detail10radix_sort29DeviceRadixSortOnesweepKernelINS1_5radix10policy_hubImNS0_8NullTypeEyE10Policy1000ELNS0_9SortOrderE0EmS6_yiiNS1_21identity_decomposer_tEEEvPT5_SC_PT3_PKSD_PT1_PKSH_PT2_PKSL_T4_iiT6_:
	.zero		49152


//--------------------- .nv.shared.reserved.0     --------------------------
	.section	.nv.shared.reserved.0,"aw",@nobits
	.weak		__nv_reservedSMEM_offset_0_alias
	.size		__nv_reservedSMEM_offset_0_alias, 0, 64
	.other		__nv_reservedSMEM_offset_0_alias,@"STO_CUDA_RESERVED_SHARED STV_DEFAULT"
__nv_reservedSMEM_offset_0_alias:
	.zero		0
	.zero		64


//--------------------- .nv.global                --------------------------
	.section	.nv.global,"aw",@nobits
.nv.global:
	.type		_ZN34_INTERNAL_2a811d5c_4_k_cu_3d5ecfc56thrust24THRUST_300001_SM_1000_NS12placeholders2_8E,@object
	.size		_ZN34_INTERNAL_2a811d5c_4_k_cu_3d5ecfc56thrust24THRUST_300001_SM_1000_NS12placeholders2_8E,(_ZN34_INTERNAL_2a811d5c_4_k_cu_3d5ecfc54cuda3std3__436_GLOBAL__N__2a811d5c_4_k_cu_3d5ecfc56ignoreE - _ZN34_INTERNAL_2a811d5c_4_k_cu_3d5ecfc56thrust24THRUST_300001_SM_1000_NS12placeholders2_8E)
_ZN34_INTERNAL_2a811d5c_4_k_cu_3d5ecfc56thrust24THRUST_300001_SM_1000_NS12placeholders2_8E:
	.zero		1
	.type		_ZN34_INTERNAL_2a811d5c_4_k_cu_3d5ecfc54cuda3std3__436_GLOBAL__N__2a811d5c_4_k_cu_3d5ecfc56ignoreE,@object
	.size		_ZN34_INTERNAL_2a811d5c_4_k_cu_3d5ecfc54cuda3std3__436_GLOBAL__N__2a811d5c_4_k_cu_3d5ecfc56ignoreE,(_ZN34_INTERNAL_2a811d5c_4_k_cu_3d5ecfc54cuda3std6ranges3__45__cpo4dataE - _ZN34_INTERNAL_2a811d5c_4_k_cu_3d5ecfc54cuda3std3__436_GLOBAL__N__2a811d5c_4_k_cu_3d5ecfc56ignoreE)
_ZN34_INTERNAL_2a811d5c_4_k_cu_3d5ecfc54cuda3std3__436_GLOBAL__N__2a811d5c_4_k_cu_3d5ecfc56ignoreE:
	.zero		1
	.type		_ZN34_INTERNAL_2a811d5c_4_k_cu_3d5ecfc54cuda3std6ranges3__45__cpo4dataE,@object
	.size		_ZN34_INTERNAL_2a811d5c_4_k_cu_3d5ecfc54cuda3std6ranges3__45__cpo4dataE,(_ZN34_INTERNAL_2a811d5c_4_k_cu_3d5ecfc56thrust24THRUST_300001_SM_1000_NS6system3cpp3parE - _ZN34_INTERNAL_2a811d5c_4_k_cu_3d5ecfc54cuda3std6ranges3__45__cpo4dataE)
_ZN34_INTERNAL_2a811d5c_4_k_cu_3d5ecfc54cuda3std6ranges3__45__cpo4dataE:
	.zero		1
	.type		_ZN34_INTERNAL_2a811d5c_4_k_cu_3d5ecfc56thrust24THRUST_300001_SM_1000_NS6system3cpp3parE,@object
	.size		_ZN34_INTERNAL_2a811d5c_4_k_cu_3d5ecfc56thrust24THRUST_300001_SM_1000_NS6system3cpp3parE,(_ZN34_INTERNAL_2a811d5c_4_k_cu_3d5ecfc54cuda3std3__45__cpo5beginE - _ZN34_INTERNAL_2a811d5c_4_k_cu_3d5ecfc56thrust24THRUST_300001_SM_1000_NS6system3cpp3parE)
_ZN34_INTERNAL_2a811d5c_4_k_cu_3d5ecfc56thrust24THRUST_300001_SM_1000_NS6system3cpp3parE:
	.zero		1
	.type		_ZN34_INTERNAL_2a811d5c_4_k_cu_3d5ecfc54cuda3std3__45__cpo5beginE,@object
	.size		_ZN34_INTERNAL_2a811d5c_4_k_cu_3d5ecfc54cuda3std3__45__cpo5beginE,(_ZN34_INTERNAL_2a811d5c_4_k_cu_3d5ecfc54cuda3std6ranges3__45__cpo5beginE - _ZN34_INTERNAL_2a811d5c_4_k_cu_3d5ecfc54cuda3std3__45__cpo5beginE)
_ZN34_INTERNAL_2a811d5c_4_k_cu_3d5ecfc54cuda3std3__45__cpo5beginE:
	.zero		1
	.type		_ZN34_INTERNAL_2a811d5c_4_k_cu_3d5ecfc54cuda3std6ranges3__45__cpo5beginE,@object
	.size		_ZN34_INTERNAL_2a811d5c_4_k_cu_3d5ecfc54cuda3std6ranges3__45__cpo5beginE,(_ZN34_INTERNAL_2a811d5c_4_k_cu_3d5ecfc56thrust24THRUST_300001_SM_1000_NS6deviceE - _ZN34_INTERNAL_2a811d5c_4_k_cu_3d5ecfc54cuda3std6ranges3__45__cpo5beginE)
_ZN34_INTERNAL_2a811d5c_4_k_cu_3d5ecfc54cuda3std6ranges3__45__cpo5beginE:
	.zero		1
	.type		_ZN34_INTERNAL_2a811d5c_4_k_cu_3d5ecfc56thrust24THRUST_300001_SM_1000_NS6deviceE,@object
	.size		_ZN34_INTERNAL_2a811d5c_4_k_cu_3d5ecfc56thrust24THRUST_300001_SM_1000_NS6deviceE,(_ZN34_INTERNAL_2a811d5c_4_k_cu_3d5ecfc54cuda3std3__47nulloptE - _ZN34_INTERNAL_2a811d5c_4_k_cu_3d5ecfc56thrust24THRUST_300001_SM_1000_NS6deviceE)
_ZN34_INTERNAL_2a811d5c_4_k_cu_3d5ecfc56thrust24THRUST_300001_SM_1000_NS6deviceE:
	.zero		1
	.type		_ZN34_INTERNAL_2a811d5c_4_k_cu_3d5ecfc54cuda3std3__47nulloptE,@object
	.size		_ZN34_INTERNAL_2a811d5c_4_k_cu_3d5ecfc54cuda3std3__47nulloptE,(_ZN34_INTERNAL_2a811d5c_4_k_cu_3d5ecfc54cuda3std6ranges3__45__cpo8distanceE - _ZN34_INTERNAL_2a811d5c_4_k_cu_3d5ecfc54cuda3std3__47nulloptE)
_ZN34_INTERNAL_2a811d5c_4_k_cu_3d5ecfc54cuda3std3__47nulloptE:
	.zero		1
	.type		_ZN34_INTERNAL_2a811d5c_4_k_cu_3d5ecfc54cuda3std6ranges3__45__cpo8distanceE,@object
	.size		_ZN34_INTERNAL_2a811d5c_4_k_cu_3d5ecfc54cuda3std6ranges3__45__cpo8distanceE,(_ZN34_INTERNAL_2a811d5c_4_k_cu_3d5ecfc56thrust24THRUST_300001_SM_1000_NS12placeholders2_4E - _ZN34_INTERNAL_2a811d5c_4_k_cu_3d5ecfc54cuda3std6ranges3__45__cpo8distanceE)
_ZN34_INTERNAL_2a811d5c_4_k_cu_3d5ecfc54cuda3std6ranges3__45__cpo8distanceE:
	.zero		1
	.type		_ZN34_INTERNAL_2a811d5c_4_k_cu_3d5ecfc56thrust24THRUST_300001_SM_1000_NS12placeholders2_4E,@object
	.size		_ZN34_INTERNAL_2a811d5c_4_k_cu_3d5ecfc56thrust24THRUST_300001_SM_1000_NS12placeholders2_4E,(_ZN34_INTERNAL_2a811d5c_4_k_cu_3d5ecfc54cuda3std3__45__cpo6rbeginE - _ZN34_INTERNAL_2a811d5c_4_k_cu_3d5ecfc56thrust24THRUST_300001_SM_1000_NS12placeholders2_4E)
_ZN34_INTERNAL_2a811d5c_4_k_cu_3d5ecfc56thrust24THRUST_300001_SM_1000_NS12placeholders2_4E:
	.zero		1
	.type		_ZN34_INTERNAL_2a811d5c_4_k_cu_3d5ecfc54cuda3std3__45__cpo6rbeginE,@object
	.size		_ZN34_INTERNAL_2a811d5c_4_k_cu_3d5ecfc54cuda3std3__45__cpo6rbeginE,(_ZN34_INTERNAL_2a811d5c_4_k_cu_3d5ecfc54cuda3std6ranges3__45__cpo7advanceE - _ZN34_INTERNAL_2a811d5c_4_k_cu_3d5ecfc54cuda3std3__45__cpo6rbeginE)
_ZN34_INTERNAL_2a811d5c_4_k_cu_3d5ecfc54cuda3std3__45__cpo6rbeginE:
	.zero		1
	.type		_ZN34_INTERNAL_2a811d5c_4_k_cu_3d5ecfc54cuda3std6ranges3__45__cpo7advanceE,@object
	.size		_ZN34_INTERNAL_2a811d5c_4_k_cu_3d5ecfc54cuda3std6ranges3__45__cpo7advanceE,(_ZN34_INTERNAL_2a811d5c_4_k_cu_3d5ecfc56thrust24THRUST_300001_SM_1000_NS12placeholders3_10E - _ZN34_INTERNAL_2a811d5c_4_k_cu_3d5ecfc54cuda3std6ranges3__45__cpo7advanceE)
_ZN34_INTERNAL_2a811d5c_4_k_cu_3d5ecfc54cuda3std6ranges3__45__cpo7advanceE:
	.zero		1
	.type		_ZN34_INTERNAL_2a811d5c_4_k_cu_3d5ecfc56thrust24THRUST_300001_SM_1000_NS12placeholders3_10E,@object
	.size		_ZN34_INTERNAL_2a811d5c_4_k_cu_3d5ecfc56thrust24THRUST_300001_SM_1000_NS12placeholders3_10E,(_ZN34_INTERNAL_2a811d5c_4_k_cu_3d5ecfc54cuda3std3__48in_placeE - _ZN34_INTERNAL_2a811d5c_4_k_cu_3d5ecfc56thrust24THRUST_300001_SM_1000_NS12placeholders3_10E)
_ZN34_INTERNAL_2a811d5c_4_k_cu_3d5ecfc56thrust24THRUST_300001_SM_1000_NS12placeholders3_10E:
	.zero		1
	.type		_ZN34_INTERNAL_2a811d5c_4_k_cu_3d5ecfc54cuda3std3__48in_placeE,@object
	.size		_ZN34_INTERNAL_2a811d5c_4_k_cu_3d5ecfc54cuda3std3__48in_placeE,(_ZN34_INTERNAL_2a811d5c_4_k_cu_3d5ecfc54cuda3std6ranges3__45__cpo4sizeE - _ZN34_INTERNAL_2a811d5c_4_k_cu_3d5ecfc54cuda3std3__48in_placeE)
_ZN34_INTERNAL_2a811d5c_4_k_cu_3d5ecfc54cuda3std3__48in_placeE:
	.zero		1
	.type		_ZN34_INTERNAL_2a811d5c_4_k_cu_3d5ecfc54cuda3std6ranges3__45__cpo4sizeE,@object
	.size		_ZN34_INTERNAL_2a811d5c_4_k_cu_3d5ecfc54cuda3std6ranges3__45__cpo4sizeE,(_ZN34_INTERNAL_2a811d5c_4_k_cu_3d5ecfc56thrust24THRUST_300001_SM_1000_NS12placeholders2_2E - _ZN34_INTERNAL_2a811d5c_4_k_cu_3d5ecfc54cuda3std6ranges3__45__cpo4sizeE)
_ZN34_INTERNAL_2a811d5c_4_k_cu_3d5ecfc54cuda3std6ranges3__45__cpo4sizeE:
	.zero		1
	.type		_ZN34_INTERNAL_2a811d5c_4_k_cu_3d5ecfc56thrust24THRUST_300001_SM_1000_NS12placeholders2_2E,@object
	.size		_ZN34_INTERNAL_2a811d5c_4_k_cu_3d5ecfc56thrust24THRUST_300001_SM_1000_NS12placeholders2_2E,(_ZN34_INTERNAL_2a811d5c_4_k_cu_3d5ecfc54cuda3std3__45__cpo6cbeginE - _ZN34_INTERNAL_2a811d5c_4_k_cu_3d5ecfc56thrust24THRUST_300001_SM_1000_NS12placeholders2_2E)
_ZN34_INTERNAL_2a811d5c_4_k_cu_3d5ecfc56thrust24THRUST_300001_SM_1000_NS12placeholders2_2E:
	.zero		1
	.type		_ZN34_INTERNAL_2a811d5c_4_k_cu_3d5ecfc54cuda3std3__45__cpo6cbeginE,@object
	.size		_ZN34_INTERNAL_2a811d5c_4_k_cu_3d5ecfc54cuda3std3__45__cpo6cbeginE,(_ZN34_INTERNAL_2a811d5c_4_k_cu_3d5ecfc54cuda3std6ranges3__45__cpo6cbeginE - _ZN34_INTERNAL_2a811d5c_4_k_cu_3d5ecfc54cuda3std3__45__cpo6cbeginE)
_ZN34_INTERNAL_2a811d5c_4_k_cu_3d5ecfc54cuda3std3__45__cpo6cbeginE:
	.zero		1
	.type		_ZN34_INTERNAL_2a811d5c_4_k_cu_3d5ecfc54cuda3std6ranges3__45__cpo6cbeginE,@object
	.size		_ZN34_INTERNAL_2a811d5c_4_k_cu_3d5ecfc54cuda3std6ranges3__45__cpo6cbeginE,(_ZN34_INTERNAL_2a811d5c_4_k_cu_3d5ecfc56thrust24THRUST_300001_SM_1000_NS12placeholders2_6E - _ZN34_INTERNAL_2a811d5c_4_k_cu_3d5ecfc54cuda3std6ranges3__45__cpo6cbeginE)
_ZN34_INTERNAL_2a811d5c_4_k_cu_3d5ecfc54cuda3std6ranges3__45__cpo6cbeginE:
	.zero		1
	.type		_ZN34_INTERNAL_2a811d5c_4_k_cu_3d5ecfc56thrust24THRUST_300001_SM_1000_NS12placeholders2_6E,@object
	.size		_ZN34_INTERNAL_2a811d5c_4_k_cu_3d5ecfc56thrust24THRUST_300001_SM_1000_NS12placeholders2_6E,(_ZN34_INTERNAL_2a811d5c_4_k_cu_3d5ecfc54cuda3std3__45__cpo7crbeginE - _ZN34_INTERNAL_2a811d5c_4_k_cu_3d5ecfc56thrust24THRUST_300001_SM_1000_NS12placeholders2_6E)
_ZN34_INTERNAL_2a811d5c_4_k_cu_3d5ecfc56thrust24THRUST_300001_SM_1000_NS12placeholders2_6E:
	.zero		1
	.type		_ZN34_INTERNAL_2a811d5c_4_k_cu_3d5ecfc54cuda3std3__45__cpo7crbeginE,@object
	.size		_ZN34_INTERNAL_2a811d5c_4_k_cu_3d5ecfc54cuda3std3__45__cpo7crbeginE,(_ZN34_INTERNAL_2a811d5c_4_k_cu_3d5ecfc54cuda3std6ranges3__45__cpo4nextE - _ZN34_INTERNAL_2a811d5c_4_k_cu_3d5ecfc54cuda3std3__45__cpo7crbeginE)
_ZN34_INTERNAL_2a811d5c_4_k_cu_3d5ecfc54cuda3std3__45__cpo7crbeginE:
	.zero		1
	.type		_ZN34_INTERNAL_2a811d5c_4_k_cu_3d5ecfc54cuda3std6ranges3__45__cpo4nextE,@object
	.size		_ZN34_INTERNAL_2a811d5c_4_k_cu_3d5ecfc54cuda3std6ranges3__45__cpo4nextE,(_ZN34_INTERNAL_2a811d5c_4_k_cu_3d5ecfc54cuda3std6ranges3__45__cpo4swapE - _ZN34_INTERNAL_2a811d5c_4_k_cu_3d5ecfc54cuda3std6ranges3__45__cpo4nextE)
_ZN34_INTERNAL_2a811d5c_4_k_cu_3d5ecfc54cuda3std6ranges3__45__cpo4nextE:
	.zero		1
	.type		_ZN34_INTERNAL_2a811d5c_4_k_cu_3d5ecfc54cuda3std6ranges3__45__cpo4swapE,@object
	.size		_ZN34_INTERNAL_2a811d5c_4_k_cu_3d5ecfc54cuda3std6ranges3__45__cpo4swapE,(_ZN34_INTERNAL_2a811d5c_4_k_cu_3d5ecfc56thrust24THRUST_300001_SM_1000_NS8cuda_cub10par_nosyncE - _ZN34_INTERNAL_2a811d5c_4_k_cu_3d5ecfc54cuda3std6ranges3__45__cpo4swapE)
_ZN34_INTERNAL_2a811d5c_4_k_cu_3d5ecfc54cuda3std6ranges3__45__cpo4swapE:
	.zero		1
	.type		_ZN34_INTERNAL_2a811d5c_4_k_cu_3d5ecfc56thrust24THRUST_300001_SM_1000_NS8cuda_cub10par_nosyncE,@object
	.size		_ZN34_INTERNAL_2a811d5c_4_k_cu_3d5ecfc56thrust24THRUST_300001_SM_1000_NS8cuda_cub10par_nosyncE,(_ZN34_INTERNAL_2a811d5c_4_k_cu_3d5ecfc56thrust24THRUST_300001_SM_1000_NS3seqE - _ZN34_INTERNAL_2a811d5c_4_k_cu_3d5ecfc56thrust24THRUST_300001_SM_1000_NS8cuda_cub10par_nosyncE)
_ZN34_INTERNAL_2a811d5c_4_k_cu_3d5ecfc56thrust24THRUST_300001_SM_1000_NS8cuda_cub10par_nosyncE:
	.zero		1
	.type		_ZN34_INTERNAL_2a811d5c_4_k_cu_3d5ecfc56thrust24THRUST_300001_SM_1000_NS3seqE,@object
	.size		_ZN34_INTERNAL_2a811d5c_4_k_cu_3d5ecfc56thrust24THRUST_300001_SM_1000_NS3seqE,(_ZN34_INTERNAL_2a811d5c_4_k_cu_3d5ecfc54cuda3std3__420unreachable_sentinelE - _ZN34_INTERNAL_2a811d5c_4_k_cu_3d5ecfc56thrust24THRUST_300001_SM_1000_NS3seqE)
_ZN34_INTERNAL_2a811d5c_4_k_cu_3d5ecfc56thrust24THRUST_300001_SM_1000_NS3seqE:
	.zero		1
	.type		_ZN34_INTERNAL_2a811d5c_4_k_cu_3d5ecfc54cuda3std3__420unreachable_sentinelE,@object
	.size		_ZN34_INTERNAL_2a811d5c_4_k_cu_3d5ecfc54cuda3std3__420unreachable_sentinelE,(_ZN34_INTERNAL_2a811d5c_4_k_cu_3d5ecfc54cuda3std6ranges3__45__cpo5ssizeE - _ZN34_INTERNAL_2a811d5c_4_k_cu_3d5ecfc54cuda3std3__420unreachable_sentinelE)
_ZN34_INTERNAL_2a811d5c_4_k_cu_3d5ecfc54cuda3std3__420unreachable_sentinelE:
	.zero		1
	.type		_ZN34_INTERNAL_2a811d5c_4_k_cu_3d5ecfc54cuda3std6ranges3__45__cpo5ssizeE,@object
	.size		_ZN34_INTERNAL_2a811d5c_4_k_cu_3d5ecfc54cuda3std6ranges3__45__cpo5ssizeE,(_ZN34_INTERNAL_2a811d5c_4_k_cu_3d5ecfc56thrust24THRUST_300001_SM_1000_NS12placeholders2_3E - _ZN34_INTERNAL_2a811d5c_4_k_cu_3d5ecfc54cuda3std6ranges3__45__cpo5ssizeE)
_ZN34_INTERNAL_2a811d5c_4_k_cu_3d5ecfc54cuda3std6ranges3__45__cpo5ssizeE:
	.zero		1
	.type		_ZN34_INTERNAL_2a811d5c_4_k_cu_3d5ecfc56thrust24THRUST_300001_SM_1000_NS12placeholders2_3E,@object
	.size		_ZN34_INTERNAL_2a811d5c_4_k_cu_3d5ecfc56thrust24THRUST_300001_SM_1000_NS12placeholders2_3E,(_ZN34_INTERNAL_2a811d5c_4_k_cu_3d5ecfc54cuda3std3__45__cpo4cendE - _ZN34_INTERNAL_2a811d5c_4_k_cu_3d5ecfc56thrust24THRUST_300001_SM_1000_NS12placeholders2_3E)
_ZN34_INTERNAL_2a811d5c_4_k_cu_3d5ecfc56thrust24THRUST_300001_SM_1000_NS12placeholders2_3E:
	.zero		1
	.type		_ZN34_INTERNAL_2a811d5c_4_k_cu_3d5ecfc54cuda3std3__45__cpo4cendE,@object
	.size		_ZN34_INTERNAL_2a811d5c_4_k_cu_3d5ecfc54cuda3std3__45__cpo4cendE,(_ZN34_INTERNAL_2a811d5c_4_k_cu_3d5ecfc54cuda3std6ranges3__45__cpo4cendE - _ZN34_INTERNAL_2a811d5c_4_k_cu_3d5ecfc54cuda3std3__45__cpo4cendE)
_ZN34_INTERNAL_2a811d5c_4_k_cu_3d5ecfc54cuda3std3__45__cpo4cendE:
	.zero		1
	.type		_ZN34_INTERNAL_2a811d5c_4_k_cu_3d5ecfc54cuda3std6ranges3__45__cpo4cendE,@object
	.size		_ZN34_INTERNAL_2a811d5c_4_k_cu_3d5ecfc54cuda3std6ranges3__45__cpo4cendE,(_ZN34_INTERNAL_2a811d5c_4_k_cu_3d5ecfc56thrust24THRUST_300001_SM_1000_NS12placeholders2_7E - _ZN34_INTERNAL_2a811d5c_4_k_cu_3d5ecfc54cuda3std6ranges3__45__cpo4cendE)
_ZN34_INTERNAL_2a811d5c_4_k_cu_3d5ecfc54cuda3std6ranges3__45__cpo4cendE:
	.zero		1
	.type		_ZN34_INTERNAL_2a811d5c_4_k_cu_3d5ecfc56thrust24THRUST_300001_SM_1000_NS12placeholders2_7E,@object
	.size		_ZN34_INTERNAL_2a811d5c_4_k_cu_3d5ecfc56thrust24THRUST_300001_SM_1000_NS12placeholders2_7E,(_ZN34_INTERNAL_2a811d5c_4_k_cu_3d5ecfc54cuda3std3__45__cpo5crendE - _ZN34_INTERNAL_2a811d5c_4_k_cu_3d5ecfc56thrust24THRUST_300001_SM_1000_NS12placeholders2_7E)
_ZN34_INTERNAL_2a811d5c_4_k_cu_3d5ecfc56thrust24THRUST_300001_SM_1000_NS12placeholders2_7E:
	.zero		1
	.type		_ZN34_INTERNAL_2a811d5c_4_k_cu_3d5ecfc54cuda3std3__45__cpo5crendE,@object
	.size		_ZN34_INTERNAL_2a811d5c_4_k_cu_3d5ecfc54cuda3std3__45__cpo5crendE,(_ZN34_INTERNAL_2a811d5c_4_k_cu_3d5ecfc54cuda3std6ranges3__45__cpo4prevE - _ZN34_INTERNAL_2a811d5c_4_k_cu_3d5ecfc54cuda3std3__45__cpo5crendE)
_ZN34_INTERNAL_2a811d5c_4_k_cu_3d5ecfc54cuda3std3__45__cpo5crendE:
	.zero		1
	.type		_ZN34_INTERNAL_2a811d5c_4_k_cu_3d5ecfc54cuda3std6ranges3__45__cpo4prevE,@object
	.size		_ZN34_INTERNAL_2a811d5c_4_k_cu_3d5ecfc54cuda3std6ranges3__45__cpo4prevE,(_ZN34_INTERNAL_2a811d5c_4_k_cu_3d5ecfc54cuda3std6ranges3__45__cpo9iter_moveE - _ZN34_INTERNAL_2a811d5c_4_k_cu_3d5ecfc54cuda3std6ranges3__45__cpo4prevE)
_ZN34_INTERNAL_2a811d5c_4_k_cu_3d5ecfc54cuda3std6ranges3__45__cpo4prevE:
	.zero		1
	.type		_ZN34_INTERNAL_2a811d5c_4_k_cu_3d5ecfc54cuda3std6ranges3__45__cpo9iter_moveE,@object
	.size		_ZN34_INTERNAL_2a811d5c_4_k_cu_3d5ecfc54cuda3std6ranges3__45__cpo9iter_moveE,(_ZN34_INTERNAL_2a811d5c_4_k_cu_3d5ecfc56thrust24THRUST_300001_SM_1000_NS6system6detail10sequential3seqE - _ZN34_INTERNAL_2a811d5c_4_k_cu_3d5ecfc54cuda3std6ranges3__45__cpo9iter_moveE)
_ZN34_INTERNAL_2a811d5c_4_k_cu_3d5ecfc54cuda3std6ranges3__45__cpo9iter_moveE:
	.zero		1
	.type		_ZN34_INTERNAL_2a811d5c_4_k_cu_3d5ecfc56thrust24THRUST_300001_SM_1000_NS6system6detail10sequential3seqE,@object
	.size		_ZN34_INTERNAL_2a811d5c_4_k_cu_3d5ecfc56thrust24THRUST_300001_SM_1000_NS6system6detail10sequential3seqE,(_ZN34_INTERNAL_2a811d5c_4_k_cu_3d5ecfc56thrust24THRUST_300001_SM_1000_NS12placeholders2_9E - _ZN34_INTERNAL_2a811d5c_4_k_cu_3d5ecfc56thrust24THRUST_300001_SM_1000_NS6system6detail10sequential3seqE)
_ZN34_INTERNAL_2a811d5c_4_k_cu_3d5ecfc56thrust24THRUST_300001_SM_1000_NS6system6detail10sequential3seqE:
	.zero		1
	.type		_ZN34_INTERNAL_2a811d5c_4_k_cu_3d5ecfc56thrust24THRUST_300001_SM_1000_NS12placeholders2_9E,@object
	.size		_ZN34_INTERNAL_2a811d5c_4_k_cu_3d5ecfc56thrust24THRUST_300001_SM_1000_NS12placeholders2_9E,(_ZN34_INTERNAL_2a811d5c_4_k_cu_3d5ecfc54cuda3std3__419piecewise_constructE - _ZN34_INTERNAL_2a811d5c_4_k_cu_3d5ecfc56thrust24THRUST_300001_SM_1000_NS12placeholders2_9E)
_ZN34_INTERNAL_2a811d5c_4_k_cu_3d5ecfc56thrust24THRUST_300001_SM_1000_NS12placeholders2_9E:
	.zero		1
	.type		_ZN34_INTERNAL_2a811d5c_4_k_cu_3d5ecfc54cuda3std3__419piecewise_constructE,@object
	.size		_ZN34_INTERNAL_2a811d5c_4_k_cu_3d5ecfc54cuda3std3__419piecewise_constructE,(_ZN34_INTERNAL_2a811d5c_4_k_cu_3d5ecfc54cuda3std6ranges3__45__cpo5cdataE - _ZN34_INTERNAL_2a811d5c_4_k_cu_3d5ecfc54cuda3std3__419piecewise_constructE)
_ZN34_INTERNAL_2a811d5c_4_k_cu_3d5ecfc54cuda3std3__419piecewise_constructE:
	.zero		1
	.type		_ZN34_INTERNAL_2a811d5c_4_k_cu_3d5ecfc54cuda3std6ranges3__45__cpo5cdataE,@object
	.size		_ZN34_INTERNAL_2a811d5c_4_k_cu_3d5ecfc54cuda3std6ranges3__45__cpo5cdataE,(_ZN34_INTERNAL_2a811d5c_4_k_cu_3d5ecfc56thrust24THRUST_300001_SM_1000_NS12placeholders2_1E - _ZN34_INTERNAL_2a811d5c_4_k_cu_3d5ecfc54cuda3std6ranges3__45__cpo5cdataE)
_ZN34_INTERNAL_2a811d5c_4_k_cu_3d5ecfc54cuda3std6ranges3__45__cpo5cdataE:
	.zero		1
	.type		_ZN34_INTERNAL_2a811d5c_4_k_cu_3d5ecfc56thrust24THRUST_300001_SM_1000_NS12placeholders2_1E,@object
	.size		_ZN34_INTERNAL_2a811d5c_4_k_cu_3d5ecfc56thrust24THRUST_300001_SM_1000_NS12placeholders2_1E,(_ZN34_INTERNAL_2a811d5c_4_k_cu_3d5ecfc54cuda3std3__45__cpo3endE - _ZN34_INTERNAL_2a811d5c_4_k_cu_3d5ecfc56thrust24THRUST_300001_SM_1000_NS12placeholders2_1E)
_ZN34_INTERNAL_2a811d5c_4_k_cu_3d5ecfc56thrust24THRUST_300001_SM_1000_NS12placeholders2_1E:
	.zero		1
	.type		_ZN34_INTERNAL_2a811d5c_4_k_cu_3d5ecfc54cuda3std3__45__cpo3endE,@object
	.size		_ZN34_INTERNAL_2a811d5c_4_k_cu_3d5ecfc54cuda3std3__45__cpo3endE,(_ZN34_INTERNAL_2a811d5c_4_k_cu_3d5ecfc54cuda3std6ranges3__45__cpo3endE - _ZN34_INTERNAL_2a811d5c_4_k_cu_3d5ecfc54cuda3std3__45__cpo3endE)
_ZN34_INTERNAL_2a811d5c_4_k_cu_3d5ecfc54cuda3std3__45__cpo3endE:
	.zero		1
	.type		_ZN34_INTERNAL_2a811d5c_4_k_cu_3d5ecfc54cuda3std6ranges3__45__cpo3endE,@object
	.size		_ZN34_INTERNAL_2a811d5c_4_k_cu_3d5ecfc54cuda3std6ranges3__45__cpo3endE,(_ZN34_INTERNAL_2a811d5c_4_k_cu_3d5ecfc56thrust24THRUST_300001_SM_1000_NS12placeholders2_5E - _ZN34_INTERNAL_2a811d5c_4_k_cu_3d5ecfc54cuda3std6ranges3__45__cpo3endE)
_ZN34_INTERNAL_2a811d5c_4_k_cu_3d5ecfc54cuda3std6ranges3__45__cpo3endE:
	.zero		1
	.type		_ZN34_INTERNAL_2a811d5c_4_k_cu_3d5ecfc56thrust24THRUST_300001_SM_1000_NS12placeholders2_5E,@object
	.size		_ZN34_INTERNAL_2a811d5c_4_k_cu_3d5ecfc56thrust24THRUST_300001_SM_1000_NS12placeholders2_5E,(_ZN34_INTERNAL_2a811d5c_4_k_cu_3d5ecfc54cuda3std3__45__cpo4rendE - _ZN34_INTERNAL_2a811d5c_4_k_cu_3d5ecfc56thrust24THRUST_300001_SM_1000_NS12placeholders2_5E)
_ZN34_INTERNAL_2a811d5c_4_k_cu_3d5ecfc56thrust24THRUST_300001_SM_1000_NS12placeholders2_5E:
	.zero		1
	.type		_ZN34_INTERNAL_2a811d5c_4_k_cu_3d5ecfc54cuda3std3__45__cpo4rendE,@object
	.size		_ZN34_INTERNAL_2a811d5c_4_k_cu_3d5ecfc54cuda3std3__45__cpo4rendE,(_ZN34_INTERNAL_2a811d5c_4_k_cu_3d5ecfc54cuda3std6ranges3__45__cpo9iter_swapE - _ZN34_INTERNAL_2a811d5c_4_k_cu_3d5ecfc54cuda3std3__45__cpo4rendE)
_ZN34_INTERNAL_2a811d5c_4_k_cu_3d5ecfc54cuda3std3__45__cpo4rendE:
	.zero		1
	.type		_ZN34_INTERNAL_2a811d5c_4_k_cu_3d5ecfc54cuda3std6ranges3__45__cpo9iter_swapE,@object
	.size		_ZN34_INTERNAL_2a811d5c_4_k_cu_3d5ecfc54cuda3std6ranges3__45__cpo9iter_swapE,(_ZN34_INTERNAL_2a811d5c_4_k_cu_3d5ecfc54cuda3std3__48unexpectE - _ZN34_INTERNAL_2a811d5c_4_k_cu_3d5ecfc54cuda3std6ranges3__45__cpo9iter_swapE)
_ZN34_INTERNAL_2a811d5c_4_k_cu_3d5ecfc54cuda3std6ranges3__45__cpo9iter_swapE:
	.zero		1
	.type		_ZN34_INTERNAL_2a811d5c_4_k_cu_3d5ecfc54cuda3std3__48unexpectE,@object
	.size		_ZN34_INTERNAL_2a811d5c_4_k_cu_3d5ecfc54cuda3std3__48unexpectE,(_ZN34_INTERNAL_2a811d5c_4_k_cu_3d5ecfc56thrust24THRUST_300001_SM_1000_NS8cuda_cub3parE - _ZN34_INTERNAL_2a811d5c_4_k_cu_3d5ecfc54cuda3std3__48unexpectE)
_ZN34_INTERNAL_2a811d5c_4_k_cu_3d5ecfc54cuda3std3__48unexpectE:
	.zero		1
	.type		_ZN34_INTERNAL_2a811d5c_4_k_cu_3d5ecfc56thrust24THRUST_300001_SM_1000_NS8cuda_cub3parE,@object
	.size		_ZN34_INTERNAL_2a811d5c_4_k_cu_3d5ecfc56thrust24THRUST_300001_SM_1000_NS8cuda_cub3parE,(.L_29 - _ZN34_INTERNAL_2a811d5c_4_k_cu_3d5ecfc56thrust24THRUST_300001_SM_1000_NS8cuda_cub3parE)
_ZN34_INTERNAL_2a811d5c_4_k_cu_3d5ecfc56thrust24THRUST_300001_SM_1000_NS8cuda_cub3parE:
	.zero		1
.L_29:


//--------------------- .nv.shared._ZN3cub18CUB_300001_SM_10006detail10radix_sort33DeviceRadixSortExclusiveSumKernelINS1_5radix10policy_hubImNS0_8NullTypeEyE10Policy1000EyEEvPT0_ --------------------------
	.section	.nv.shared._ZN3cub18CUB_300001_SM_10006detail10radix_sort33DeviceRadixSortExclusiveSumKernelINS1_5radix10policy_hubImNS0_8NullTypeEyE10Policy1000EyEEvPT0_,"aw",@nobits
	.sectionflags	@""
	.align	16
.nv.shared._ZN3cub18CUB_300001_SM_10006detail10radix_sort33DeviceRadixSortExclusiveSumKernelINS1_5radix10policy_hubImNS0_8NullTypeEyE10Policy1000EyEEvPT0_:
	.zero		3360


//--------------------- .nv.shared._ZN3cub18CUB_300001_SM_10006detail10radix_sort30DeviceRadixSortHistogramKernelINS1_5radix10policy_hubImNS0_8NullTypeEyE10Policy1000ELNS0_9SortOrderE0EmyNS1_21identity_decomposer_tEEEvPT2_PKT1_SB_iiT3_ --------------------------
	.section	.nv.shared._ZN3cub18CUB_300001_SM_10006detail10radix_sort30DeviceRadixSortHistogramKernelINS1_5radix10policy_hubImNS0_8NullTypeEyE10Policy1000ELNS0_9SortOrderE0EmyNS1_21identity_decomposer_tEEEvPT2_PKT1_SB_iiT3_,"aw",@nobits
	.sectionflags	@""
	.align	4
.nv.shared._ZN3cub18CUB_300001_SM_10006detail10radix_sort30DeviceRadixSortHistogramKernelINS1_5radix10policy_hubImNS0_8NullTypeEyE10Policy1000ELNS0_9SortOrderE0EmyNS1_21identity_decomposer_tEEEvPT2_PKT1_SB_iiT3_:
	.zero		9216


//--------------------- .nv.shared._ZN3cub18CUB_300001_SM_10006detail10radix_sort31DeviceRadixSortSingleTileKernelINS1_5radix10policy_hubImNS0_8NullTypeEyE10Policy1000ELNS0_9SortOrderE0EmS6_yNS1_21identity_decomposer_tEEEvPKT1_PSB_PKT2_PSF_T3_iiT4_ --------------------------
	.section	.nv.shared._ZN3cub18CUB_300001_SM_10006detail10radix_sort31DeviceRadixSortSingleTileKernelINS1_5radix10policy_hubImNS0_8NullTypeEyE10Policy1000ELNS0_9SortOrderE0EmS6_yNS1_21identity_decomposer_tEEEvPKT1_PSB_PKT2_PSF_T3_iiT4_,"aw",@nobits
	.sectionflags	@""
	.align	16
.nv.shared._ZN3cub18CUB_300001_SM_10006detail10radix_sort31DeviceRadixSortSingleTileKernelINS1_5radix10policy_hubImNS0_8NullTypeEyE10Policy1000ELNS0_9SortOrderE0EmS6_yNS1_21identity_decomposer_tEEEvPKT1_PSB_PKT2_PSF_T3_iiT4_:
	.zero		34880


//--------------------- .nv.shared._ZN3cub18CUB_300001_SM_10006detail4scan16DeviceScanKernelINS2_10policy_hubIjjjmN4cuda3std3__44plusIvEEE10Policy1000EPjSC_NS0_13ScanTileStateIjLb1EEES9_NS0_8NullTypeEmjLb0ESF_EEvT0_T1_T2_iT3_T4_T5_ --------------------------
	.section	.nv.shared._ZN3cub18CUB_300001_SM_10006detail4scan16DeviceScanKernelINS2_10policy_hubIjjjmN4cuda3std3__44plusIvEEE10Policy1000EPjSC_NS0_13ScanTileStateIjLb1EEES9_NS0_8NullTypeEmjLb0ESF_EEvT0_T1_T2_iT3_T4_T5_,"aw",@nobits
	.sectionflags	@""
	.align	16
.nv.shared._ZN3cub18CUB_300001_SM_10006detail4scan16DeviceScanKernelINS2_10policy_hubIjjjmN4cuda3std3__44plusIvEEE10Policy1000EPjSC_NS0_13ScanTileStateIjLb1EEES9_NS0_8NullTypeEmjLb0ESF_EEvT0_T1_T2_iT3_T4_T5_:
	.zero		32656


//--------------------- .nv.shared._ZN3cub18CUB_300001_SM_10006detail4scan16DeviceScanKernelINS2_10policy_hubIjjjjN4cuda3std3__44plusIvEEE10Policy1000EPjSC_NS0_13ScanTileStateIjLb1EEES9_NS0_8NullTypeEjjLb0ESF_EEvT0_T1_T2_iT3_T4_T5_ --------------------------
	.section	.nv.shared._ZN3cub18CUB_300001_SM_10006detail4scan16DeviceScanKernelINS2_10policy_hubIjjjjN4cuda3std3__44plusIvEEE10Policy1000EPjSC_NS0_13ScanTileStateIjLb1EEES9_NS0_8NullTypeEjjLb0ESF_EEvT0_T1_T2_iT3_T4_T5_,"aw",@nobits
	.sectionflags	@""
	.align	16
.nv.shared._ZN3cub18CUB_300001_SM_10006detail4scan16DeviceScanKernelINS2_10policy_hubIjjjjN4cuda3std3__44plusIvEEE10Policy1000EPjSC_NS0_13ScanTileStateIjLb1EEES9_NS0_8NullTypeEjjLb0ESF_EEvT0_T1_T2_iT3_T4_T5_:
	.zero		34832


//--------------------- .nv.constant0._ZN3cub18CUB_300001_SM_10006detail10radix_sort29DeviceRadixSortOnesweepKernelINS1_5radix10policy_hubImNS0_8NullTypeEyE10Policy1000ELNS0_9SortOrderE0EmS6_yiiNS1_21identity_decomposer_tEEEvPT5_SC_PT3_PKSD_PT1_PKSH_PT2_PKSL_T4_iiT6_ --------------------------
	.section	.nv.constant0._ZN3cub18CUB_300001_SM_10006detail10radix_sort29DeviceRadixSortOnesweepKernelINS1_5radix10policy_hubImNS0_8NullTypeEyE10Policy1000ELNS0_9SortOrderE0EmS6_yiiNS1_21identity_decomposer_tEEEvPT5_SC_PT3_PKSD_PT1_PKSH_PT2_PKSL_T4_iiT6_,"a",@progbits
	.sectionflags	@""
	.align	4
.nv.constant0._ZN3cub18CUB_300001_SM_10006detail10radix_sort29DeviceRadixSortOnesweepKernelINS1_5radix10policy_hubImNS0_8NullTypeEyE10Policy1000ELNS0_9SortOrderE0EmS6_yiiNS1_21identity_decomposer_tEEEvPT5_SC_PT3_PKSD_PT1_PKSH_PT2_PKSL_T4_iiT6_:
	.zero		973


//--------------------- .nv.constant0._ZN3cub18CUB_300001_SM_10006detail10radix_sort33DeviceRadixSortExclusiveSumKernelINS1_5radix10policy_hubImNS0_8NullTypeEyE10Policy1000EyEEvPT0_ --------------------------
	.section	.nv.constant0._ZN3cub18CUB_300001_SM_10006detail10radix_sort33DeviceRadixSortExclusiveSumKernelINS1_5radix10policy_hubImNS0_8NullTypeEyE10Policy1000EyEEvPT0_,"a",@progbits
	.sectionflags	@""
	.align	4
.nv.constant0._ZN3cub18CUB_300001_SM_10006detail10radix_sort33DeviceRadixSortExclusiveSumKernelINS1_5radix10policy_hubImNS0_8NullTypeEyE10Policy1000EyEEvPT0_:
	.zero		904


//--------------------- .nv.constant0._ZN3cub18CUB_300001_SM_10006detail10radix_sort30DeviceRadixSortHistogramKernelINS1_5radix10policy_hubImNS0_8NullTypeEyE10Policy1000ELNS0_9SortOrderE0EmyNS1_21identity_decomposer_tEEEvPT2_PKT1_SB_iiT3_ --------------------------
	.section	.nv.constant0._ZN3cub18CUB_300001_SM_10006detail10radix_sort30DeviceRadixSortHistogramKernelINS1_5radix10policy_hubImNS0_8NullTypeEyE10Policy1000ELNS0_9SortOrderE0EmyNS1_21identity_decomposer_tEEEvPT2_PKT1_SB_iiT3_,"a",@progbits
	.sectionflags	@""
	.align	4
.nv.constant0._ZN3cub18CUB_300001_SM_10006detail10radix_sort30DeviceRadixSortHistogramKernelINS1_5radix10policy_hubImNS0_8NullTypeEyE10Policy1000ELNS0_9SortOrderE0EmyNS1_21identity_decomposer_tEEEvPT2_PKT1_SB_iiT3_:
	.zero		929


//--------------------- .nv.constant0._ZN3cub18CUB_300001_SM_10006detail10radix_sort31DeviceRadixSortSingleTileKernelINS1_5radix10policy_hubImNS0_8NullTypeEyE10Policy1000ELNS0_9SortOrderE0EmS6_yNS1_21identity_decomposer_tEEEvPKT1_PSB_PKT2_PSF_T3_iiT4_ --------------------------
	.section	.nv.constant0._ZN3cub18CUB_300001_SM_10006detail10radix_sort31DeviceRadixSortSingleTileKernelINS1_5radix10policy_hubImNS0_8NullTypeEyE10Policy1000ELNS0_9SortOrderE0EmS6_yNS1_21identity_decomposer_tEEEvPKT1_PSB_PKT2_PSF_T3_iiT4_,"a",@progbits
	.sectionflags	@""
	.align	4
.nv.constant0._ZN3cub18CUB_300001_SM_10006detail10radix_sort31DeviceRadixSortSingleTileKernelINS1_5radix10policy_hubImNS0_8NullTypeEyE10Policy1000ELNS0_9SortOrderE0EmS6_yNS1_21identity_decomposer_tEEEvPKT1_PSB_PKT2_PSF_T3_iiT4_:
	.zero		945


//--------------------- .nv.constant0._ZN3cub18CUB_300001_SM_10006detail4scan16DeviceScanKernelINS2_10policy_hubIjjjmN4cuda3std3__44plusIvEEE10Policy1000EPjSC_NS0_13ScanTileStateIjLb1EEES9_NS0_8NullTypeEmjLb0ESF_EEvT0_T1_T2_iT3_T4_T5_ --------------------------
	.section	.nv.constant0._ZN3cub18CUB_300001_SM_10006detail4scan16DeviceScanKernelINS2_10policy_hubIjjjmN4cuda3std3__44plusIvEEE10Policy1000EPjSC_NS0_13ScanTileStateIjLb1EEES9_NS0_8NullTypeEmjLb0ESF_EEvT0_T1_T2_iT3_T4_T5_,"a",@progbits
	.sectionflags	@""
	.align	4
.nv.constant0._ZN3cub18CUB_300001_SM_10006detail4scan16DeviceScanKernelINS2_10policy_hubIjjjmN4cuda3std3__44plusIvEEE10Policy1000EPjSC_NS0_13ScanTileStateIjLb1EEES9_NS0_8NullTypeEmjLb0ESF_EEvT0_T1_T2_iT3_T4_T5_:
	.zero		936


//--------------------- .nv.constant0._ZN3cub18CUB_300001_SM_10006detail4scan16DeviceScanKernelINS2_10policy_hubIjjjjN4cuda3std3__44plusIvEEE10Policy1000EPjSC_NS0_13ScanTileStateIjLb1EEES9_NS0_8NullTypeEjjLb0ESF_EEvT0_T1_T2_iT3_T4_T5_ --------------------------
	.section	.nv.constant0._ZN3cub18CUB_300001_SM_10006detail4scan16DeviceScanKernelINS2_10policy_hubIjjjjN4cuda3std3__44plusIvEEE10Policy1000EPjSC_NS0_13ScanTileStateIjLb1EEES9_NS0_8NullTypeEjjLb0ESF_EEvT0_T1_T2_iT3_T4_T5_,"a",@progbits
	.sectionflags	@""
	.align	4
.nv.constant0._ZN3cub18CUB_300001_SM_10006detail4scan16DeviceScanKernelINS2_10policy_hubIjjjjN4cuda3std3__44plusIvEEE10Policy1000EPjSC_NS0_13ScanTileStateIjLb1EEES9_NS0_8NullTypeEjjLb0ESF_EEvT0_T1_T2_iT3_T4_T5_:
	.zero		932


//--------------------- .nv.constant0._ZN3cub18CUB_300001_SM_10006detail4scan20DeviceScanInitKernelINS0_13ScanTileStateIjLb1EEEEEvT_i --------------------------
	.section	.nv.constant0._ZN3cub18CUB_300001_SM_10006detail4scan20DeviceScanInitKernelINS0_13ScanTileStateIjLb1EEEEEvT_i,"a",@progbits
	.sectionflags	@""
	.align	4
.nv.constant0._ZN3cub18CUB_300001_SM_10006detail4scan20DeviceScanInitKernelINS0_13ScanTileStateIjLb1EEEEEvT_i:
	.zero		908


//--------------------- .nv.constant0._ZN3cub18CUB_300001_SM_10006detail11EmptyKernelIvEEvv --------------------------
	.section	.nv.constant0._ZN3cub18CUB_300001_SM_10006detail11EmptyKernelIvEEvv,"a",@progbits
	.sectionflags	@""
	.align	4
.nv.constant0._ZN3cub18CUB_300001_SM_10006detail11EmptyKernelIvEEvv:
	.zero		896


//--------------------- .nv.constant0._Z16UpdateVertexListPjS_j --------------------------
	.section	.nv.constant0._Z16UpdateVertexListPjS_j,"a",@progbits
	.sectionflags	@""
	.align	4
.nv.constant0._Z16UpdateVertexListPjS_j:
	.zero		916


//--------------------- .nv.constant0._Z14UpdateEdgeListPmPjS0_S0_S0_S0_S0_S0_S0_S0_j --------------------------
	.section	.nv.constant0._Z14UpdateEdgeListPmPjS0_S0_S0_S0_S0_S0_S0_S0_j,"a",@progbits
	.sectionflags	@""
	.align	4
.nv.constant0._Z14UpdateEdgeListPmPjS0_S0_S0_S0_S0_S0_S0_S0_j:
	.zero		980


//--------------------- .nv.constant0._Z14UpdateEdgeSizePmPjj --------------------------
	.section	.nv.constant0._Z14UpdateEdgeSizePmPjj,"a",@progbits
	.sectionflags	@""
	.align	4
.nv.constant0._Z14UpdateEdgeSizePmPjj:
	.zero		916


//--------------------- .nv.constant0._Z26MakeNewConcatnatedVerticesPmPjS0_S0_j --------------------------
	.section	.nv.constant0._Z26MakeNewConcatnatedVerticesPmPjS0_S0_j,"a",@progbits
	.sectionflags	@""
	.align	4
.nv.constant0._Z26MakeNewConcatnatedVerticesPmPjS0_S0_j:
	.zero		932


//--------------------- .nv.constant0._Z19RemoveInternalEdgesPjS_S_j --------------------------
	.section	.nv.constant0._Z19RemoveInternalEdgesPjS_S_j,"a",@progbits
	.sectionflags	@""
	.align	4
.nv.constant0._Z19RemoveInternalEdgesPjS_S_j:
	.zero		924


//--------------------- .nv.constant0._Z23AssignParentSuperVertexPjS_Pmj --------------------------
	.section	.nv.constant0._Z23AssignParentSuperVertexPjS_Pmj,"a",@progbits
	.sectionflags	@""
	.align	4
.nv.constant0._Z23AssignParentSuperVertexPjS_Pmj:
	.zero		924


//--------------------- .nv.constant0._Z20MarkSuperVertexFlagsPjPmj --------------------------
	.section	.nv.constant0._Z20MarkSuperVertexFlagsPjPmj,"a",@progbits
	.sectionflags	@""
	.align	4
.nv.constant0._Z20MarkSuperVertexFlagsPjPmj:
	.zero		916


//--------------------- .nv.constant0._Z12SortVerticesPmj --------------------------
	.section	.nv.constant0._Z12SortVerticesPmj,"a",@progbits
	.sectionflags	@""
	.align	4
.nv.constant0._Z12SortVerticesPmj:
	.zero		908


//--------------------- .nv.constant0._Z15ConcatenateSuccPmPjj --------------------------
	.section	.nv.constant0._Z15ConcatenateSuccPmPjj,"a",@progbits
	.sectionflags	@""
	.align	4
.nv.constant0._Z15ConcatenateSuccPmPjj:
	.zero		916


//--------------------- .nv.constant0._Z24PropogateRepresentativesPjS_j --------------------------
	.section	.nv.constant0._Z24PropogateRepresentativesPjS_j,"a",@progbits
	.sectionflags	@""
	.align	4
.nv.constant0._Z24PropogateRepresentativesPjS_j:
	.zero		916


//--------------------- .nv.constant0._Z9CopyArrayPjS_j --------------------------
	.section	.nv.constant0._Z9CopyArrayPjS_j,"a",@progbits
	.sectionflags	@""
	.align	4
.nv.constant0._Z9CopyArrayPjS_j:
	.zero		916


//--------------------- .nv.constant0._Z9OutputMSTPjS_S_j --------------------------
	.section	.nv.constant0._Z9OutputMSTPjS_S_j,"a",@progbits
	.sectionflags	@""
	.align	4
.nv.constant0._Z9OutputMSTPjS_S_j:
	.zero		924


//--------------------- .nv.constant0._Z13InclusiveScanPjj --------------------------
	.section	.nv.constant0._Z13InclusiveScanPjj,"a",@progbits
	.sectionflags	@""
	.align	4
.nv.constant0._Z13InclusiveScanPjj:
	.zero		908


//--------------------- .nv.constant0._Z11MarkSegmentPjS_j --------------------------
	.section	.nv.constant0._Z11MarkSegmentPjS_j,"a",@progbits
	.sectionflags	@""
	.align	4
.nv.constant0._Z11MarkSegmentPjS_j:
	.zero		916


//--------------------- .nv.constant0._Z13InitiaizeZeroPjj --------------------------
	.section	.nv.constant0._Z13InitiaizeZeroPjj,"a",@progbits
	.sectionflags	@""
	.align	4
.nv.constant0._Z13InitiaizeZeroPjj:
	.zero		908


//--------------------- .nv.constant0._Z12RemoveCyclesPjj --------------------------
	.section	.nv.constant0._Z12RemoveCyclesPjj,"a",@progbits
	.sectionflags	@""
	.align	4
.nv.constant0._Z12RemoveCyclesPjj:
	.zero		908


//--------------------- .nv.constant0._Z7FindMinPjS_S_S_S_S_jj --------------------------
	.section	.nv.constant0._Z7FindMinPjS_S_S_S_S_jj,"a",@progbits
	.sectionflags	@""
	.align	4
.nv.constant0._Z7FindMinPjS_S_S_S_S_jj:
	.zero		952


//--------------------- .nv.constant0._Z13ConcatenateWVPjS_S_j --------------------------
	.section	.nv.constant0._Z13ConcatenateWVPjS_S_j,"a",@progbits
	.sectionflags	@""
	.align	4
.nv.constant0._Z13ConcatenateWVPjS_S_j:
	.zero		924


//--------------------- SYMBOLS --------------------------

	.type		.nv.reservedSmem.offset0,@object
	.size		.nv.reservedSmem.offset0,0x4
	.type		.nv.reservedSmem.cap,@object
	.size		.nv.reservedSmem.cap,0x4
	.type		vprintf,@function
	.type		malloc,@function
	.type		free,@function
